// auto-generated by cutlass_sweep.grouped_gemm — config: {"arch": "sm_100", "cluster_m": 2, "cluster_n": 1, "dtype": "fp16", "schedule": "2sm", "tile_k": 128, "tile_m": 128, "tile_n": 128}
#include "cutlass/cutlass.h"
#include "cutlass/gemm/group_array_problem_shape.hpp"
#include "cutlass/gemm/collective/collective_builder.hpp"
#include "cutlass/gemm/device/gemm_universal_adapter.h"
#include "cutlass/gemm/kernel/gemm_universal.hpp"
#include "cutlass/epilogue/collective/collective_builder.hpp"

using Elem = cutlass::half_t;
using Acc  = float;
using ElemC = cutlass::half_t;
using TileShape    = cute::Shape<cute::_128, cute::_128, cute::_128>;
using ClusterShape = cute::Shape<cute::_2, cute::_1, cute::_1>;
using ProblemShape = cutlass::gemm::GroupProblemShape<cute::Shape<int,int,int>>;

using CollectiveEpilogue = typename cutlass::epilogue::collective::CollectiveBuilder<
    cutlass::arch::Sm100, cutlass::arch::OpClassTensorOp,
    TileShape, ClusterShape,
    cutlass::epilogue::collective::EpilogueTileAuto,
    Acc, Acc,
    ElemC, cutlass::layout::ColumnMajor *, 128 / cutlass::sizeof_bits<ElemC>::value,
    ElemC, cutlass::layout::ColumnMajor *, 128 / cutlass::sizeof_bits<ElemC>::value,
    cutlass::epilogue::PtrArrayTmaWarpSpecialized2Sm
  >::CollectiveOp;

using CollectiveMainloop = typename cutlass::gemm::collective::CollectiveBuilder<
    cutlass::arch::Sm100, cutlass::arch::OpClassTensorOp,
    Elem, cutlass::layout::RowMajor *, 128 / cutlass::sizeof_bits<Elem>::value,
    Elem, cutlass::layout::ColumnMajor *, 128 / cutlass::sizeof_bits<Elem>::value,
    Acc,
    TileShape, ClusterShape,
    cutlass::gemm::collective::StageCountAutoCarveout<
        static_cast<int>(sizeof(typename CollectiveEpilogue::SharedStorage))>,
    cutlass::gemm::KernelPtrArrayTmaWarpSpecialized2SmSm100
  >::CollectiveOp;

using GemmKernel = cutlass::gemm::kernel::GemmUniversal<
    ProblemShape, CollectiveMainloop, CollectiveEpilogue>;
using Gemm = cutlass::gemm::device::GemmUniversalAdapter<GemmKernel>;

auto* _anchor = &cutlass::device_kernel<GemmKernel>;


// ===== COMPILED SASS (sm_100a) =====

	.target	sm_100a

	.elftype	@"ET_EXEC"


//--------------------- .note.nv.tkinfo           --------------------------
	.section	.note.nv.tkinfo,"",@"SHT_NOTE"
	.sectionflags	@"SHF_NOTE_NV_TKINFO"
	.tkinfo
        /*0018*/ 	.word	0x00000002
        /*0030*/ 	.string	""
        /*0030*/ 	.string	"ptxas"
        /*0030*/ 	.string	"Cuda compilation tools, release 13.0, V13.0.88"
        /*0030*/ 	.string	"Build cuda_13.0.r13.0/compiler.36424714_0"
        /*0030*/ 	.string	"-arch sm_100a -m 64 "



//--------------------- .note.nv.cuinfo           --------------------------
	.section	.note.nv.cuinfo,"",@"SHT_NOTE"
	.sectionflags	@"SHF_NOTE_NV_CUINFO"
        /*0018*/ 	.short	0x0002
        /*001a*/ 	.short	0x0064
        /*001c*/ 	.short	0x0082
	.zero		2


//--------------------- .nv.info                  --------------------------
	.section	.nv.info,"",@"SHT_CUDA_INFO"
	.align	4


	//----- nvinfo : EIATTR_REGCOUNT
	.align		4
        /*0000*/ 	.byte	0x04, 0x2f
        /*0002*/ 	.short	(.L_19 - .L_18)
	.align		4
.L_18:
        /*0004*/ 	.word	index@(_ZN7cutlass13device_kernelINS_4gemm6kernel13GemmUniversalINS1_17GroupProblemShapeIN4cute5tupleIJiiiEEEEENS1_10collective13CollectiveMmaINS1_40MainloopSm100ArrayTmaUmmaWarpSpecializedILi6ELi8ELi4ENS6_IJNS5_1CILi2EEENSC_ILi1EEESE_EEEEENS6_IJNSC_ILi128EEESH_SH_EEENS_6half_tEPNS6_IJlSE_NSC_ILi0EEEEEESJ_SM_NS5_8TiledMMAINS5_8MMA_AtomIJNS5_26SM100_MMA_F16BF16_2x1SM_SSISJ_SJ_fLi128ELi128ELNS5_4UMMA5MajorE0ELSR_0ELNSQ_7ScaleInE0ELSS_0EEEEEENS5_6LayoutINS6_IJSE_SE_SE_EEENS6_IJSK_SK_SK_EEEEENS6_IJNS5_10UnderscoreESZ_SZ_EEEEENS5_18SM100_TMA_2SM_LOADENS5_14ComposedLayoutINS5_7SwizzleILi3ELi4ELi3EEENS5_18smem_ptr_flag_bitsILi16EEENSV_INS6_IJNSC_ILi8EEENSC_ILi64EEEEEENS6_IJS19_SE_EEEEEEEvNS5_8identityES12_S1D_vS1E_EENS_8epilogue10collective18CollectiveEpilogueINS1G_31Sm100PtrArrayTmaWarpSpecializedILi4ELi2ELi16ELb1ELb0EEEJNS6_IJS19_SH_SH_EEENS6_IJNSV_IS19_SE_EENSV_INS6_IJNSC_ILi16EEESD_EEENS6_IJSE_S19_EEEEEEEESJ_PNS6_IJSE_lSK_EEESJ_S1T_NS1G_6fusion15FusionCallbacksIS1K_NS1U_17LinearCombinationISJ_fSJ_fLNS_15FloatRoundStyleE2EEES1L_S1R_JEEENS5_5SM1004TMEM4LOAD26SM100_TMEM_LOAD_16dp256b2xENS5_13SM90_TMA_LOADENS13_IS15_S17_NSV_INS6_IJS19_S18_EEES1P_EEEENS5_17SM75_U16x8_LDSM_TENS5_14SM90_TMA_STOREES27_NS5_17SM90_U16x8_STSM_TENS5_39AutoVectorizingCopyWithAssumedAlignmentILi128EEEEEEvvEEEEvNT_6ParamsE)
        /*0008*/ 	.word	0x000000a8


	//----- nvinfo : EIATTR_FRAME_SIZE
	.align		4
.L_19:
        /*000c*/ 	.byte	0x04, 0x11
        /*000e*/ 	.short	(.L_21 - .L_20)
	.align		4
.L_20:
        /*0010*/ 	.word	index@($__internal_3_$__cuda_sm20_div_u64)
        /*0014*/ 	.word	0x00000000


	//----- nvinfo : EIATTR_FRAME_SIZE
	.align		4
.L_21:
        /*0018*/ 	.byte	0x04, 0x11
        /*001a*/ 	.short	(.L_23 - .L_22)
	.align		4
.L_22:
        /*001c*/ 	.word	index@($__internal_2_$__cuda_sm10x_tcgen05_guardrail_trap_unallocated_columns_being_dealloced)
        /*0020*/ 	.word	0x00000000


	//----- nvinfo : EIATTR_FRAME_SIZE
	.align		4
.L_23:
        /*0024*/ 	.byte	0x04, 0x11
        /*0026*/ 	.short	(.L_25 - .L_24)
	.align		4
.L_24:
        /*0028*/ 	.word	index@($__internal_1_$__cuda_sm10x_tcgen05_guardrail_trap_phase_invalid_during_alloc)
        /*002c*/ 	.word	0x00000000


	//----- nvinfo : EIATTR_FRAME_SIZE
	.align		4
.L_25:
        /*0030*/ 	.byte	0x04, 0x11
        /*0032*/ 	.short	(.L_27 - .L_26)
	.align		4
.L_26:
        /*0034*/ 	.word	index@($__internal_0_$__cuda_sm10x_tcgen05_guardrail_trap_col_being_dealloced_not_returned_by_alloc)
        /*0038*/ 	.word	0x00000000


	//----- nvinfo : EIATTR_FRAME_SIZE
	.align		4
.L_27:
        /*003c*/ 	.byte	0x04, 0x11
        /*003e*/ 	.short	(.L_29 - .L_28)
	.align		4
.L_28:
        /*0040*/ 	.word	index@(_ZN7cutlass13device_kernelINS_4gemm6kernel13GemmUniversalINS1_17GroupProblemShapeIN4cute5tupleIJiiiEEEEENS1_10collective13CollectiveMmaINS1_40MainloopSm100ArrayTmaUmmaWarpSpecializedILi6ELi8ELi4ENS6_IJNS5_1CILi2EEENSC_ILi1EEESE_EEEEENS6_IJNSC_ILi128EEESH_SH_EEENS_6half_tEPNS6_IJlSE_NSC_ILi0EEEEEESJ_SM_NS5_8TiledMMAINS5_8MMA_AtomIJNS5_26SM100_MMA_F16BF16_2x1SM_SSISJ_SJ_fLi128ELi128ELNS5_4UMMA5MajorE0ELSR_0ELNSQ_7ScaleInE0ELSS_0EEEEEENS5_6LayoutINS6_IJSE_SE_SE_EEENS6_IJSK_SK_SK_EEEEENS6_IJNS5_10UnderscoreESZ_SZ_EEEEENS5_18SM100_TMA_2SM_LOADENS5_14ComposedLayoutINS5_7SwizzleILi3ELi4ELi3EEENS5_18smem_ptr_flag_bitsILi16EEENSV_INS6_IJNSC_ILi8EEENSC_ILi64EEEEEENS6_IJS19_SE_EEEEEEEvNS5_8identityES12_S1D_vS1E_EENS_8epilogue10collective18CollectiveEpilogueINS1G_31Sm100PtrArrayTmaWarpSpecializedILi4ELi2ELi16ELb1ELb0EEEJNS6_IJS19_SH_SH_EEENS6_IJNSV_IS19_SE_EENSV_INS6_IJNSC_ILi16EEESD_EEENS6_IJSE_S19_EEEEEEEESJ_PNS6_IJSE_lSK_EEESJ_S1T_NS1G_6fusion15FusionCallbacksIS1K_NS1U_17LinearCombinationISJ_fSJ_fLNS_15FloatRoundStyleE2EEES1L_S1R_JEEENS5_5SM1004TMEM4LOAD26SM100_TMEM_LOAD_16dp256b2xENS5_13SM90_TMA_LOADENS13_IS15_S17_NSV_INS6_IJS19_S18_EEES1P_EEEENS5_17SM75_U16x8_LDSM_TENS5_14SM90_TMA_STOREES27_NS5_17SM90_U16x8_STSM_TENS5_39AutoVectorizingCopyWithAssumedAlignmentILi128EEEEEEvvEEEEvNT_6ParamsE)
        /*0044*/ 	.word	0x00000000


	//----- nvinfo : EIATTR_MIN_STACK_SIZE
	.align		4
.L_29:
        /*0048*/ 	.byte	0x04, 0x12
        /*004a*/ 	.short	(.L_31 - .L_30)
	.align		4
.L_30:
        /*004c*/ 	.word	index@(_ZN7cutlass13device_kernelINS_4gemm6kernel13GemmUniversalINS1_17GroupProblemShapeIN4cute5tupleIJiiiEEEEENS1_10collective13CollectiveMmaINS1_40MainloopSm100ArrayTmaUmmaWarpSpecializedILi6ELi8ELi4ENS6_IJNS5_1CILi2EEENSC_ILi1EEESE_EEEEENS6_IJNSC_ILi128EEESH_SH_EEENS_6half_tEPNS6_IJlSE_NSC_ILi0EEEEEESJ_SM_NS5_8TiledMMAINS5_8MMA_AtomIJNS5_26SM100_MMA_F16BF16_2x1SM_SSISJ_SJ_fLi128ELi128ELNS5_4UMMA5MajorE0ELSR_0ELNSQ_7ScaleInE0ELSS_0EEEEEENS5_6LayoutINS6_IJSE_SE_SE_EEENS6_IJSK_SK_SK_EEEEENS6_IJNS5_10UnderscoreESZ_SZ_EEEEENS5_18SM100_TMA_2SM_LOADENS5_14ComposedLayoutINS5_7SwizzleILi3ELi4ELi3EEENS5_18smem_ptr_flag_bitsILi16EEENSV_INS6_IJNSC_ILi8EEENSC_ILi64EEEEEENS6_IJS19_SE_EEEEEEEvNS5_8identityES12_S1D_vS1E_EENS_8epilogue10collective18CollectiveEpilogueINS1G_31Sm100PtrArrayTmaWarpSpecializedILi4ELi2ELi16ELb1ELb0EEEJNS6_IJS19_SH_SH_EEENS6_IJNSV_IS19_SE_EENSV_INS6_IJNSC_ILi16EEESD_EEENS6_IJSE_S19_EEEEEEEESJ_PNS6_IJSE_lSK_EEESJ_S1T_NS1G_6fusion15FusionCallbacksIS1K_NS1U_17LinearCombinationISJ_fSJ_fLNS_15FloatRoundStyleE2EEES1L_S1R_JEEENS5_5SM1004TMEM4LOAD26SM100_TMEM_LOAD_16dp256b2xENS5_13SM90_TMA_LOADENS13_IS15_S17_NSV_INS6_IJS19_S18_EEES1P_EEEENS5_17SM75_U16x8_LDSM_TENS5_14SM90_TMA_STOREES27_NS5_17SM90_U16x8_STSM_TENS5_39AutoVectorizingCopyWithAssumedAlignmentILi128EEEEEEvvEEEEvNT_6ParamsE)
        /*0050*/ 	.word	0x00000000
.L_31:


//--------------------- .nv.compat                --------------------------
	.section	.nv.compat,"",@"SHT_CUDA_COMPAT_INFO"
	.align	4
        /*0000*/ 	.byte	0x02, 0x09, 0x01, 0x00, 0x02, 0x02, 0x02, 0x00, 0x02, 0x05, 0x05, 0x00, 0x03, 0x07, 0x01, 0x01
        /*0010*/ 	.byte	0x02, 0x03, 0x03, 0x00, 0x02, 0x06, 0x01, 0x00, 0x04, 0x0b, 0x08, 0x00, 0x09, 0x00, 0x00, 0x00
        /*0020*/ 	.byte	0x00, 0x00, 0x00, 0x00


//--------------------- .nv.info._ZN7cutlass13device_kernelINS_4gemm6kernel13GemmUniversalINS1_17GroupProblemShapeIN4cute5tupleIJiiiEEEEENS1_10collective13CollectiveMmaINS1_40MainloopSm100ArrayTmaUmmaWarpSpecializedILi6ELi8ELi4ENS6_IJNS5_1CILi2EEENSC_ILi1EEESE_EEEEENS6_IJNSC_ILi128EEESH_SH_EEENS_6half_tEPNS6_IJlSE_NSC_ILi0EEEEEESJ_SM_NS5_8TiledMMAINS5_8MMA_AtomIJNS5_26SM100_MMA_F16BF16_2x1SM_SSISJ_SJ_fLi128ELi128ELNS5_4UMMA5MajorE0ELSR_0ELNSQ_7ScaleInE0ELSS_0EEEEEENS5_6LayoutINS6_IJSE_SE_SE_EEENS6_IJSK_SK_SK_EEEEENS6_IJNS5_10UnderscoreESZ_SZ_EEEEENS5_18SM100_TMA_2SM_LOADENS5_14ComposedLayoutINS5_7SwizzleILi3ELi4ELi3EEENS5_18smem_ptr_flag_bitsILi16EEENSV_INS6_IJNSC_ILi8EEENSC_ILi64EEEEEENS6_IJS19_SE_EEEEEEEvNS5_8identityES12_S1D_vS1E_EENS_8epilogue10collective18CollectiveEpilogueINS1G_31Sm100PtrArrayTmaWarpSpecializedILi4ELi2ELi16ELb1ELb0EEEJNS6_IJS19_SH_SH_EEENS6_IJNSV_IS19_SE_EENSV_INS6_IJNSC_ILi16EEESD_EEENS6_IJSE_S19_EEEEEEEESJ_PNS6_IJSE_lSK_EEESJ_S1T_NS1G_6fusion15FusionCallbacksIS1K_NS1U_17LinearCombinationISJ_fSJ_fLNS_15FloatRoundStyleE2EEES1L_S1R_JEEENS5_5SM1004TMEM4LOAD26SM100_TMEM_LOAD_16dp256b2xENS5_13SM90_TMA_LOADENS13_IS15_S17_NSV_INS6_IJS19_S18_EEES1P_EEEENS5_17SM75_U16x8_LDSM_TENS5_14SM90_TMA_STOREES27_NS5_17SM90_U16x8_STSM_TENS5_39AutoVectorizingCopyWithAssumedAlignmentILi128EEEEEEvvEEEEvNT_6ParamsE --------------------------
	.section	.nv.info._ZN7cutlass13device_kernelINS_4gemm6kernel13GemmUniversalINS1_17GroupProblemShapeIN4cute5tupleIJiiiEEEEENS1_10collective13CollectiveMmaINS1_40MainloopSm100ArrayTmaUmmaWarpSpecializedILi6ELi8ELi4ENS6_IJNS5_1CILi2EEENSC_ILi1EEESE_EEEEENS6_IJNSC_ILi128EEESH_SH_EEENS_6half_tEPNS6_IJlSE_NSC_ILi0EEEEEESJ_SM_NS5_8TiledMMAINS5_8MMA_AtomIJNS5_26SM100_MMA_F16BF16_2x1SM_SSISJ_SJ_fLi128ELi128ELNS5_4UMMA5MajorE0ELSR_0ELNSQ_7ScaleInE0ELSS_0EEEEEENS5_6LayoutINS6_IJSE_SE_SE_EEENS6_IJSK_SK_SK_EEEEENS6_IJNS5_10UnderscoreESZ_SZ_EEEEENS5_18SM100_TMA_2SM_LOADENS5_14ComposedLayoutINS5_7SwizzleILi3ELi4ELi3EEENS5_18smem_ptr_flag_bitsILi16EEENSV_INS6_IJNSC_ILi8EEENSC_ILi64EEEEEENS6_IJS19_SE_EEEEEEEvNS5_8identityES12_S1D_vS1E_EENS_8epilogue10collective18CollectiveEpilogueINS1G_31Sm100PtrArrayTmaWarpSpecializedILi4ELi2ELi16ELb1ELb0EEEJNS6_IJS19_SH_SH_EEENS6_IJNSV_IS19_SE_EENSV_INS6_IJNSC_ILi16EEESD_EEENS6_IJSE_S19_EEEEEEEESJ_PNS6_IJSE_lSK_EEESJ_S1T_NS1G_6fusion15FusionCallbacksIS1K_NS1U_17LinearCombinationISJ_fSJ_fLNS_15FloatRoundStyleE2EEES1L_S1R_JEEENS5_5SM1004TMEM4LOAD26SM100_TMEM_LOAD_16dp256b2xENS5_13SM90_TMA_LOADENS13_IS15_S17_NSV_INS6_IJS19_S18_EEES1P_EEEENS5_17SM75_U16x8_LDSM_TENS5_14SM90_TMA_STOREES27_NS5_17SM90_U16x8_STSM_TENS5_39AutoVectorizingCopyWithAssumedAlignmentILi128EEEEEEvvEEEEvNT_6ParamsE,"",@"SHT_CUDA_INFO"
	.sectionflags	@""
	.align	4


	//----- nvinfo : EIATTR_CUDA_API_VERSION
	.align		4
        /*0000*/ 	.byte	0x04, 0x37
        /*0002*/ 	.short	(.L_33 - .L_32)
.L_32:
        /*0004*/ 	.word	0x00000082


	//----- nvinfo : EIATTR_KPARAM_INFO
	.align		4
.L_33:
        /*0008*/ 	.byte	0x04, 0x17
        /*000a*/ 	.short	(.L_35 - .L_34)
.L_34:
        /*000c*/ 	.word	0x00000000
        /*0010*/ 	.short	0x0000
        /*0012*/ 	.short	0x0000
        /*0014*/ 	.byte	0x00, 0xf0, 0x01, 0x24


	//----- nvinfo : EIATTR_AT_ENTRY_FRAGMENTS
	.align		4
.L_35:
        /*0018*/ 	.byte	0x04, 0x4f
        /*001a*/ 	.short	(.L_37 - .L_36)


	//   ....[0]....
.L_36:
        /*001c*/ 	.word	0x00000007


	//----- nvinfo : EIATTR_RESERVED_SMEM_USED
	.align		4
.L_37:
        /*0020*/ 	.byte	0x01, 0x41
	.zero		2


	//----- nvinfo : EIATTR_SPARSE_MMA_MASK
	.align		4
        /*0024*/ 	.byte	0x03, 0x50
        /*0026*/ 	.short	0x0000


	//----- nvinfo : EIATTR_TCGEN05_2CTA_USED
	.align		4
        /*0028*/ 	.byte	0x01, 0x52
	.zero		2


	//----- nvinfo : EIATTR_MAXREG_COUNT
	.align		4
        /*002c*/ 	.byte	0x03, 0x1b
        /*002e*/ 	.short	0x00a8


	//----- nvinfo : EIATTR_NUM_BARRIERS
	.align		4
        /*0030*/ 	.byte	0x02, 0x4c
        /*0032*/ 	.byte	0x07
	.zero		1


	//----- nvinfo : EIATTR_EXTERNS
	.align		4
        /*0034*/ 	.byte	0x04, 0x0f
        /*0036*/ 	.short	(.L_39 - .L_38)


	//   ....[0]....
	.align		4
.L_38:
        /*0038*/ 	.word	index@(__assertfail)


	//----- nvinfo : EIATTR_MERCURY_ISA_VERSION
	.align		4
.L_39:
        /*003c*/ 	.byte	0x03, 0x5f
        /*003e*/ 	.short	0x0101


	//----- nvinfo : EIATTR_INT_WARP_WIDE_INSTR_OFFSETS
	.align		4
        /*0040*/ 	.byte	0x04, 0x31
        /*0042*/ 	.short	(.L_41 - .L_40)


	//   ....[0]....
.L_40:
        /*0044*/ 	.word	0x00001100


	//   ....[1]....
        /*0048*/ 	.word	0x000011a0


	//   ....[2]....
        /*004c*/ 	.word	0x00010a30


	//   ....[3]....
        /*0050*/ 	.word	0x00010a50


	//   ....[4]....
        /*0054*/ 	.word	0x00010a80


	//----- nvinfo : EIATTR_COOP_GROUP_MASK_REGIDS
	.align		4
.L_41:
        /*0058*/ 	.byte	0x04, 0x29
        /*005a*/ 	.short	(.L_43 - .L_42)


	//   ....[0]....
.L_42:
        /*005c*/ 	.word	0xffffffff


	//   ....[1]....
        /*0060*/ 	.word	0xffffffff


	//   ....[2]....
        /*0064*/ 	.word	0xffffffff


	//   ....[3]....
        /*0068*/ 	.word	0xffffffff


	//   ....[4]....
        /*006c*/ 	.word	0xffffffff


	//   ....[5]....
        /*0070*/ 	.word	0xffffffff


	//   ....[6]....
        /*0074*/ 	.word	0xffffffff


	//   ....[7]....
        /*0078*/ 	.word	0xffffffff


	//   ....[8]....
        /*007c*/ 	.word	0xffffffff


	//   ....[9]....
        /*0080*/ 	.word	0xffffffff


	//   ....[10]....
        /*0084*/ 	.word	0xffffffff


	//   ....[11]....
        /*0088*/ 	.word	0xffffffff


	//   ....[12]....
        /*008c*/ 	.word	0xffffffff


	//   ....[13]....
        /*0090*/ 	.word	0xffffffff


	//   ....[14]....
        /*0094*/ 	.word	0xffffffff


	//   ....[15]....
        /*0098*/ 	.word	0xffffffff


	//   ....[16]....
        /*009c*/ 	.word	0xffffffff


	//   ....[17]....
        /*00a0*/ 	.word	0xffffffff


	//   ....[18]....
        /*00a4*/ 	.word	0xffffffff


	//   ....[19]....
        /*00a8*/ 	.word	0xffffffff


	//   ....[20]....
        /*00ac*/ 	.word	0xffffffff


	//   ....[21]....
        /*00b0*/ 	.word	0xffffffff


	//   ....[22]....
        /*00b4*/ 	.word	0xffffffff


	//   ....[23]....
        /*00b8*/ 	.word	0xffffffff


	//   ....[24]....
        /*00bc*/ 	.word	0xffffffff


	//   ....[25]....
        /*00c0*/ 	.word	0xffffffff


	//   ....[26]....
        /*00c4*/ 	.word	0xffffffff


	//   ....[27]....
        /*00c8*/ 	.word	0xffffffff


	//   ....[28]....
        /*00cc*/ 	.word	0xffffffff


	//   ....[29]....
        /*00d0*/ 	.word	0xffffffff


	//   ....[30]....
        /*00d4*/ 	.word	0xffffffff


	//   ....[31]....
        /*00d8*/ 	.word	0xffffffff


	//   ....[32]....
        /*00dc*/ 	.word	0xffffffff


	//   ....[33]....
        /*00e0*/ 	.word	0xffffffff


	//   ....[34]....
        /*00e4*/ 	.word	0xffffffff


	//   ....[35]....
        /*00e8*/ 	.word	0xffffffff


	//   ....[36]....
        /*00ec*/ 	.word	0xffffffff


	//   ....[37]....
        /*00f0*/ 	.word	0xffffffff


	//   ....[38]....
        /*00f4*/ 	.word	0xffffffff


	//   ....[39]....
        /*00f8*/ 	.word	0xffffffff


	//   ....[40]....
        /*00fc*/ 	.word	0xffffffff


	//   ....[41]....
        /*0100*/ 	.word	0xffffffff


	//   ....[42]....
        /*0104*/ 	.word	0xffffffff


	//   ....[43]....
        /*0108*/ 	.word	0xffffffff


	//   ....[44]....
        /*010c*/ 	.word	0xffffffff


	//   ....[45]....
        /*0110*/ 	.word	0xffffffff


	//   ....[46]....
        /*0114*/ 	.word	0xffffffff


	//   ....[47]....
        /*0118*/ 	.word	0xffffffff


	//   ....[48]....
        /*011c*/ 	.word	0xffffffff


	//   ....[49]....
        /*0120*/ 	.word	0xffffffff


	//   ....[50]....
        /*0124*/ 	.word	0xffffffff


	//   ....[51]....
        /*0128*/ 	.word	0xffffffff


	//   ....[52]....
        /*012c*/ 	.word	0xffffffff


	//   ....[53]....
        /*0130*/ 	.word	0xffffffff


	//   ....[54]....
        /*0134*/ 	.word	0xffffffff


	//   ....[55]....
        /*0138*/ 	.word	0xffffffff


	//   ....[56]....
        /*013c*/ 	.word	0xffffffff


	//   ....[57]....
        /*0140*/ 	.word	0xffffffff


	//   ....[58]....
        /*0144*/ 	.word	0xffffffff


	//   ....[59]....
        /*0148*/ 	.word	0xffffffff


	//   ....[60]....
        /*014c*/ 	.word	0xffffffff


	//   ....[61]....
        /*0150*/ 	.word	0xffffffff


	//   ....[62]....
        /*0154*/ 	.word	0xffffffff


	//   ....[63]....
        /*0158*/ 	.word	0xffffffff


	//   ....[64]....
        /*015c*/ 	.word	0xffffffff


	//   ....[65]....
        /*0160*/ 	.word	0xffffffff


	//   ....[66]....
        /*0164*/ 	.word	0xffffffff


	//   ....[67]....
        /*0168*/ 	.word	0xffffffff


	//   ....[68]....
        /*016c*/ 	.word	0xffffffff


	//   ....[69]....
        /*0170*/ 	.word	0xffffffff


	//   ....[70]....
        /*0174*/ 	.word	0xffffffff


	//   ....[71]....
        /*0178*/ 	.word	0xffffffff


	//   ....[72]....
        /*017c*/ 	.word	0xffffffff


	//   ....[73]....
        /*0180*/ 	.word	0xffffffff


	//   ....[74]....
        /*0184*/ 	.word	0xffffffff


	//   ....[75]....
        /*0188*/ 	.word	0xffffffff


	//   ....[76]....
        /*018c*/ 	.word	0xffffffff


	//   ....[77]....
        /*0190*/ 	.word	0xffffffff


	//   ....[78]....
        /*0194*/ 	.word	0xffffffff


	//   ....[79]....
        /*0198*/ 	.word	0xffffffff


	//   ....[80]....
        /*019c*/ 	.word	0xffffffff


	//   ....[81]....
        /*01a0*/ 	.word	0xffffffff


	//   ....[82]....
        /*01a4*/ 	.word	0xffffffff


	//   ....[83]....
        /*01a8*/ 	.word	0xffffffff


	//   ....[84]....
        /*01ac*/ 	.word	0xffffffff


	//   ....[85]....
        /*01b0*/ 	.word	0xffffffff


	//   ....[86]....
        /*01b4*/ 	.word	0xffffffff


	//   ....[87]....
        /*01b8*/ 	.word	0xffffffff


	//   ....[88]....
        /*01bc*/ 	.word	0xffffffff


	//   ....[89]....
        /*01c0*/ 	.word	0xffffffff


	//   ....[90]....
        /*01c4*/ 	.word	0xffffffff


	//   ....[91]....
        /*01c8*/ 	.word	0xffffffff


	//   ....[92]....
        /*01cc*/ 	.word	0xffffffff


	//   ....[93]....
        /*01d0*/ 	.word	0xffffffff


	//   ....[94]....
        /*01d4*/ 	.word	0xffffffff


	//   ....[95]....
        /*01d8*/ 	.word	0xffffffff


	//   ....[96]....
        /*01dc*/ 	.word	0xffffffff


	//   ....[97]....
        /*01e0*/ 	.word	0xffffffff


	//   ....[98]....
        /*01e4*/ 	.word	0xffffffff


	//   ....[99]....
        /*01e8*/ 	.word	0xffffffff


	//   ....[100]....
        /*01ec*/ 	.word	0xffffffff


	//   ....[101]....
        /*01f0*/ 	.word	0xffffffff


	//   ....[102]....
        /*01f4*/ 	.word	0xffffffff


	//   ....[103]....
        /*01f8*/ 	.word	0xffffffff


	//   ....[104]....
        /*01fc*/ 	.word	0xffffffff


	//   ....[105]....
        /*0200*/ 	.word	0xffffffff


	//   ....[106]....
        /*0204*/ 	.word	0xffffffff


	//   ....[107]....
        /*0208*/ 	.word	0xffffffff


	//   ....[108]....
        /*020c*/ 	.word	0xffffffff


	//   ....[109]....
        /*0210*/ 	.word	0xffffffff


	//   ....[110]....
        /*0214*/ 	.word	0xffffffff


	//   ....[111]....
        /*0218*/ 	.word	0xffffffff


	//   ....[112]....
        /*021c*/ 	.word	0xffffffff


	//   ....[113]....
        /*0220*/ 	.word	0xffffffff


	//   ....[114]....
        /*0224*/ 	.word	0xffffffff


	//   ....[115]....
        /*0228*/ 	.word	0xffffffff


	//   ....[116]....
        /*022c*/ 	.word	0xffffffff


	//   ....[117]....
        /*0230*/ 	.word	0xffffffff


	//   ....[118]....
        /*0234*/ 	.word	0xffffffff


	//   ....[119]....
        /*0238*/ 	.word	0xffffffff


	//   ....[120]....
        /*023c*/ 	.word	0xffffffff


	//----- nvinfo : EIATTR_COOP_GROUP_INSTR_OFFSETS
	.align		4
.L_43:
        /*0240*/ 	.byte	0x04, 0x28
        /*0242*/ 	.short	(.L_45 - .L_44)


	//   ....[0]....
.L_44:
        /*0244*/ 	.word	0x000000b0


	//   ....[1]....
        /*0248*/ 	.word	0x00000520


	//   ....[2]....
        /*024c*/ 	.word	0x00000730


	//   ....[3]....
        /*0250*/ 	.word	0x00000740


	//   ....[4]....
        /*0254*/ 	.word	0x000008c0


	//   ....[5]....
        /*0258*/ 	.word	0x00000a50


	//   ....[6]....
        /*025c*/ 	.word	0x00000b40


	//   ....[7]....
        /*0260*/ 	.word	0x00000d50


	//   ....[8]....
        /*0264*/ 	.word	0x00000f60


	//   ....[9]....
        /*0268*/ 	.word	0x00001260


	//   ....[10]....
        /*026c*/ 	.word	0x00002610


	//   ....[11]....
        /*0270*/ 	.word	0x00002640


	//   ....[12]....
        /*0274*/ 	.word	0x000026c0


	//   ....[13]....
        /*0278*/ 	.word	0x000026d0


	//   ....[14]....
        /*027c*/ 	.word	0x00002710


	//   ....[15]....
        /*0280*/ 	.word	0x00002730


	//   ....[16]....
        /*0284*/ 	.word	0x00002770


	//   ....[17]....
        /*0288*/ 	.word	0x00002790


	//   ....[18]....
        /*028c*/ 	.word	0x000027e0


	//   ....[19]....
        /*0290*/ 	.word	0x00002800


	//   ....[20]....
        /*0294*/ 	.word	0x000028a0


	//   ....[21]....
        /*0298*/ 	.word	0x000029b0


	//   ....[22]....
        /*029c*/ 	.word	0x000029e0


	//   ....[23]....
        /*02a0*/ 	.word	0x00002fb0


	//   ....[24]....
        /*02a4*/ 	.word	0x00002fc0


	//   ....[25]....
        /*02a8*/ 	.word	0x00003010


	//   ....[26]....
        /*02ac*/ 	.word	0x00003020


	//   ....[27]....
        /*02b0*/ 	.word	0x00003070


	//   ....[28]....
        /*02b4*/ 	.word	0x00003080


	//   ....[29]....
        /*02b8*/ 	.word	0x000030d0


	//   ....[30]....
        /*02bc*/ 	.word	0x000030e0


	//   ....[31]....
        /*02c0*/ 	.word	0x00003140


	//   ....[32]....
        /*02c4*/ 	.word	0x00003150


	//   ....[33]....
        /*02c8*/ 	.word	0x000031e0


	//   ....[34]....
        /*02cc*/ 	.word	0x00003230


	//   ....[35]....
        /*02d0*/ 	.word	0x000032b0


	//   ....[36]....
        /*02d4*/ 	.word	0x000032d0


	//   ....[37]....
        /*02d8*/ 	.word	0x000032e0


	//   ....[38]....
        /*02dc*/ 	.word	0x000032f0


	//   ....[39]....
        /*02e0*/ 	.word	0x00003300


	//   ....[40]....
        /*02e4*/ 	.word	0x00003310


	//   ....[41]....
        /*02e8*/ 	.word	0x00003ef0


	//   ....[42]....
        /*02ec*/ 	.word	0x00004940


	//   ....[43]....
        /*02f0*/ 	.word	0x00005830


	//   ....[44]....
        /*02f4*/ 	.word	0x00005860


	//   ....[45]....
        /*02f8*/ 	.word	0x000058e0


	//   ....[46]....
        /*02fc*/ 	.word	0x000058f0


	//   ....[47]....
        /*0300*/ 	.word	0x00005930


	//   ....[48]....
        /*0304*/ 	.word	0x00005950


	//   ....[49]....
        /*0308*/ 	.word	0x000059a0


	//   ....[50]....
        /*030c*/ 	.word	0x000059b0


	//   ....[51]....
        /*0310*/ 	.word	0x000059f0


	//   ....[52]....
        /*0314*/ 	.word	0x00005a10


	//   ....[53]....
        /*0318*/ 	.word	0x00005ab0


	//   ....[54]....
        /*031c*/ 	.word	0x00005ba0


	//   ....[55]....
        /*0320*/ 	.word	0x00005bd0


	//   ....[56]....
        /*0324*/ 	.word	0x00006190


	//   ....[57]....
        /*0328*/ 	.word	0x000061c0


	//   ....[58]....
        /*032c*/ 	.word	0x00006210


	//   ....[59]....
        /*0330*/ 	.word	0x00006220


	//   ....[60]....
        /*0334*/ 	.word	0x00006270


	//   ....[61]....
        /*0338*/ 	.word	0x00006280


	//   ....[62]....
        /*033c*/ 	.word	0x000062d0


	//   ....[63]....
        /*0340*/ 	.word	0x000062f0


	//   ....[64]....
        /*0344*/ 	.word	0x00006340


	//   ....[65]....
        /*0348*/ 	.word	0x00006350


	//   ....[66]....
        /*034c*/ 	.word	0x000063e0


	//   ....[67]....
        /*0350*/ 	.word	0x00006430


	//   ....[68]....
        /*0354*/ 	.word	0x000064b0


	//   ....[69]....
        /*0358*/ 	.word	0x000064d0


	//   ....[70]....
        /*035c*/ 	.word	0x000064e0


	//   ....[71]....
        /*0360*/ 	.word	0x000064f0


	//   ....[72]....
        /*0364*/ 	.word	0x00006500


	//   ....[73]....
        /*0368*/ 	.word	0x00006510


	//   ....[74]....
        /*036c*/ 	.word	0x00007420


	//   ....[75]....
        /*0370*/ 	.word	0x00007450


	//   ....[76]....
        /*0374*/ 	.word	0x000074d0


	//   ....[77]....
        /*0378*/ 	.word	0x000074e0


	//   ....[78]....
        /*037c*/ 	.word	0x00007520


	//   ....[79]....
        /*0380*/ 	.word	0x00007540


	//   ....[80]....
        /*0384*/ 	.word	0x00007590


	//   ....[81]....
        /*0388*/ 	.word	0x000075b0


	//   ....[82]....
        /*038c*/ 	.word	0x000075f0


	//   ....[83]....
        /*0390*/ 	.word	0x00007610


	//   ....[84]....
        /*0394*/ 	.word	0x000076a0


	//   ....[85]....
        /*0398*/ 	.word	0x00007790


	//   ....[86]....
        /*039c*/ 	.word	0x000077c0


	//   ....[87]....
        /*03a0*/ 	.word	0x00007d80


	//   ....[88]....
        /*03a4*/ 	.word	0x00007db0


	//   ....[89]....
        /*03a8*/ 	.word	0x00007e00


	//   ....[90]....
        /*03ac*/ 	.word	0x00007e10


	//   ....[91]....
        /*03b0*/ 	.word	0x00007e60


	//   ....[92]....
        /*03b4*/ 	.word	0x00007e70


	//   ....[93]....
        /*03b8*/ 	.word	0x00007ec0


	//   ....[94]....
        /*03bc*/ 	.word	0x00007ed0


	//   ....[95]....
        /*03c0*/ 	.word	0x00007f20


	//   ....[96]....
        /*03c4*/ 	.word	0x00007f40


	//   ....[97]....
        /*03c8*/ 	.word	0x00007fd0


	//   ....[98]....
        /*03cc*/ 	.word	0x00008020


	//   ....[99]....
        /*03d0*/ 	.word	0x000080a0


	//   ....[100]....
        /*03d4*/ 	.word	0x000080c0


	//   ....[101]....
        /*03d8*/ 	.word	0x000080d0


	//   ....[102]....
        /*03dc*/ 	.word	0x000080e0


	//   ....[103]....
        /*03e0*/ 	.word	0x000080f0


	//   ....[104]....
        /*03e4*/ 	.word	0x00008100


	//   ....[105]....
        /*03e8*/ 	.word	0x00008e50


	//   ....[106]....
        /*03ec*/ 	.word	0x00009c90


	//   ....[107]....
        /*03f0*/ 	.word	0x0000a070


	//   ....[108]....
        /*03f4*/ 	.word	0x0000a570


	//   ....[109]....
        /*03f8*/ 	.word	0x0000d830


	//   ....[110]....
        /*03fc*/ 	.word	0x0000dc80


	//   ....[111]....
        /*0400*/ 	.word	0x0000ded0


	//   ....[112]....
        /*0404*/ 	.word	0x0000e070


	//   ....[113]....
        /*0408*/ 	.word	0x0000e8b0


	//   ....[114]....
        /*040c*/ 	.word	0x0000ecb0


	//   ....[115]....
        /*0410*/ 	.word	0x0000f080


	//   ....[116]....
        /*0414*/ 	.word	0x0000f460


	//   ....[117]....
        /*0418*/ 	.word	0x0000f950


	//   ....[118]....
        /*041c*/ 	.word	0x0000f980


	//   ....[119]....
        /*0420*/ 	.word	0x00010930


	//   ....[120]....
        /*0424*/ 	.word	0x00010b40


	//----- nvinfo : EIATTR_REG_RECONFIG
	.align		4
.L_45:
        /*0428*/ 	.byte	0x01, 0x54
	.zero		2


	//----- nvinfo : EIATTR_VRC_CTA_INIT_COUNT
	.align		4
        /*042c*/ 	.byte	0x02, 0x4a
        /*042e*/ 	.byte	0x80
	.zero		1


	//----- nvinfo : EIATTR_SYSCALL_OFFSETS
	.align		4
        /*0430*/ 	.byte	0x04, 0x46
        /*0432*/ 	.short	(.L_47 - .L_46)


	//   ....[0]....
.L_46:
        /*0434*/ 	.word	0x0000a930


	//   ....[1]....
        /*0438*/ 	.word	0x0000aa20


	//   ....[2]....
        /*043c*/ 	.word	0x0000b0b0


	//   ....[3]....
        /*0440*/ 	.word	0x0000b220


	//   ....[4]....
        /*0444*/ 	.word	0x0000bac0


	//   ....[5]....
        /*0448*/ 	.word	0x0000bc30


	//   ....[6]....
        /*044c*/ 	.word	0x0000c480


	//   ....[7]....
        /*0450*/ 	.word	0x0000c5f0


	//   ....[8]....
        /*0454*/ 	.word	0x0000ce80


	//   ....[9]....
        /*0458*/ 	.word	0x0000cff0


	//----- nvinfo : EIATTR_MBARRIER_INSTR_OFFSETS
	.align		4
.L_47:
        /*045c*/ 	.byte	0x04, 0x39
        /*045e*/ 	.short	(.L_49 - .L_48)


	//   ....[0]....
.L_48:
        /*0460*/ 	.word	0x000007f0
        /*0464*/ 	.word	0x000000ff
        /*0468*/ 	.word	0x00000000
        /*046c*/ 	.short	0x0100
        /*046e*/ 	.byte	0x05
	.zero		1


	//   ....[1]....
        /*0470*/ 	.word	0x00000800
        /*0474*/ 	.word	0x000000ff
        /*0478*/ 	.word	0x00000030
        /*047c*/ 	.short	0x0100
        /*047e*/ 	.byte	0x05
	.zero		1


	//   ....[2]....
        /*0480*/ 	.word	0x00000810
        /*0484*/ 	.word	0x000000ff
        /*0488*/ 	.word	0x00000008
        /*048c*/ 	.short	0x0100
        /*048e*/ 	.byte	0x05
	.zero		1


	//   ....[3]....
        /*0490*/ 	.word	0x00000820
        /*0494*/ 	.word	0x000000ff
        /*0498*/ 	.word	0x00000038
        /*049c*/ 	.short	0x0100
        /*049e*/ 	.byte	0x05
	.zero		1


	//   ....[4]....
        /*04a0*/ 	.word	0x00000830
        /*04a4*/ 	.word	0x000000ff
        /*04a8*/ 	.word	0x00000010
        /*04ac*/ 	.short	0x0100
        /*04ae*/ 	.byte	0x05
	.zero		1


	//   ....[5]....
        /*04b0*/ 	.word	0x00000840
        /*04b4*/ 	.word	0x000000ff
        /*04b8*/ 	.word	0x00000040
        /*04bc*/ 	.short	0x0100
        /*04be*/ 	.byte	0x05
	.zero		1


	//   ....[6]....
        /*04c0*/ 	.word	0x00000850
        /*04c4*/ 	.word	0x000000ff
        /*04c8*/ 	.word	0x00000018
        /*04cc*/ 	.short	0x0100
        /*04ce*/ 	.byte	0x05
	.zero		1


	//   ....[7]....
        /*04d0*/ 	.word	0x00000860
        /*04d4*/ 	.word	0x000000ff
        /*04d8*/ 	.word	0x00000048
        /*04dc*/ 	.short	0x0100
        /*04de*/ 	.byte	0x05
	.zero		1


	//   ....[8]....
        /*04e0*/ 	.word	0x00000870
        /*04e4*/ 	.word	0x000000ff
        /*04e8*/ 	.word	0x00000020
        /*04ec*/ 	.short	0x0100
        /*04ee*/ 	.byte	0x05
	.zero		1


	//   ....[9]....
        /*04f0*/ 	.word	0x00000880
        /*04f4*/ 	.word	0x000000ff
        /*04f8*/ 	.word	0x00000050
        /*04fc*/ 	.short	0x0100
        /*04fe*/ 	.byte	0x05
	.zero		1


	//   ....[10]....
        /*0500*/ 	.word	0x00000890
        /*0504*/ 	.word	0x000000ff
        /*0508*/ 	.word	0x00000028
        /*050c*/ 	.short	0x0100
        /*050e*/ 	.byte	0x05
	.zero		1


	//   ....[11]....
        /*0510*/ 	.word	0x000008a0
        /*0514*/ 	.word	0x000000ff
        /*0518*/ 	.word	0x00000058
        /*051c*/ 	.short	0x0100
        /*051e*/ 	.byte	0x05
	.zero		1


	//   ....[12]....
        /*0520*/ 	.word	0x000009c0
        /*0524*/ 	.word	0x000000ff
        /*0528*/ 	.word	0x00000060
        /*052c*/ 	.short	0x0100
        /*052e*/ 	.byte	0x06
	.zero		1


	//   ....[13]....
        /*0530*/ 	.word	0x000009d0
        /*0534*/ 	.word	0x000000ff
        /*0538*/ 	.word	0x00000080
        /*053c*/ 	.short	0x0100
        /*053e*/ 	.byte	0x06
	.zero		1


	//   ....[14]....
        /*0540*/ 	.word	0x000009e0
        /*0544*/ 	.word	0x000000ff
        /*0548*/ 	.word	0x00000068
        /*054c*/ 	.short	0x0100
        /*054e*/ 	.byte	0x06
	.zero		1


	//   ....[15]....
        /*0550*/ 	.word	0x000009f0
        /*0554*/ 	.word	0x000000ff
        /*0558*/ 	.word	0x00000088
        /*055c*/ 	.short	0x0100
        /*055e*/ 	.byte	0x06
	.zero		1


	//   ....[16]....
        /*0560*/ 	.word	0x00000a00
        /*0564*/ 	.word	0x000000ff
        /*0568*/ 	.word	0x00000070
        /*056c*/ 	.short	0x0100
        /*056e*/ 	.byte	0x06
	.zero		1


	//   ....[17]....
        /*0570*/ 	.word	0x00000a10
        /*0574*/ 	.word	0x000000ff
        /*0578*/ 	.word	0x00000090
        /*057c*/ 	.short	0x0100
        /*057e*/ 	.byte	0x06
	.zero		1


	//   ....[18]....
        /*0580*/ 	.word	0x00000a20
        /*0584*/ 	.word	0x000000ff
        /*0588*/ 	.word	0x00000078
        /*058c*/ 	.short	0x0100
        /*058e*/ 	.byte	0x06
	.zero		1


	//   ....[19]....
        /*0590*/ 	.word	0x00000a30
        /*0594*/ 	.word	0x000000ff
        /*0598*/ 	.word	0x00000098
        /*059c*/ 	.short	0x0100
        /*059e*/ 	.byte	0x06
	.zero		1


	//   ....[20]....
        /*05a0*/ 	.word	0x00000b10
        /*05a4*/ 	.word	0x000000ff
        /*05a8*/ 	.word	0x000000a0
        /*05ac*/ 	.short	0x0100
        /*05ae*/ 	.byte	0x05
	.zero		1


	//   ....[21]....
        /*05b0*/ 	.word	0x00000b20
        /*05b4*/ 	.word	0x000000ff
        /*05b8*/ 	.word	0x000000a8
        /*05bc*/ 	.short	0x0100
        /*05be*/ 	.byte	0x05
	.zero		1


	//   ....[22]....
        /*05c0*/ 	.word	0x00000c40
        /*05c4*/ 	.word	0x000000ff
        /*05c8*/ 	.word	0x000000b0
        /*05cc*/ 	.short	0x0100
        /*05ce*/ 	.byte	0x06
	.zero		1


	//   ....[23]....
        /*05d0*/ 	.word	0x00000c50
        /*05d4*/ 	.word	0x000000ff
        /*05d8*/ 	.word	0x000000f0
        /*05dc*/ 	.short	0x0100
        /*05de*/ 	.byte	0x06
	.zero		1


	//   ....[24]....
        /*05e0*/ 	.word	0x00000c60
        /*05e4*/ 	.word	0x000000ff
        /*05e8*/ 	.word	0x000000b8
        /*05ec*/ 	.short	0x0100
        /*05ee*/ 	.byte	0x06
	.zero		1


	//   ....[25]....
        /*05f0*/ 	.word	0x00000c70
        /*05f4*/ 	.word	0x000000ff
        /*05f8*/ 	.word	0x000000f8
        /*05fc*/ 	.short	0x0100
        /*05fe*/ 	.byte	0x06
	.zero		1


	//   ....[26]....
        /*0600*/ 	.word	0x00000c80
        /*0604*/ 	.word	0x000000ff
        /*0608*/ 	.word	0x000000c0
        /*060c*/ 	.short	0x0100
        /*060e*/ 	.byte	0x06
	.zero		1


	//   ....[27]....
        /*0610*/ 	.word	0x00000c90
        /*0614*/ 	.word	0x000000ff
        /*0618*/ 	.word	0x00000100
        /*061c*/ 	.short	0x0100
        /*061e*/ 	.byte	0x06
	.zero		1


	//   ....[28]....
        /*0620*/ 	.word	0x00000ca0
        /*0624*/ 	.word	0x000000ff
        /*0628*/ 	.word	0x000000c8
        /*062c*/ 	.short	0x0100
        /*062e*/ 	.byte	0x06
	.zero		1


	//   ....[29]....
        /*0630*/ 	.word	0x00000cb0
        /*0634*/ 	.word	0x000000ff
        /*0638*/ 	.word	0x00000108
        /*063c*/ 	.short	0x0100
        /*063e*/ 	.byte	0x06
	.zero		1


	//   ....[30]....
        /*0640*/ 	.word	0x00000cc0
        /*0644*/ 	.word	0x000000ff
        /*0648*/ 	.word	0x000000d0
        /*064c*/ 	.short	0x0100
        /*064e*/ 	.byte	0x06
	.zero		1


	//   ....[31]....
        /*0650*/ 	.word	0x00000cd0
        /*0654*/ 	.word	0x000000ff
        /*0658*/ 	.word	0x00000110
        /*065c*/ 	.short	0x0100
        /*065e*/ 	.byte	0x06
	.zero		1


	//   ....[32]....
        /*0660*/ 	.word	0x00000ce0
        /*0664*/ 	.word	0x000000ff
        /*0668*/ 	.word	0x000000d8
        /*066c*/ 	.short	0x0100
        /*066e*/ 	.byte	0x06
	.zero		1


	//   ....[33]....
        /*0670*/ 	.word	0x00000cf0
        /*0674*/ 	.word	0x000000ff
        /*0678*/ 	.word	0x00000118
        /*067c*/ 	.short	0x0100
        /*067e*/ 	.byte	0x06
	.zero		1


	//   ....[34]....
        /*0680*/ 	.word	0x00000d00
        /*0684*/ 	.word	0x000000ff
        /*0688*/ 	.word	0x000000e0
        /*068c*/ 	.short	0x0100
        /*068e*/ 	.byte	0x06
	.zero		1


	//   ....[35]....
        /*0690*/ 	.word	0x00000d10
        /*0694*/ 	.word	0x000000ff
        /*0698*/ 	.word	0x00000120
        /*069c*/ 	.short	0x0100
        /*069e*/ 	.byte	0x06
	.zero		1


	//   ....[36]....
        /*06a0*/ 	.word	0x00000d20
        /*06a4*/ 	.word	0x000000ff
        /*06a8*/ 	.word	0x000000e8
        /*06ac*/ 	.short	0x0100
        /*06ae*/ 	.byte	0x06
	.zero		1


	//   ....[37]....
        /*06b0*/ 	.word	0x00000d30
        /*06b4*/ 	.word	0x000000ff
        /*06b8*/ 	.word	0x00000128
        /*06bc*/ 	.short	0x0100
        /*06be*/ 	.byte	0x06
	.zero		1


	//   ....[38]....
        /*06c0*/ 	.word	0x00000e50
        /*06c4*/ 	.word	0x000000ff
        /*06c8*/ 	.word	0x00000190
        /*06cc*/ 	.short	0x0100
        /*06ce*/ 	.byte	0x06
	.zero		1


	//   ....[39]....
        /*06d0*/ 	.word	0x00000e60
        /*06d4*/ 	.word	0x000000ff
        /*06d8*/ 	.word	0x000001d0
        /*06dc*/ 	.short	0x0100
        /*06de*/ 	.byte	0x06
	.zero		1


	//   ....[40]....
        /*06e0*/ 	.word	0x00000e70
        /*06e4*/ 	.word	0x000000ff
        /*06e8*/ 	.word	0x00000198
        /*06ec*/ 	.short	0x0100
        /*06ee*/ 	.byte	0x06
	.zero		1


	//   ....[41]....
        /*06f0*/ 	.word	0x00000e80
        /*06f4*/ 	.word	0x000000ff
        /*06f8*/ 	.word	0x000001d8
        /*06fc*/ 	.short	0x0100
        /*06fe*/ 	.byte	0x06
	.zero		1


	//   ....[42]....
        /*0700*/ 	.word	0x00000e90
        /*0704*/ 	.word	0x000000ff
        /*0708*/ 	.word	0x000001a0
        /*070c*/ 	.short	0x0100
        /*070e*/ 	.byte	0x06
	.zero		1


	//   ....[43]....
        /*0710*/ 	.word	0x00000ea0
        /*0714*/ 	.word	0x000000ff
        /*0718*/ 	.word	0x000001e0
        /*071c*/ 	.short	0x0100
        /*071e*/ 	.byte	0x06
	.zero		1


	//   ....[44]....
        /*0720*/ 	.word	0x00000eb0
        /*0724*/ 	.word	0x000000ff
        /*0728*/ 	.word	0x000001a8
        /*072c*/ 	.short	0x0100
        /*072e*/ 	.byte	0x06
	.zero		1


	//   ....[45]....
        /*0730*/ 	.word	0x00000ec0
        /*0734*/ 	.word	0x000000ff
        /*0738*/ 	.word	0x000001e8
        /*073c*/ 	.short	0x0100
        /*073e*/ 	.byte	0x06
	.zero		1


	//   ....[46]....
        /*0740*/ 	.word	0x00000ed0
        /*0744*/ 	.word	0x000000ff
        /*0748*/ 	.word	0x000001b0
        /*074c*/ 	.short	0x0100
        /*074e*/ 	.byte	0x06
	.zero		1


	//   ....[47]....
        /*0750*/ 	.word	0x00000ee0
        /*0754*/ 	.word	0x000000ff
        /*0758*/ 	.word	0x000001f0
        /*075c*/ 	.short	0x0100
        /*075e*/ 	.byte	0x06
	.zero		1


	//   ....[48]....
        /*0760*/ 	.word	0x00000ef0
        /*0764*/ 	.word	0x000000ff
        /*0768*/ 	.word	0x000001b8
        /*076c*/ 	.short	0x0100
        /*076e*/ 	.byte	0x06
	.zero		1


	//   ....[49]....
        /*0770*/ 	.word	0x00000f00
        /*0774*/ 	.word	0x000000ff
        /*0778*/ 	.word	0x000001f8
        /*077c*/ 	.short	0x0100
        /*077e*/ 	.byte	0x06
	.zero		1


	//   ....[50]....
        /*0780*/ 	.word	0x00000f10
        /*0784*/ 	.word	0x000000ff
        /*0788*/ 	.word	0x000001c0
        /*078c*/ 	.short	0x0100
        /*078e*/ 	.byte	0x06
	.zero		1


	//   ....[51]....
        /*0790*/ 	.word	0x00000f20
        /*0794*/ 	.word	0x000000ff
        /*0798*/ 	.word	0x00000200
        /*079c*/ 	.short	0x0100
        /*079e*/ 	.byte	0x06
	.zero		1


	//   ....[52]....
        /*07a0*/ 	.word	0x00000f30
        /*07a4*/ 	.word	0x000000ff
        /*07a8*/ 	.word	0x000001c8
        /*07ac*/ 	.short	0x0100
        /*07ae*/ 	.byte	0x06
	.zero		1


	//   ....[53]....
        /*07b0*/ 	.word	0x00000f40
        /*07b4*/ 	.word	0x000000ff
        /*07b8*/ 	.word	0x00000208
        /*07bc*/ 	.short	0x0100
        /*07be*/ 	.byte	0x06
	.zero		1


	//   ....[54]....
        /*07c0*/ 	.word	0x00001070
        /*07c4*/ 	.word	0x000000ff
        /*07c8*/ 	.word	0x00000130
        /*07cc*/ 	.short	0x0100
        /*07ce*/ 	.byte	0x06
	.zero		1


	//   ....[55]....
        /*07d0*/ 	.word	0x00001080
        /*07d4*/ 	.word	0x000000ff
        /*07d8*/ 	.word	0x00000150
        /*07dc*/ 	.short	0x0100
        /*07de*/ 	.byte	0x06
	.zero		1


	//   ....[56]....
        /*07e0*/ 	.word	0x00001090
        /*07e4*/ 	.word	0x000000ff
        /*07e8*/ 	.word	0x00000138
        /*07ec*/ 	.short	0x0100
        /*07ee*/ 	.byte	0x06
	.zero		1


	//   ....[57]....
        /*07f0*/ 	.word	0x000010a0
        /*07f4*/ 	.word	0x000000ff
        /*07f8*/ 	.word	0x00000158
        /*07fc*/ 	.short	0x0100
        /*07fe*/ 	.byte	0x06
	.zero		1


	//   ....[58]....
        /*0800*/ 	.word	0x000010b0
        /*0804*/ 	.word	0x000000ff
        /*0808*/ 	.word	0x00000140
        /*080c*/ 	.short	0x0100
        /*080e*/ 	.byte	0x06
	.zero		1


	//   ....[59]....
        /*0810*/ 	.word	0x000010c0
        /*0814*/ 	.word	0x000000ff
        /*0818*/ 	.word	0x00000160
        /*081c*/ 	.short	0x0100
        /*081e*/ 	.byte	0x06
	.zero		1


	//   ....[60]....
        /*0820*/ 	.word	0x000010d0
        /*0824*/ 	.word	0x000000ff
        /*0828*/ 	.word	0x00000148
        /*082c*/ 	.short	0x0100
        /*082e*/ 	.byte	0x06
	.zero		1


	//   ....[61]....
        /*0830*/ 	.word	0x000010e0
        /*0834*/ 	.word	0x000000ff
        /*0838*/ 	.word	0x00000168
        /*083c*/ 	.short	0x0100
        /*083e*/ 	.byte	0x06
	.zero		1


	//   ....[62]....
        /*0840*/ 	.word	0x000011e0
        /*0844*/ 	.word	0x000000ff
        /*0848*/ 	.word	0x00000180
        /*084c*/ 	.short	0x0100
        /*084e*/ 	.byte	0x05
	.zero		1


	//   ....[63]....
        /*0850*/ 	.word	0x00004190
        /*0854*/ 	.word	0x000000ff
        /*0858*/ 	.word	0x00000030
        /*085c*/ 	.short	0x010a
        /*085e*/ 	.byte	0x07
	.zero		1


	//   ....[64]....
        /*0860*/ 	.word	0x00004300
        /*0864*/ 	.word	0x000000ff
        /*0868*/ 	.word	0x00000030
        /*086c*/ 	.short	0x010a
        /*086e*/ 	.byte	0x11
	.zero		1


	//   ....[65]....
        /*0870*/ 	.word	0x000044a0
        /*0874*/ 	.word	0x000000ff
        /*0878*/ 	.word	0x00000030
        /*087c*/ 	.short	0x010a
        /*087e*/ 	.byte	0x04
	.zero		1


	//   ....[66]....
        /*0880*/ 	.word	0x000045d0
        /*0884*/ 	.word	0x000000ff
        /*0888*/ 	.word	0x000000a8
        /*088c*/ 	.short	0x0101
        /*088e*/ 	.byte	0x14
	.zero		1


	//   ....[67]....
        /*0890*/ 	.word	0x000045f0
        /*0894*/ 	.word	0x000000ff
        /*0898*/ 	.word	0x00000030
        /*089c*/ 	.short	0x010a
        /*089e*/ 	.byte	0x04
	.zero		1


	//   ....[68]....
        /*08a0*/ 	.word	0x00004670
        /*08a4*/ 	.word	0x000000ff
        /*08a8*/ 	.word	0x00000030
        /*08ac*/ 	.short	0x010a
        /*08ae*/ 	.byte	0x09
	.zero		1


	//   ....[69]....
        /*08b0*/ 	.word	0x00004800
        /*08b4*/ 	.word	0x000000ff
        /*08b8*/ 	.word	0x00000030
        /*08bc*/ 	.short	0x010a
        /*08be*/ 	.byte	0x04
	.zero		1


	//   ....[70]....
        /*08c0*/ 	.word	0x00004990
        /*08c4*/ 	.word	0x000000ff
        /*08c8*/ 	.word	0x00000190
        /*08cc*/ 	.short	0x010a
        /*08ce*/ 	.byte	0x04
	.zero		1


	//   ....[71]....
        /*08d0*/ 	.word	0x00004b20
        /*08d4*/ 	.word	0x000000ff
        /*08d8*/ 	.word	0x00000000
        /*08dc*/ 	.short	0x0101
        /*08de*/ 	.byte	0x04
	.zero		1


	//   ....[72]....
        /*08e0*/ 	.word	0x00004b90
        /*08e4*/ 	.word	0x000000ff
        /*08e8*/ 	.word	0x00000000
        /*08ec*/ 	.short	0x010a
        /*08ee*/ 	.byte	0x04
	.zero		1


	//   ....[73]....
        /*08f0*/ 	.word	0x00004c20
        /*08f4*/ 	.word	0x000000ff
        /*08f8*/ 	.word	0x00000000
        /*08fc*/ 	.short	0x010a
        /*08fe*/ 	.byte	0x04
	.zero		1


	//   ....[74]....
        /*0900*/ 	.word	0x00004cb0
        /*0904*/ 	.word	0x000000ff
        /*0908*/ 	.word	0x00000000
        /*090c*/ 	.short	0x010a
        /*090e*/ 	.byte	0x04
	.zero		1


	//   ....[75]....
        /*0910*/ 	.word	0x00004d40
        /*0914*/ 	.word	0x000000ff
        /*0918*/ 	.word	0x00000000
        /*091c*/ 	.short	0x010a
        /*091e*/ 	.byte	0x04
	.zero		1


	//   ....[76]....
        /*0920*/ 	.word	0x00004dd0
        /*0924*/ 	.word	0x000000ff
        /*0928*/ 	.word	0x00000000
        /*092c*/ 	.short	0x010a
        /*092e*/ 	.byte	0x04
	.zero		1


	//   ....[77]....
        /*0930*/ 	.word	0x00004e70
        /*0934*/ 	.word	0x00000000
        /*0938*/ 	.word	0x00000000
        /*093c*/ 	.short	0x010a
        /*093e*/ 	.byte	0xff
	.zero		1


	//   ....[78]....
        /*0940*/ 	.word	0x00006a00
        /*0944*/ 	.word	0x000000ff
        /*0948*/ 	.word	0x000000f0
        /*094c*/ 	.short	0x010a
        /*094e*/ 	.byte	0x04
	.zero		1


	//   ....[79]....
        /*0950*/ 	.word	0x00006ba0
        /*0954*/ 	.word	0x000000ff
        /*0958*/ 	.word	0x000000b0
        /*095c*/ 	.short	0x0101
        /*095e*/ 	.byte	0x04
	.zero		1


	//   ....[80]....
        /*0960*/ 	.word	0x00008620
        /*0964*/ 	.word	0x000000ff
        /*0968*/ 	.word	0x000000f0
        /*096c*/ 	.short	0x010a
        /*096e*/ 	.byte	0x04
	.zero		1


	//   ....[81]....
        /*0970*/ 	.word	0x000087a0
        /*0974*/ 	.word	0x000000ff
        /*0978*/ 	.word	0x000000b0
        /*097c*/ 	.short	0x0101
        /*097e*/ 	.byte	0x04
	.zero		1


	//   ....[82]....
        /*0980*/ 	.word	0x00008ec0
        /*0984*/ 	.word	0x0000000f
        /*0988*/ 	.word	0x000000a8
        /*098c*/ 	.short	0x010a
        /*098e*/ 	.byte	0xff
	.zero		1


	//   ....[83]....
        /*0990*/ 	.word	0x00009130
        /*0994*/ 	.word	0x000000ff
        /*0998*/ 	.word	0x00000080
        /*099c*/ 	.short	0x010a
        /*099e*/ 	.byte	0x18
	.zero		1


	//   ....[84]....
        /*09a0*/ 	.word	0x00009250
        /*09a4*/ 	.word	0x000000ff
        /*09a8*/ 	.word	0x00000060
        /*09ac*/ 	.short	0x010b
        /*09ae*/ 	.byte	0x18
	.zero		1


	//   ....[85]....
        /*09b0*/ 	.word	0x000092c0
        /*09b4*/ 	.word	0x000000ff
        /*09b8*/ 	.word	0x00000000
        /*09bc*/ 	.short	0x0101
        /*09be*/ 	.byte	0x04
	.zero		1


	//   ....[86]....
        /*09c0*/ 	.word	0x000092f0
        /*09c4*/ 	.word	0x000000ff
        /*09c8*/ 	.word	0x00000088
        /*09cc*/ 	.short	0x010a
        /*09ce*/ 	.byte	0x18
	.zero		1


	//   ....[87]....
        /*09d0*/ 	.word	0x00009420
        /*09d4*/ 	.word	0x000000ff
        /*09d8*/ 	.word	0x00000068
        /*09dc*/ 	.short	0x010b
        /*09de*/ 	.byte	0x18
	.zero		1


	//   ....[88]....
        /*09e0*/ 	.word	0x00009480
        /*09e4*/ 	.word	0x000000ff
        /*09e8*/ 	.word	0x00000000
        /*09ec*/ 	.short	0x0101
        /*09ee*/ 	.byte	0x04
	.zero		1


	//   ....[89]....
        /*09f0*/ 	.word	0x000094b0
        /*09f4*/ 	.word	0x000000ff
        /*09f8*/ 	.word	0x00000090
        /*09fc*/ 	.short	0x010a
        /*09fe*/ 	.byte	0x18
	.zero		1


	//   ....[90]....
        /*0a00*/ 	.word	0x000095e0
        /*0a04*/ 	.word	0x000000ff
        /*0a08*/ 	.word	0x00000070
        /*0a0c*/ 	.short	0x010b
        /*0a0e*/ 	.byte	0x18
	.zero		1


	//   ....[91]....
        /*0a10*/ 	.word	0x00009640
        /*0a14*/ 	.word	0x000000ff
        /*0a18*/ 	.word	0x00000000
        /*0a1c*/ 	.short	0x0101
        /*0a1e*/ 	.byte	0x04
	.zero		1


	//   ....[92]....
        /*0a20*/ 	.word	0x00009670
        /*0a24*/ 	.word	0x000000ff
        /*0a28*/ 	.word	0x00000098
        /*0a2c*/ 	.short	0x010a
        /*0a2e*/ 	.byte	0x18
	.zero		1


	//   ....[93]....
        /*0a30*/ 	.word	0x000097a0
        /*0a34*/ 	.word	0x000000ff
        /*0a38*/ 	.word	0x00000078
        /*0a3c*/ 	.short	0x010b
        /*0a3e*/ 	.byte	0x18
	.zero		1


	//   ....[94]....
        /*0a40*/ 	.word	0x00009820
        /*0a44*/ 	.word	0x000000ff
        /*0a48*/ 	.word	0x00000000
        /*0a4c*/ 	.short	0x0101
        /*0a4e*/ 	.byte	0x04
	.zero		1


	//   ....[95]....
        /*0a50*/ 	.word	0x00009870
        /*0a54*/ 	.word	0x000000ff
        /*0a58*/ 	.word	0x00000190
        /*0a5c*/ 	.short	0x010a
        /*0a5e*/ 	.byte	0x08
	.zero		1


	//   ....[96]....
        /*0a60*/ 	.word	0x000099d0
        /*0a64*/ 	.word	0x000000ff
        /*0a68*/ 	.word	0x00000000
        /*0a6c*/ 	.short	0x0101
        /*0a6e*/ 	.byte	0x08
	.zero		1


	//   ....[97]....
        /*0a70*/ 	.word	0x00009a80
        /*0a74*/ 	.word	0x000000ff
        /*0a78*/ 	.word	0x00000080
        /*0a7c*/ 	.short	0x010a
        /*0a7e*/ 	.byte	0x18
	.zero		1


	//   ....[98]....
        /*0a80*/ 	.word	0x00009ac0
        /*0a84*/ 	.word	0x000000ff
        /*0a88*/ 	.word	0x00000088
        /*0a8c*/ 	.short	0x010a
        /*0a8e*/ 	.byte	0x18
	.zero		1


	//   ....[99]....
        /*0a90*/ 	.word	0x00009b00
        /*0a94*/ 	.word	0x000000ff
        /*0a98*/ 	.word	0x00000090
        /*0a9c*/ 	.short	0x010a
        /*0a9e*/ 	.byte	0x18
	.zero		1


	//   ....[100]....
        /*0aa0*/ 	.word	0x00009b60
        /*0aa4*/ 	.word	0x00000000
        /*0aa8*/ 	.word	0x00000098
        /*0aac*/ 	.short	0x010a
        /*0aae*/ 	.byte	0xff
	.zero		1


	//   ....[101]....
        /*0ab0*/ 	.word	0x0000a610
        /*0ab4*/ 	.word	0x000000ff
        /*0ab8*/ 	.word	0x00000190
        /*0abc*/ 	.short	0x010a
        /*0abe*/ 	.byte	0x06
	.zero		1


	//   ....[102]....
        /*0ac0*/ 	.word	0x0000a7a0
        /*0ac4*/ 	.word	0x000000ff
        /*0ac8*/ 	.word	0x00000000
        /*0acc*/ 	.short	0x0101
        /*0ace*/ 	.byte	0x04
	.zero		1


	//   ....[103]....
        /*0ad0*/ 	.word	0x0000ad10
        /*0ad4*/ 	.word	0x000000ff
        /*0ad8*/ 	.word	0x00000060
        /*0adc*/ 	.short	0x010a
        /*0ade*/ 	.byte	0x2b
	.zero		1


	//   ....[104]....
        /*0ae0*/ 	.word	0x0000ad90
        /*0ae4*/ 	.word	0x00000044
        /*0ae8*/ 	.word	0x00000130
        /*0aec*/ 	.short	0x010a
        /*0aee*/ 	.byte	0xff
	.zero		1


	//   ....[105]....
        /*0af0*/ 	.word	0x0000adb0
        /*0af4*/ 	.word	0x000000ff
        /*0af8*/ 	.word	0x00000060
        /*0afc*/ 	.short	0x010a
        /*0afe*/ 	.byte	0x2b
	.zero		1


	//   ....[106]....
        /*0b00*/ 	.word	0x0000af80
        /*0b04*/ 	.word	0x00000044
        /*0b08*/ 	.word	0x00000130
        /*0b0c*/ 	.short	0x010a
        /*0b0e*/ 	.byte	0xff
	.zero		1


	//   ....[107]....
        /*0b10*/ 	.word	0x0000b800
        /*0b14*/ 	.word	0x000000ff
        /*0b18*/ 	.word	0x00000000
        /*0b1c*/ 	.short	0x0101
        /*0b1e*/ 	.byte	0x04
	.zero		1


	//   ....[108]....
        /*0b20*/ 	.word	0x0000b850
        /*0b24*/ 	.word	0x000000ff
        /*0b28*/ 	.word	0x00000068
        /*0b2c*/ 	.short	0x010a
        /*0b2e*/ 	.byte	0x2b
	.zero		1


	//   ....[109]....
        /*0b30*/ 	.word	0x0000b880
        /*0b34*/ 	.word	0x000000ff
        /*0b38*/ 	.word	0x00000068
        /*0b3c*/ 	.short	0x010a
        /*0b3e*/ 	.byte	0x2b
	.zero		1


	//   ....[110]....
        /*0b40*/ 	.word	0x0000c200
        /*0b44*/ 	.word	0x000000ff
        /*0b48*/ 	.word	0x00000000
        /*0b4c*/ 	.short	0x0101
        /*0b4e*/ 	.byte	0x04
	.zero		1


	//   ....[111]....
        /*0b50*/ 	.word	0x0000c220
        /*0b54*/ 	.word	0x000000ff
        /*0b58*/ 	.word	0x00000070
        /*0b5c*/ 	.short	0x010a
        /*0b5e*/ 	.byte	0x2b
	.zero		1


	//   ....[112]....
        /*0b60*/ 	.word	0x0000c240
        /*0b64*/ 	.word	0x000000ff
        /*0b68*/ 	.word	0x00000070
        /*0b6c*/ 	.short	0x010a
        /*0b6e*/ 	.byte	0x2b
	.zero		1


	//   ....[113]....
        /*0b70*/ 	.word	0x0000cc00
        /*0b74*/ 	.word	0x000000ff
        /*0b78*/ 	.word	0x00000000
        /*0b7c*/ 	.short	0x0101
        /*0b7e*/ 	.byte	0x04
	.zero		1


	//   ....[114]....
        /*0b80*/ 	.word	0x0000cc20
        /*0b84*/ 	.word	0x000000ff
        /*0b88*/ 	.word	0x00000078
        /*0b8c*/ 	.short	0x010a
        /*0b8e*/ 	.byte	0x2b
	.zero		1


	//   ....[115]....
        /*0b90*/ 	.word	0x0000cc40
        /*0b94*/ 	.word	0x000000ff
        /*0b98*/ 	.word	0x00000078
        /*0b9c*/ 	.short	0x010a
        /*0b9e*/ 	.byte	0x2b
	.zero		1


	//   ....[116]....
        /*0ba0*/ 	.word	0x0000d190
        /*0ba4*/ 	.word	0x00000044
        /*0ba8*/ 	.word	0x00000000
        /*0bac*/ 	.short	0x0101
        /*0bae*/ 	.byte	0xff
	.zero		1


	//   ....[117]....
        /*0bb0*/ 	.word	0x0000d720
        /*0bb4*/ 	.word	0x000000ff
        /*0bb8*/ 	.word	0x00000000
        /*0bbc*/ 	.short	0x0101
        /*0bbe*/ 	.byte	0x04
	.zero		1


	//   ....[118]....
        /*0bc0*/ 	.word	0x0000d7c0
        /*0bc4*/ 	.word	0x000000ff
        /*0bc8*/ 	.word	0x00000000
        /*0bcc*/ 	.short	0x0101
        /*0bce*/ 	.byte	0x04
	.zero		1


	//   ....[119]....
        /*0bd0*/ 	.word	0x0000e0d0
        /*0bd4*/ 	.word	0x000000ff
        /*0bd8*/ 	.word	0x000000b0
        /*0bdc*/ 	.short	0x010a
        /*0bde*/ 	.byte	0x19
	.zero		1


	//   ....[120]....
        /*0be0*/ 	.word	0x0000e210
        /*0be4*/ 	.word	0x000000ff
        /*0be8*/ 	.word	0x00000000
        /*0bec*/ 	.short	0x0101
        /*0bee*/ 	.byte	0x06
	.zero		1


	//   ....[121]....
        /*0bf0*/ 	.word	0x0000e280
        /*0bf4*/ 	.word	0x000000ff
        /*0bf8*/ 	.word	0x000001d0
        /*0bfc*/ 	.short	0x010a
        /*0bfe*/ 	.byte	0x19
	.zero		1


	//   ....[122]....
        /*0c00*/ 	.word	0x0000f360
        /*0c04*/ 	.word	0x000000ff
        /*0c08*/ 	.word	0x00000190
        /*0c0c*/ 	.short	0x0101
        /*0c0e*/ 	.byte	0x19
	.zero		1


	//   ....[123]....
        /*0c10*/ 	.word	0x0000f650
        /*0c14*/ 	.word	0x000000ff
        /*0c18*/ 	.word	0x00000008
        /*0c1c*/ 	.short	0x010a
        /*0c1e*/ 	.byte	0x06
	.zero		1


	//   ....[124]....
        /*0c20*/ 	.word	0x0000f670
        /*0c24*/ 	.word	0x000000ff
        /*0c28*/ 	.word	0x00000008
        /*0c2c*/ 	.short	0x010a
        /*0c2e*/ 	.byte	0x06
	.zero		1


	//   ....[125]....
        /*0c30*/ 	.word	0x0000f800
        /*0c34*/ 	.word	0x000000ff
        /*0c38*/ 	.word	0x00000008
        /*0c3c*/ 	.short	0x010a
        /*0c3e*/ 	.byte	0x06
	.zero		1


	//   ....[126]....
        /*0c40*/ 	.word	0x0000f820
        /*0c44*/ 	.word	0x000000ff
        /*0c48*/ 	.word	0x00000008
        /*0c4c*/ 	.short	0x010a
        /*0c4e*/ 	.byte	0x06
	.zero		1


	//   ....[127]....
        /*0c50*/ 	.word	0x0000f8e0
        /*0c54*/ 	.word	0x000000ff
        /*0c58*/ 	.word	0x00000000
        /*0c5c*/ 	.short	0x0101
        /*0c5e*/ 	.byte	0x05
	.zero		1


	//   ....[128]....
        /*0c60*/ 	.word	0x0000fbd0
        /*0c64*/ 	.word	0x000000ff
        /*0c68*/ 	.word	0x00000000
        /*0c6c*/ 	.short	0x010a
        /*0c6e*/ 	.byte	0x06
	.zero		1


	//   ....[129]....
        /*0c70*/ 	.word	0x0000fc30
        /*0c74*/ 	.word	0x000000ff
        /*0c78*/ 	.word	0x00000150
        /*0c7c*/ 	.short	0x010a
        /*0c7e*/ 	.byte	0x08
	.zero		1


	//   ....[130]....
        /*0c80*/ 	.word	0x0000fe10
        /*0c84*/ 	.word	0x000000ff
        /*0c88*/ 	.word	0x00000000
        /*0c8c*/ 	.short	0x010a
        /*0c8e*/ 	.byte	0x0d
	.zero		1


	//   ....[131]....
        /*0c90*/ 	.word	0x0000ff40
        /*0c94*/ 	.word	0x000000ff
        /*0c98*/ 	.word	0x00000000
        /*0c9c*/ 	.short	0x010a
        /*0c9e*/ 	.byte	0x28
	.zero		1


	//   ....[132]....
        /*0ca0*/ 	.word	0x00010320
        /*0ca4*/ 	.word	0x000000ff
        /*0ca8*/ 	.word	0x00000190
        /*0cac*/ 	.short	0x010a
        /*0cae*/ 	.byte	0x06
	.zero		1


	//   ....[133]....
        /*0cb0*/ 	.word	0x00010450
        /*0cb4*/ 	.word	0x000000ff
        /*0cb8*/ 	.word	0x00000000
        /*0cbc*/ 	.short	0x0101
        /*0cbe*/ 	.byte	0x06
	.zero		1


	//   ....[134]....
        /*0cc0*/ 	.word	0x000105a0
        /*0cc4*/ 	.word	0x000000ff
        /*0cc8*/ 	.word	0x00000150
        /*0ccc*/ 	.short	0x010a
        /*0cce*/ 	.byte	0x06
	.zero		1


	//   ....[135]....
        /*0cd0*/ 	.word	0x00010660
        /*0cd4*/ 	.word	0x000000ff
        /*0cd8*/ 	.word	0x00000150
        /*0cdc*/ 	.short	0x010a
        /*0cde*/ 	.byte	0x07
	.zero		1


	//   ....[136]....
        /*0ce0*/ 	.word	0x00010720
        /*0ce4*/ 	.word	0x000000ff
        /*0ce8*/ 	.word	0x00000150
        /*0cec*/ 	.short	0x010a
        /*0cee*/ 	.byte	0x07
	.zero		1


	//   ....[137]....
        /*0cf0*/ 	.word	0x000107e0
        /*0cf4*/ 	.word	0x00000000
        /*0cf8*/ 	.word	0x00000150
        /*0cfc*/ 	.short	0x010a
        /*0cfe*/ 	.byte	0xff
	.zero		1


	//   ....[138]....
        /*0d00*/ 	.word	0x00010820
        /*0d04*/ 	.word	0x00000000
        /*0d08*/ 	.word	0x00000150
        /*0d0c*/ 	.short	0x010a
        /*0d0e*/ 	.byte	0xff
	.zero		1


	//   ....[139]....
        /*0d10*/ 	.word	0x00010890
        /*0d14*/ 	.word	0x000000ff
        /*0d18*/ 	.word	0x00000000
        /*0d1c*/ 	.short	0x0101
        /*0d1e*/ 	.byte	0x06
	.zero		1


	//   ....[140]....
        /*0d20*/ 	.word	0x000108d0
        /*0d24*/ 	.word	0x000000ff
        /*0d28*/ 	.word	0x00000180
        /*0d2c*/ 	.short	0x010a
        /*0d2e*/ 	.byte	0x04
	.zero		1


	//   ....[141]....
        /*0d30*/ 	.word	0x00010920
        /*0d34*/ 	.word	0x000000ff
        /*0d38*/ 	.word	0x00000000
        /*0d3c*/ 	.short	0x0101
        /*0d3e*/ 	.byte	0x06
	.zero		1


	//   ....[142]....
        /*0d40*/ 	.word	0x00010b70
        /*0d44*/ 	.word	0x00000000
        /*0d48*/ 	.word	0x00000030
        /*0d4c*/ 	.short	0x010a
        /*0d4e*/ 	.byte	0xff
	.zero		1


	//   ....[143]....
        /*0d50*/ 	.word	0x00010bd0
        /*0d54*/ 	.word	0x00000000
        /*0d58*/ 	.word	0x00000030
        /*0d5c*/ 	.short	0x010a
        /*0d5e*/ 	.byte	0xff
	.zero		1


	//   ....[144]....
        /*0d60*/ 	.word	0x00010c30
        /*0d64*/ 	.word	0x00000000
        /*0d68*/ 	.word	0x00000190
        /*0d6c*/ 	.short	0x010a
        /*0d6e*/ 	.byte	0xff
	.zero		1


	//   ....[145]....
        /*0d70*/ 	.word	0x00010c90
        /*0d74*/ 	.word	0x00000000
        /*0d78*/ 	.word	0x00000000
        /*0d7c*/ 	.short	0x010a
        /*0d7e*/ 	.byte	0xff
	.zero		1


	//   ....[146]....
        /*0d80*/ 	.word	0x00010cf0
        /*0d84*/ 	.word	0x00000000
        /*0d88*/ 	.word	0x00000000
        /*0d8c*/ 	.short	0x010a
        /*0d8e*/ 	.byte	0xff
	.zero		1


	//   ....[147]....
        /*0d90*/ 	.word	0x00010d50
        /*0d94*/ 	.word	0x00000000
        /*0d98*/ 	.word	0x00000000
        /*0d9c*/ 	.short	0x010a
        /*0d9e*/ 	.byte	0xff
	.zero		1


	//   ....[148]....
        /*0da0*/ 	.word	0x00010db0
        /*0da4*/ 	.word	0x00000000
        /*0da8*/ 	.word	0x00000000
        /*0dac*/ 	.short	0x010a
        /*0dae*/ 	.byte	0xff
	.zero		1


	//   ....[149]....
        /*0db0*/ 	.word	0x00010e10
        /*0db4*/ 	.word	0x00000000
        /*0db8*/ 	.word	0x00000000
        /*0dbc*/ 	.short	0x010a
        /*0dbe*/ 	.byte	0xff
	.zero		1


	//   ....[150]....
        /*0dc0*/ 	.word	0x00010e70
        /*0dc4*/ 	.word	0x00000014
        /*0dc8*/ 	.word	0x000000f0
        /*0dcc*/ 	.short	0x010a
        /*0dce*/ 	.byte	0xff
	.zero		1


	//   ....[151]....
        /*0dd0*/ 	.word	0x00010ed0
        /*0dd4*/ 	.word	0x0000000b
        /*0dd8*/ 	.word	0x000000f0
        /*0ddc*/ 	.short	0x010a
        /*0dde*/ 	.byte	0xff
	.zero		1


	//   ....[152]....
        /*0de0*/ 	.word	0x00010f20
        /*0de4*/ 	.word	0x0000000f
        /*0de8*/ 	.word	0x000000a8
        /*0dec*/ 	.short	0x010a
        /*0dee*/ 	.byte	0xff
	.zero		1


	//   ....[153]....
        /*0df0*/ 	.word	0x00010f80
        /*0df4*/ 	.word	0x00000000
        /*0df8*/ 	.word	0x00000080
        /*0dfc*/ 	.short	0x010a
        /*0dfe*/ 	.byte	0xff
	.zero		1


	//   ....[154]....
        /*0e00*/ 	.word	0x00010fe0
        /*0e04*/ 	.word	0x00000000
        /*0e08*/ 	.word	0x00000088
        /*0e0c*/ 	.short	0x010a
        /*0e0e*/ 	.byte	0xff
	.zero		1


	//   ....[155]....
        /*0e10*/ 	.word	0x00011040
        /*0e14*/ 	.word	0x00000000
        /*0e18*/ 	.word	0x00000090
        /*0e1c*/ 	.short	0x010a
        /*0e1e*/ 	.byte	0xff
	.zero		1


	//   ....[156]....
        /*0e20*/ 	.word	0x000110a0
        /*0e24*/ 	.word	0x00000000
        /*0e28*/ 	.word	0x00000098
        /*0e2c*/ 	.short	0x010a
        /*0e2e*/ 	.byte	0xff
	.zero		1


	//   ....[157]....
        /*0e30*/ 	.word	0x00011100
        /*0e34*/ 	.word	0x00000000
        /*0e38*/ 	.word	0x00000190
        /*0e3c*/ 	.short	0x010a
        /*0e3e*/ 	.byte	0xff
	.zero		1


	//   ....[158]....
        /*0e40*/ 	.word	0x00011160
        /*0e44*/ 	.word	0x00000000
        /*0e48*/ 	.word	0x00000080
        /*0e4c*/ 	.short	0x010a
        /*0e4e*/ 	.byte	0xff
	.zero		1


	//   ....[159]....
        /*0e50*/ 	.word	0x000111c0
        /*0e54*/ 	.word	0x00000000
        /*0e58*/ 	.word	0x00000088
        /*0e5c*/ 	.short	0x010a
        /*0e5e*/ 	.byte	0xff
	.zero		1


	//   ....[160]....
        /*0e60*/ 	.word	0x00011220
        /*0e64*/ 	.word	0x00000000
        /*0e68*/ 	.word	0x00000090
        /*0e6c*/ 	.short	0x010a
        /*0e6e*/ 	.byte	0xff
	.zero		1


	//   ....[161]....
        /*0e70*/ 	.word	0x00011280
        /*0e74*/ 	.word	0x00000000
        /*0e78*/ 	.word	0x00000190
        /*0e7c*/ 	.short	0x010a
        /*0e7e*/ 	.byte	0xff
	.zero		1


	//   ....[162]....
        /*0e80*/ 	.word	0x00011340
        /*0e84*/ 	.word	0x00000005
        /*0e88*/ 	.word	0x00000060
        /*0e8c*/ 	.short	0x010a
        /*0e8e*/ 	.byte	0xff
	.zero		1


	//   ....[163]....
        /*0e90*/ 	.word	0x00011390
        /*0e94*/ 	.word	0x00000044
        /*0e98*/ 	.word	0x00000130
        /*0e9c*/ 	.short	0x010a
        /*0e9e*/ 	.byte	0xff
	.zero		1


	//   ....[164]....
        /*0ea0*/ 	.word	0x000113f0
        /*0ea4*/ 	.word	0x00000000
        /*0ea8*/ 	.word	0x00000068
        /*0eac*/ 	.short	0x010a
        /*0eae*/ 	.byte	0xff
	.zero		1


	//   ....[165]....
        /*0eb0*/ 	.word	0x00011450
        /*0eb4*/ 	.word	0x00000000
        /*0eb8*/ 	.word	0x00000070
        /*0ebc*/ 	.short	0x010a
        /*0ebe*/ 	.byte	0xff
	.zero		1


	//   ....[166]....
        /*0ec0*/ 	.word	0x000114b0
        /*0ec4*/ 	.word	0x00000000
        /*0ec8*/ 	.word	0x00000078
        /*0ecc*/ 	.short	0x010a
        /*0ece*/ 	.byte	0xff
	.zero		1


	//   ....[167]....
        /*0ed0*/ 	.word	0x00011510
        /*0ed4*/ 	.word	0x00000004
        /*0ed8*/ 	.word	0x000000b0
        /*0edc*/ 	.short	0x010a
        /*0ede*/ 	.byte	0xff
	.zero		1


	//   ....[168]....
        /*0ee0*/ 	.word	0x00011570
        /*0ee4*/ 	.word	0x00000004
        /*0ee8*/ 	.word	0x000001d0
        /*0eec*/ 	.short	0x010a
        /*0eee*/ 	.byte	0xff
	.zero		1


	//   ....[169]....
        /*0ef0*/ 	.word	0x000115d0
        /*0ef4*/ 	.word	0x00000000
        /*0ef8*/ 	.word	0x00000008
        /*0efc*/ 	.short	0x010a
        /*0efe*/ 	.byte	0xff
	.zero		1


	//   ....[170]....
        /*0f00*/ 	.word	0x000116b0
        /*0f04*/ 	.word	0x00000000
        /*0f08*/ 	.word	0x00000008
        /*0f0c*/ 	.short	0x010a
        /*0f0e*/ 	.byte	0xff
	.zero		1


	//   ....[171]....
        /*0f10*/ 	.word	0x00011710
        /*0f14*/ 	.word	0x00000003
        /*0f18*/ 	.word	0x00000150
        /*0f1c*/ 	.short	0x010a
        /*0f1e*/ 	.byte	0xff
	.zero		1


	//   ....[172]....
        /*0f20*/ 	.word	0x00011770
        /*0f24*/ 	.word	0x00000003
        /*0f28*/ 	.word	0x00000000
        /*0f2c*/ 	.short	0x010a
        /*0f2e*/ 	.byte	0xff
	.zero		1


	//   ....[173]....
        /*0f30*/ 	.word	0x000117d0
        /*0f34*/ 	.word	0x00000003
        /*0f38*/ 	.word	0x00000190
        /*0f3c*/ 	.short	0x010a
        /*0f3e*/ 	.byte	0xff
	.zero		1


	//   ....[174]....
        /*0f40*/ 	.word	0x00011830
        /*0f44*/ 	.word	0x00000000
        /*0f48*/ 	.word	0x00000150
        /*0f4c*/ 	.short	0x010a
        /*0f4e*/ 	.byte	0xff
	.zero		1


	//   ....[175]....
        /*0f50*/ 	.word	0x00011890
        /*0f54*/ 	.word	0x00000000
        /*0f58*/ 	.word	0x00000150
        /*0f5c*/ 	.short	0x010a
        /*0f5e*/ 	.byte	0xff
	.zero		1


	//   ....[176]....
        /*0f60*/ 	.word	0x000118f0
        /*0f64*/ 	.word	0x00000000
        /*0f68*/ 	.word	0x00000150
        /*0f6c*/ 	.short	0x010a
        /*0f6e*/ 	.byte	0xff
	.zero		1


	//   ....[177]....
        /*0f70*/ 	.word	0x00011950
        /*0f74*/ 	.word	0x00000000
        /*0f78*/ 	.word	0x00000180
        /*0f7c*/ 	.short	0x010a
        /*0f7e*/ 	.byte	0xff
	.zero		1


	//----- nvinfo : EIATTR_NUM_MBARRIERS
	.align		4
.L_49:
        /*0f80*/ 	.byte	0x03, 0x38
        /*0f82*/ 	.short	0x003f


	//----- nvinfo : EIATTR_EXIT_INSTR_OFFSETS
	.align		4
        /*0f84*/ 	.byte	0x04, 0x1c
        /*0f86*/ 	.short	(.L_51 - .L_50)


	//   ....[0]....
.L_50:
        /*0f88*/ 	.word	0x00003840


	//   ....[1]....
        /*0f8c*/ 	.word	0x00004ea0


	//   ....[2]....
        /*0f90*/ 	.word	0x00008840


	//   ....[3]....
        /*0f94*/ 	.word	0x00009b90


	//   ....[4]....
        /*0f98*/ 	.word	0x0000d7d0


	//   ....[5]....
        /*0f9c*/ 	.word	0x0000d800


	//   ....[6]....
        /*0fa0*/ 	.word	0x0000f430


	//   ....[7]....
        /*0fa4*/ 	.word	0x00010b50


	//----- nvinfo : EIATTR_INDIRECT_BRANCH_TARGETS
	.align		4
.L_51:
        /*0fa8*/ 	.byte	0x04, 0x34
        /*0faa*/ 	.short	(.L_53 - .L_52)


	//   ....[0]....
.L_52:
        /*0fac*/ 	.word	.L_x_300@srel
        /*0fb0*/ 	.short	0x0
        /*0fb2*/ 	.short	0x0
        /*0fb4*/ 	.word	0xa
        /*0fb8*/ 	.word	.L_x_301@srel
        /* <DEDUP_REMOVED lines=9> */


	//----- nvinfo : EIATTR_MAX_THREADS
	.align		4
.L_53:
        /*0fe0*/ 	.byte	0x04, 0x05
        /*0fe2*/ 	.short	(.L_55 - .L_54)
.L_54:
        /*0fe4*/ 	.word	0x00000180
        /*0fe8*/ 	.word	0x00000001
        /*0fec*/ 	.word	0x00000001


	//----- nvinfo : EIATTR_CRS_STACK_SIZE
	.align		4
.L_55:
        /*0ff0*/ 	.byte	0x04, 0x1e
        /*0ff2*/ 	.short	(.L_57 - .L_56)
.L_56:
        /*0ff4*/ 	.word	0x00000000


	//----- nvinfo : EIATTR_CBANK_PARAM_SIZE
	.align		4
.L_57:
        /*0ff8*/ 	.byte	0x03, 0x19
        /*0ffa*/ 	.short	0x0900


	//----- nvinfo : EIATTR_PARAM_CBANK
	.align		4
        /*0ffc*/ 	.byte	0x04, 0x0a
        /*0ffe*/ 	.short	(.L_59 - .L_58)
	.align		4
.L_58:
        /*1000*/ 	.word	index@(.nv.constant0._ZN7cutlass13device_kernelINS_4gemm6kernel13GemmUniversalINS1_17GroupProblemShapeIN4cute5tupleIJiiiEEEEENS1_10collective13CollectiveMmaINS1_40MainloopSm100ArrayTmaUmmaWarpSpecializedILi6ELi8ELi4ENS6_IJNS5_1CILi2EEENSC_ILi1EEESE_EEEEENS6_IJNSC_ILi128EEESH_SH_EEENS_6half_tEPNS6_IJlSE_NSC_ILi0EEEEEESJ_SM_NS5_8TiledMMAINS5_8MMA_AtomIJNS5_26SM100_MMA_F16BF16_2x1SM_SSISJ_SJ_fLi128ELi128ELNS5_4UMMA5MajorE0ELSR_0ELNSQ_7ScaleInE0ELSS_0EEEEEENS5_6LayoutINS6_IJSE_SE_SE_EEENS6_IJSK_SK_SK_EEEEENS6_IJNS5_10UnderscoreESZ_SZ_EEEEENS5_18SM100_TMA_2SM_LOADENS5_14ComposedLayoutINS5_7SwizzleILi3ELi4ELi3EEENS5_18smem_ptr_flag_bitsILi16EEENSV_INS6_IJNSC_ILi8EEENSC_ILi64EEEEEENS6_IJS19_SE_EEEEEEEvNS5_8identityES12_S1D_vS1E_EENS_8epilogue10collective18CollectiveEpilogueINS1G_31Sm100PtrArrayTmaWarpSpecializedILi4ELi2ELi16ELb1ELb0EEEJNS6_IJS19_SH_SH_EEENS6_IJNSV_IS19_SE_EENSV_INS6_IJNSC_ILi16EEESD_EEENS6_IJSE_S19_EEEEEEEESJ_PNS6_IJSE_lSK_EEESJ_S1T_NS1G_6fusion15FusionCallbacksIS1K_NS1U_17LinearCombinationISJ_fSJ_fLNS_15FloatRoundStyleE2EEES1L_S1R_JEEENS5_5SM1004TMEM4LOAD26SM100_TMEM_LOAD_16dp256b2xENS5_13SM90_TMA_LOADENS13_IS15_S17_NSV_INS6_IJS19_S18_EEES1P_EEEENS5_17SM75_U16x8_LDSM_TENS5_14SM90_TMA_STOREES27_NS5_17SM90_U16x8_STSM_TENS5_39AutoVectorizingCopyWithAssumedAlignmentILi128EEEEEEvvEEEEvNT_6ParamsE)
        /*1004*/ 	.short	0x0380
        /*1006*/ 	.short	0x0900


	//----- nvinfo : EIATTR_SW_WAR
	.align		4
.L_59:
        /*1008*/ 	.byte	0x04, 0x36
        /*100a*/ 	.short	(.L_61 - .L_60)
.L_60:
        /*100c*/ 	.word	0x00000008
.L_61:


//--------------------- .nv.callgraph             --------------------------
	.section	.nv.callgraph,"",@"SHT_CUDA_CALLGRAPH"
	.align	4
	.sectionentsize	8
	.align		4
        /*0000*/ 	.word	0x00000000
	.align		4
        /*0004*/ 	.word	0xffffffff
	.align		4
        /*0008*/ 	.word	index@(_ZN7cutlass13device_kernelINS_4gemm6kernel13GemmUniversalINS1_17GroupProblemShapeIN4cute5tupleIJiiiEEEEENS1_10collective13CollectiveMmaINS1_40MainloopSm100ArrayTmaUmmaWarpSpecializedILi6ELi8ELi4ENS6_IJNS5_1CILi2EEENSC_ILi1EEESE_EEEEENS6_IJNSC_ILi128EEESH_SH_EEENS_6half_tEPNS6_IJlSE_NSC_ILi0EEEEEESJ_SM_NS5_8TiledMMAINS5_8MMA_AtomIJNS5_26SM100_MMA_F16BF16_2x1SM_SSISJ_SJ_fLi128ELi128ELNS5_4UMMA5MajorE0ELSR_0ELNSQ_7ScaleInE0ELSS_0EEEEEENS5_6LayoutINS6_IJSE_SE_SE_EEENS6_IJSK_SK_SK_EEEEENS6_IJNS5_10UnderscoreESZ_SZ_EEEEENS5_18SM100_TMA_2SM_LOADENS5_14ComposedLayoutINS5_7SwizzleILi3ELi4ELi3EEENS5_18smem_ptr_flag_bitsILi16EEENSV_INS6_IJNSC_ILi8EEENSC_ILi64EEEEEENS6_IJS19_SE_EEEEEEEvNS5_8identityES12_S1D_vS1E_EENS_8epilogue10collective18CollectiveEpilogueINS1G_31Sm100PtrArrayTmaWarpSpecializedILi4ELi2ELi16ELb1ELb0EEEJNS6_IJS19_SH_SH_EEENS6_IJNSV_IS19_SE_EENSV_INS6_IJNSC_ILi16EEESD_EEENS6_IJSE_S19_EEEEEEEESJ_PNS6_IJSE_lSK_EEESJ_S1T_NS1G_6fusion15FusionCallbacksIS1K_NS1U_17LinearCombinationISJ_fSJ_fLNS_15FloatRoundStyleE2EEES1L_S1R_JEEENS5_5SM1004TMEM4LOAD26SM100_TMEM_LOAD_16dp256b2xENS5_13SM90_TMA_LOADENS13_IS15_S17_NSV_INS6_IJS19_S18_EEES1P_EEEENS5_17SM75_U16x8_LDSM_TENS5_14SM90_TMA_STOREES27_NS5_17SM90_U16x8_STSM_TENS5_39AutoVectorizingCopyWithAssumedAlignmentILi128EEEEEEvvEEEEvNT_6ParamsE)
	.align		4
        /*000c*/ 	.word	index@(__assertfail)
	.align		4
        /*0010*/ 	.word	0x00000000
	.align		4
        /*0014*/ 	.word	0xfffffffe
	.align		4
        /*0018*/ 	.word	0x00000000
	.align		4
        /*001c*/ 	.word	0xfffffffd
	.align		4
        /*0020*/ 	.word	0x00000000
	.align		4
        /*0024*/ 	.word	0xfffffffc


//--------------------- .nv.constant4             --------------------------
	.section	.nv.constant4,"a",@progbits
	.align	8
	.align		8
.nv.constant4:
        /*0000*/ 	.dword	__assertfail
	.align		8
        /*0008*/ 	.dword	__unnamed_1
	.align		8
        /*0010*/ 	.dword	__unnamed_2
	.align		8
        /*0018*/ 	.dword	_ZN39_INTERNAL_79caaeed_4_k_cu_94892533_28234cuda3std3__45__cpo5beginE
	.align		8
        /*0020*/ 	.dword	_ZN39_INTERNAL_79caaeed_4_k_cu_94892533_28234cuda3std3__45__cpo3endE
	.align		8
        /*0028*/ 	.dword	_ZN39_INTERNAL_79caaeed_4_k_cu_94892533_28234cuda3std3__45__cpo6cbeginE
	.align		8
        /*0030*/ 	.dword	_ZN39_INTERNAL_79caaeed_4_k_cu_94892533_28234cuda3std3__45__cpo4cendE
	.align		8
        /*0038*/ 	.dword	_ZN39_INTERNAL_79caaeed_4_k_cu_94892533_28234cuda3std3__441_GLOBAL__N__79caaeed_4_k_cu_94892533_28236ignoreE
	.align		8
        /*0040*/ 	.dword	_ZN39_INTERNAL_79caaeed_4_k_cu_94892533_28234cuda3std3__419piecewise_constructE
	.align		8
        /*0048*/ 	.dword	_ZN39_INTERNAL_79caaeed_4_k_cu_94892533_28234cuda3std3__48in_placeE
	.align		8
        /*0050*/ 	.dword	_ZN39_INTERNAL_79caaeed_4_k_cu_94892533_28234cuda3std6ranges3__45__cpo4swapE
	.align		8
        /*0058*/ 	.dword	_ZN39_INTERNAL_79caaeed_4_k_cu_94892533_28234cuda3std6ranges3__45__cpo9iter_moveE
	.align		8
        /*0060*/ 	.dword	_ZN39_INTERNAL_79caaeed_4_k_cu_94892533_28234cute7productE
	.align		8
        /*0068*/ 	.dword	_ZN39_INTERNAL_79caaeed_4_k_cu_94892533_28234cute1_E
	.align		8
        /*0070*/ 	.dword	$str$24
	.align		8
        /*0078*/ 	.dword	$str$25
	.align		8
        /*0080*/ 	.dword	$str$26
	.align		8
        /*0088*/ 	.dword	$str$27


//--------------------- .nv.constant2._ZN7cutlass13device_kernelINS_4gemm6kernel13GemmUniversalINS1_17GroupProblemShapeIN4cute5tupleIJiiiEEEEENS1_10collective13CollectiveMmaINS1_40MainloopSm100ArrayTmaUmmaWarpSpecializedILi6ELi8ELi4ENS6_IJNS5_1CILi2EEENSC_ILi1EEESE_EEEEENS6_IJNSC_ILi128EEESH_SH_EEENS_6half_tEPNS6_IJlSE_NSC_ILi0EEEEEESJ_SM_NS5_8TiledMMAINS5_8MMA_AtomIJNS5_26SM100_MMA_F16BF16_2x1SM_SSISJ_SJ_fLi128ELi128ELNS5_4UMMA5MajorE0ELSR_0ELNSQ_7ScaleInE0ELSS_0EEEEEENS5_6LayoutINS6_IJSE_SE_SE_EEENS6_IJSK_SK_SK_EEEEENS6_IJNS5_10UnderscoreESZ_SZ_EEEEENS5_18SM100_TMA_2SM_LOADENS5_14ComposedLayoutINS5_7SwizzleILi3ELi4ELi3EEENS5_18smem_ptr_flag_bitsILi16EEENSV_INS6_IJNSC_ILi8EEENSC_ILi64EEEEEENS6_IJS19_SE_EEEEEEEvNS5_8identityES12_S1D_vS1E_EENS_8epilogue10collective18CollectiveEpilogueINS1G_31Sm100PtrArrayTmaWarpSpecializedILi4ELi2ELi16ELb1ELb0EEEJNS6_IJS19_SH_SH_EEENS6_IJNSV_IS19_SE_EENSV_INS6_IJNSC_ILi16EEESD_EEENS6_IJSE_S19_EEEEEEEESJ_PNS6_IJSE_lSK_EEESJ_S1T_NS1G_6fusion15FusionCallbacksIS1K_NS1U_17LinearCombinationISJ_fSJ_fLNS_15FloatRoundStyleE2EEES1L_S1R_JEEENS5_5SM1004TMEM4LOAD26SM100_TMEM_LOAD_16dp256b2xENS5_13SM90_TMA_LOADENS13_IS15_S17_NSV_INS6_IJS19_S18_EEES1P_EEEENS5_17SM75_U16x8_LDSM_TENS5_14SM90_TMA_STOREES27_NS5_17SM90_U16x8_STSM_TENS5_39AutoVectorizingCopyWithAssumedAlignmentILi128EEEEEEvvEEEEvNT_6ParamsE --------------------------
	.section	.nv.constant2._ZN7cutlass13device_kernelINS_4gemm6kernel13GemmUniversalINS1_17GroupProblemShapeIN4cute5tupleIJiiiEEEEENS1_10collective13CollectiveMmaINS1_40MainloopSm100ArrayTmaUmmaWarpSpecializedILi6ELi8ELi4ENS6_IJNS5_1CILi2EEENSC_ILi1EEESE_EEEEENS6_IJNSC_ILi128EEESH_SH_EEENS_6half_tEPNS6_IJlSE_NSC_ILi0EEEEEESJ_SM_NS5_8TiledMMAINS5_8MMA_AtomIJNS5_26SM100_MMA_F16BF16_2x1SM_SSISJ_SJ_fLi128ELi128ELNS5_4UMMA5MajorE0ELSR_0ELNSQ_7ScaleInE0ELSS_0EEEEEENS5_6LayoutINS6_IJSE_SE_SE_EEENS6_IJSK_SK_SK_EEEEENS6_IJNS5_10UnderscoreESZ_SZ_EEEEENS5_18SM100_TMA_2SM_LOADENS5_14ComposedLayoutINS5_7SwizzleILi3ELi4ELi3EEENS5_18smem_ptr_flag_bitsILi16EEENSV_INS6_IJNSC_ILi8EEENSC_ILi64EEEEEENS6_IJS19_SE_EEEEEEEvNS5_8identityES12_S1D_vS1E_EENS_8epilogue10collective18CollectiveEpilogueINS1G_31Sm100PtrArrayTmaWarpSpecializedILi4ELi2ELi16ELb1ELb0EEEJNS6_IJS19_SH_SH_EEENS6_IJNSV_IS19_SE_EENSV_INS6_IJNSC_ILi16EEESD_EEENS6_IJSE_S19_EEEEEEEESJ_PNS6_IJSE_lSK_EEESJ_S1T_NS1G_6fusion15FusionCallbacksIS1K_NS1U_17LinearCombinationISJ_fSJ_fLNS_15FloatRoundStyleE2EEES1L_S1R_JEEENS5_5SM1004TMEM4LOAD26SM100_TMEM_LOAD_16dp256b2xENS5_13SM90_TMA_LOADENS13_IS15_S17_NSV_INS6_IJS19_S18_EEES1P_EEEENS5_17SM75_U16x8_LDSM_TENS5_14SM90_TMA_STOREES27_NS5_17SM90_U16x8_STSM_TENS5_39AutoVectorizingCopyWithAssumedAlignmentILi128EEEEEEvvEEEEvNT_6ParamsE,"a",@progbits
	.sectionflags	@""
	.align	4
.nv.constant2._ZN7cutlass13device_kernelINS_4gemm6kernel13GemmUniversalINS1_17GroupProblemShapeIN4cute5tupleIJiiiEEEEENS1_10collective13CollectiveMmaINS1_40MainloopSm100ArrayTmaUmmaWarpSpecializedILi6ELi8ELi4ENS6_IJNS5_1CILi2EEENSC_ILi1EEESE_EEEEENS6_IJNSC_ILi128EEESH_SH_EEENS_6half_tEPNS6_IJlSE_NSC_ILi0EEEEEESJ_SM_NS5_8TiledMMAINS5_8MMA_AtomIJNS5_26SM100_MMA_F16BF16_2x1SM_SSISJ_SJ_fLi128ELi128ELNS5_4UMMA5MajorE0ELSR_0ELNSQ_7ScaleInE0ELSS_0EEEEEENS5_6LayoutINS6_IJSE_SE_SE_EEENS6_IJSK_SK_SK_EEEEENS6_IJNS5_10UnderscoreESZ_SZ_EEEEENS5_18SM100_TMA_2SM_LOADENS5_14ComposedLayoutINS5_7SwizzleILi3ELi4ELi3EEENS5_18smem_ptr_flag_bitsILi16EEENSV_INS6_IJNSC_ILi8EEENSC_ILi64EEEEEENS6_IJS19_SE_EEEEEEEvNS5_8identityES12_S1D_vS1E_EENS_8epilogue10collective18CollectiveEpilogueINS1G_31Sm100PtrArrayTmaWarpSpecializedILi4ELi2ELi16ELb1ELb0EEEJNS6_IJS19_SH_SH_EEENS6_IJNSV_IS19_SE_EENSV_INS6_IJNSC_ILi16EEESD_EEENS6_IJSE_S19_EEEEEEEESJ_PNS6_IJSE_lSK_EEESJ_S1T_NS1G_6fusion15FusionCallbacksIS1K_NS1U_17LinearCombinationISJ_fSJ_fLNS_15FloatRoundStyleE2EEES1L_S1R_JEEENS5_5SM1004TMEM4LOAD26SM100_TMEM_LOAD_16dp256b2xENS5_13SM90_TMA_LOADENS13_IS15_S17_NSV_INS6_IJS19_S18_EEES1P_EEEENS5_17SM75_U16x8_LDSM_TENS5_14SM90_TMA_STOREES27_NS5_17SM90_U16x8_STSM_TENS5_39AutoVectorizingCopyWithAssumedAlignmentILi128EEEEEEvvEEEEvNT_6ParamsE:
        /*0000*/ 	.byte	0x50, 0xf4, 0x00, 0x00, 0x20, 0x4f, 0x00, 0x00, 0x20, 0x4f, 0x00, 0x00, 0x20, 0x4f, 0x00, 0x00
        /*0010*/ 	.byte	0x20, 0x4f, 0x00, 0x00, 0x20, 0x4f, 0x00, 0x00, 0x20, 0x4f, 0x00, 0x00, 0x20, 0x4f, 0x00, 0x00
        /*0020*/ 	.byte	0x10, 0xd8, 0x00, 0x00, 0x20, 0x4f, 0x00, 0x00


//--------------------- .text._ZN7cutlass13device_kernelINS_4gemm6kernel13GemmUniversalINS1_17GroupProblemShapeIN4cute5tupleIJiiiEEEEENS1_10collective13CollectiveMmaINS1_40MainloopSm100ArrayTmaUmmaWarpSpecializedILi6ELi8ELi4ENS6_IJNS5_1CILi2EEENSC_ILi1EEESE_EEEEENS6_IJNSC_ILi128EEESH_SH_EEENS_6half_tEPNS6_IJlSE_NSC_ILi0EEEEEESJ_SM_NS5_8TiledMMAINS5_8MMA_AtomIJNS5_26SM100_MMA_F16BF16_2x1SM_SSISJ_SJ_fLi128ELi128ELNS5_4UMMA5MajorE0ELSR_0ELNSQ_7ScaleInE0ELSS_0EEEEEENS5_6LayoutINS6_IJSE_SE_SE_EEENS6_IJSK_SK_SK_EEEEENS6_IJNS5_10UnderscoreESZ_SZ_EEEEENS5_18SM100_TMA_2SM_LOADENS5_14ComposedLayoutINS5_7SwizzleILi3ELi4ELi3EEENS5_18smem_ptr_flag_bitsILi16EEENSV_INS6_IJNSC_ILi8EEENSC_ILi64EEEEEENS6_IJS19_SE_EEEEEEEvNS5_8identityES12_S1D_vS1E_EENS_8epilogue10collective18CollectiveEpilogueINS1G_31Sm100PtrArrayTmaWarpSpecializedILi4ELi2ELi16ELb1ELb0EEEJNS6_IJS19_SH_SH_EEENS6_IJNSV_IS19_SE_EENSV_INS6_IJNSC_ILi16EEESD_EEENS6_IJSE_S19_EEEEEEEESJ_PNS6_IJSE_lSK_EEESJ_S1T_NS1G_6fusion15FusionCallbacksIS1K_NS1U_17LinearCombinationISJ_fSJ_fLNS_15FloatRoundStyleE2EEES1L_S1R_JEEENS5_5SM1004TMEM4LOAD26SM100_TMEM_LOAD_16dp256b2xENS5_13SM90_TMA_LOADENS13_IS15_S17_NSV_INS6_IJS19_S18_EEES1P_EEEENS5_17SM75_U16x8_LDSM_TENS5_14SM90_TMA_STOREES27_NS5_17SM90_U16x8_STSM_TENS5_39AutoVectorizingCopyWithAssumedAlignmentILi128EEEEEEvvEEEEvNT_6ParamsE --------------------------
	.section	.text._ZN7cutlass13device_kernelINS_4gemm6kernel13GemmUniversalINS1_17GroupProblemShapeIN4cute5tupleIJiiiEEEEENS1_10collective13CollectiveMmaINS1_40MainloopSm100ArrayTmaUmmaWarpSpecializedILi6ELi8ELi4ENS6_IJNS5_1CILi2EEENSC_ILi1EEESE_EEEEENS6_IJNSC_ILi128EEESH_SH_EEENS_6half_tEPNS6_IJlSE_NSC_ILi0EEEEEESJ_SM_NS5_8TiledMMAINS5_8MMA_AtomIJNS5_26SM100_MMA_F16BF16_2x1SM_SSISJ_SJ_fLi128ELi128ELNS5_4UMMA5MajorE0ELSR_0ELNSQ_7ScaleInE0ELSS_0EEEEEENS5_6LayoutINS6_IJSE_SE_SE_EEENS6_IJSK_SK_SK_EEEEENS6_IJNS5_10UnderscoreESZ_SZ_EEEEENS5_18SM100_TMA_2SM_LOADENS5_14ComposedLayoutINS5_7SwizzleILi3ELi4ELi3EEENS5_18smem_ptr_flag_bitsILi16EEENSV_INS6_IJNSC_ILi8EEENSC_ILi64EEEEEENS6_IJS19_SE_EEEEEEEvNS5_8identityES12_S1D_vS1E_EENS_8epilogue10collective18CollectiveEpilogueINS1G_31Sm100PtrArrayTmaWarpSpecializedILi4ELi2ELi16ELb1ELb0EEEJNS6_IJS19_SH_SH_EEENS6_IJNSV_IS19_SE_EENSV_INS6_IJNSC_ILi16EEESD_EEENS6_IJSE_S19_EEEEEEEESJ_PNS6_IJSE_lSK_EEESJ_S1T_NS1G_6fusion15FusionCallbacksIS1K_NS1U_17LinearCombinationISJ_fSJ_fLNS_15FloatRoundStyleE2EEES1L_S1R_JEEENS5_5SM1004TMEM4LOAD26SM100_TMEM_LOAD_16dp256b2xENS5_13SM90_TMA_LOADENS13_IS15_S17_NSV_INS6_IJS19_S18_EEES1P_EEEENS5_17SM75_U16x8_LDSM_TENS5_14SM90_TMA_STOREES27_NS5_17SM90_U16x8_STSM_TENS5_39AutoVectorizingCopyWithAssumedAlignmentILi128EEEEEEvvEEEEvNT_6ParamsE,"ax",@progbits
	.align	128
.text._ZN7cutlass13device_kernelINS_4gemm6kernel13GemmUniversalINS1_17GroupProblemShapeIN4cute5tupleIJiiiEEEEENS1_10collective13CollectiveMmaINS1_40MainloopSm100ArrayTmaUmmaWarpSpecializedILi6ELi8ELi4ENS6_IJNS5_1CILi2EEENSC_ILi1EEESE_EEEEENS6_IJNSC_ILi128EEESH_SH_EEENS_6half_tEPNS6_IJlSE_NSC_ILi0EEEEEESJ_SM_NS5_8TiledMMAINS5_8MMA_AtomIJNS5_26SM100_MMA_F16BF16_2x1SM_SSISJ_SJ_fLi128ELi128ELNS5_4UMMA5MajorE0ELSR_0ELNSQ_7ScaleInE0ELSS_0EEEEEENS5_6LayoutINS6_IJSE_SE_SE_EEENS6_IJSK_SK_SK_EEEEENS6_IJNS5_10UnderscoreESZ_SZ_EEEEENS5_18SM100_TMA_2SM_LOADENS5_14ComposedLayoutINS5_7SwizzleILi3ELi4ELi3EEENS5_18smem_ptr_flag_bitsILi16EEENSV_INS6_IJNSC_ILi8EEENSC_ILi64EEEEEENS6_IJS19_SE_EEEEEEEvNS5_8identityES12_S1D_vS1E_EENS_8epilogue10collective18CollectiveEpilogueINS1G_31Sm100PtrArrayTmaWarpSpecializedILi4ELi2ELi16ELb1ELb0EEEJNS6_IJS19_SH_SH_EEENS6_IJNSV_IS19_SE_EENSV_INS6_IJNSC_ILi16EEESD_EEENS6_IJSE_S19_EEEEEEEESJ_PNS6_IJSE_lSK_EEESJ_S1T_NS1G_6fusion15FusionCallbacksIS1K_NS1U_17LinearCombinationISJ_fSJ_fLNS_15FloatRoundStyleE2EEES1L_S1R_JEEENS5_5SM1004TMEM4LOAD26SM100_TMEM_LOAD_16dp256b2xENS5_13SM90_TMA_LOADENS13_IS15_S17_NSV_INS6_IJS19_S18_EEES1P_EEEENS5_17SM75_U16x8_LDSM_TENS5_14SM90_TMA_STOREES27_NS5_17SM90_U16x8_STSM_TENS5_39AutoVectorizingCopyWithAssumedAlignmentILi128EEEEEEvvEEEEvNT_6ParamsE:
        .type           _ZN7cutlass13device_kernelINS_4gemm6kernel13GemmUniversalINS1_17GroupProblemShapeIN4cute5tupleIJiiiEEEEENS1_10collective13CollectiveMmaINS1_40MainloopSm100ArrayTmaUmmaWarpSpecializedILi6ELi8ELi4ENS6_IJNS5_1CILi2EEENSC_ILi1EEESE_EEEEENS6_IJNSC_ILi128EEESH_SH_EEENS_6half_tEPNS6_IJlSE_NSC_ILi0EEEEEESJ_SM_NS5_8TiledMMAINS5_8MMA_AtomIJNS5_26SM100_MMA_F16BF16_2x1SM_SSISJ_SJ_fLi128ELi128ELNS5_4UMMA5MajorE0ELSR_0ELNSQ_7ScaleInE0ELSS_0EEEEEENS5_6LayoutINS6_IJSE_SE_SE_EEENS6_IJSK_SK_SK_EEEEENS6_IJNS5_10UnderscoreESZ_SZ_EEEEENS5_18SM100_TMA_2SM_LOADENS5_14ComposedLayoutINS5_7SwizzleILi3ELi4ELi3EEENS5_18smem_ptr_flag_bitsILi16EEENSV_INS6_IJNSC_ILi8EEENSC_ILi64EEEEEENS6_IJS19_SE_EEEEEEEvNS5_8identityES12_S1D_vS1E_EENS_8epilogue10collective18CollectiveEpilogueINS1G_31Sm100PtrArrayTmaWarpSpecializedILi4ELi2ELi16ELb1ELb0EEEJNS6_IJS19_SH_SH_EEENS6_IJNSV_IS19_SE_EENSV_INS6_IJNSC_ILi16EEESD_EEENS6_IJSE_S19_EEEEEEEESJ_PNS6_IJSE_lSK_EEESJ_S1T_NS1G_6fusion15FusionCallbacksIS1K_NS1U_17LinearCombinationISJ_fSJ_fLNS_15FloatRoundStyleE2EEES1L_S1R_JEEENS5_5SM1004TMEM4LOAD26SM100_TMEM_LOAD_16dp256b2xENS5_13SM90_TMA_LOADENS13_IS15_S17_NSV_INS6_IJS19_S18_EEES1P_EEEENS5_17SM75_U16x8_LDSM_TENS5_14SM90_TMA_STOREES27_NS5_17SM90_U16x8_STSM_TENS5_39AutoVectorizingCopyWithAssumedAlignmentILi128EEEEEEvvEEEEvNT_6ParamsE,@function
        .size           _ZN7cutlass13device_kernelINS_4gemm6kernel13GemmUniversalINS1_17GroupProblemShapeIN4cute5tupleIJiiiEEEEENS1_10collective13CollectiveMmaINS1_40MainloopSm100ArrayTmaUmmaWarpSpecializedILi6ELi8ELi4ENS6_IJNS5_1CILi2EEENSC_ILi1EEESE_EEEEENS6_IJNSC_ILi128EEESH_SH_EEENS_6half_tEPNS6_IJlSE_NSC_ILi0EEEEEESJ_SM_NS5_8TiledMMAINS5_8MMA_AtomIJNS5_26SM100_MMA_F16BF16_2x1SM_SSISJ_SJ_fLi128ELi128ELNS5_4UMMA5MajorE0ELSR_0ELNSQ_7ScaleInE0ELSS_0EEEEEENS5_6LayoutINS6_IJSE_SE_SE_EEENS6_IJSK_SK_SK_EEEEENS6_IJNS5_10UnderscoreESZ_SZ_EEEEENS5_18SM100_TMA_2SM_LOADENS5_14ComposedLayoutINS5_7SwizzleILi3ELi4ELi3EEENS5_18smem_ptr_flag_bitsILi16EEENSV_INS6_IJNSC_ILi8EEENSC_ILi64EEEEEENS6_IJS19_SE_EEEEEEEvNS5_8identityES12_S1D_vS1E_EENS_8epilogue10collective18CollectiveEpilogueINS1G_31Sm100PtrArrayTmaWarpSpecializedILi4ELi2ELi16ELb1ELb0EEEJNS6_IJS19_SH_SH_EEENS6_IJNSV_IS19_SE_EENSV_INS6_IJNSC_ILi16EEESD_EEENS6_IJSE_S19_EEEEEEEESJ_PNS6_IJSE_lSK_EEESJ_S1T_NS1G_6fusion15FusionCallbacksIS1K_NS1U_17LinearCombinationISJ_fSJ_fLNS_15FloatRoundStyleE2EEES1L_S1R_JEEENS5_5SM1004TMEM4LOAD26SM100_TMEM_LOAD_16dp256b2xENS5_13SM90_TMA_LOADENS13_IS15_S17_NSV_INS6_IJS19_S18_EEES1P_EEEENS5_17SM75_U16x8_LDSM_TENS5_14SM90_TMA_STOREES27_NS5_17SM90_U16x8_STSM_TENS5_39AutoVectorizingCopyWithAssumedAlignmentILi128EEEEEEvvEEEEvNT_6ParamsE,(.L_x_311 - _ZN7cutlass13device_kernelINS_4gemm6kernel13GemmUniversalINS1_17GroupProblemShapeIN4cute5tupleIJiiiEEEEENS1_10collective13CollectiveMmaINS1_40MainloopSm100ArrayTmaUmmaWarpSpecializedILi6ELi8ELi4ENS6_IJNS5_1CILi2EEENSC_ILi1EEESE_EEEEENS6_IJNSC_ILi128EEESH_SH_EEENS_6half_tEPNS6_IJlSE_NSC_ILi0EEEEEESJ_SM_NS5_8TiledMMAINS5_8MMA_AtomIJNS5_26SM100_MMA_F16BF16_2x1SM_SSISJ_SJ_fLi128ELi128ELNS5_4UMMA5MajorE0ELSR_0ELNSQ_7ScaleInE0ELSS_0EEEEEENS5_6LayoutINS6_IJSE_SE_SE_EEENS6_IJSK_SK_SK_EEEEENS6_IJNS5_10UnderscoreESZ_SZ_EEEEENS5_18SM100_TMA_2SM_LOADENS5_14ComposedLayoutINS5_7SwizzleILi3ELi4ELi3EEENS5_18smem_ptr_flag_bitsILi16EEENSV_INS6_IJNSC_ILi8EEENSC_ILi64EEEEEENS6_IJS19_SE_EEEEEEEvNS5_8identityES12_S1D_vS1E_EENS_8epilogue10collective18CollectiveEpilogueINS1G_31Sm100PtrArrayTmaWarpSpecializedILi4ELi2ELi16ELb1ELb0EEEJNS6_IJS19_SH_SH_EEENS6_IJNSV_IS19_SE_EENSV_INS6_IJNSC_ILi16EEESD_EEENS6_IJSE_S19_EEEEEEEESJ_PNS6_IJSE_lSK_EEESJ_S1T_NS1G_6fusion15FusionCallbacksIS1K_NS1U_17LinearCombinationISJ_fSJ_fLNS_15FloatRoundStyleE2EEES1L_S1R_JEEENS5_5SM1004TMEM4LOAD26SM100_TMEM_LOAD_16dp256b2xENS5_13SM90_TMA_LOADENS13_IS15_S17_NSV_INS6_IJS19_S18_EEES1P_EEEENS5_17SM75_U16x8_LDSM_TENS5_14SM90_TMA_STOREES27_NS5_17SM90_U16x8_STSM_TENS5_39AutoVectorizingCopyWithAssumedAlignmentILi128EEEEEEvvEEEEvNT_6ParamsE)
        .other          _ZN7cutlass13device_kernelINS_4gemm6kernel13GemmUniversalINS1_17GroupProblemShapeIN4cute5tupleIJiiiEEEEENS1_10collective13CollectiveMmaINS1_40MainloopSm100ArrayTmaUmmaWarpSpecializedILi6ELi8ELi4ENS6_IJNS5_1CILi2EEENSC_ILi1EEESE_EEEEENS6_IJNSC_ILi128EEESH_SH_EEENS_6half_tEPNS6_IJlSE_NSC_ILi0EEEEEESJ_SM_NS5_8TiledMMAINS5_8MMA_AtomIJNS5_26SM100_MMA_F16BF16_2x1SM_SSISJ_SJ_fLi128ELi128ELNS5_4UMMA5MajorE0ELSR_0ELNSQ_7ScaleInE0ELSS_0EEEEEENS5_6LayoutINS6_IJSE_SE_SE_EEENS6_IJSK_SK_SK_EEEEENS6_IJNS5_10UnderscoreESZ_SZ_EEEEENS5_18SM100_TMA_2SM_LOADENS5_14ComposedLayoutINS5_7SwizzleILi3ELi4ELi3EEENS5_18smem_ptr_flag_bitsILi16EEENSV_INS6_IJNSC_ILi8EEENSC_ILi64EEEEEENS6_IJS19_SE_EEEEEEEvNS5_8identityES12_S1D_vS1E_EENS_8epilogue10collective18CollectiveEpilogueINS1G_31Sm100PtrArrayTmaWarpSpecializedILi4ELi2ELi16ELb1ELb0EEEJNS6_IJS19_SH_SH_EEENS6_IJNSV_IS19_SE_EENSV_INS6_IJNSC_ILi16EEESD_EEENS6_IJSE_S19_EEEEEEEESJ_PNS6_IJSE_lSK_EEESJ_S1T_NS1G_6fusion15FusionCallbacksIS1K_NS1U_17LinearCombinationISJ_fSJ_fLNS_15FloatRoundStyleE2EEES1L_S1R_JEEENS5_5SM1004TMEM4LOAD26SM100_TMEM_LOAD_16dp256b2xENS5_13SM90_TMA_LOADENS13_IS15_S17_NSV_INS6_IJS19_S18_EEES1P_EEEENS5_17SM75_U16x8_LDSM_TENS5_14SM90_TMA_STOREES27_NS5_17SM90_U16x8_STSM_TENS5_39AutoVectorizingCopyWithAssumedAlignmentILi128EEEEEEvvEEEEvNT_6ParamsE,@"STO_CUDA_ENTRY STV_DEFAULT"
_ZN7cutlass13device_kernelINS_4gemm6kernel13GemmUniversalINS1_17GroupProblemShapeIN4cute5tupleIJiiiEEEEENS1_10collective13CollectiveMmaINS1_40MainloopSm100ArrayTmaUmmaWarpSpecializedILi6ELi8ELi4ENS6_IJNS5_1CILi2EEENSC_ILi1EEESE_EEEEENS6_IJNSC_ILi128EEESH_SH_EEENS_6half_tEPNS6_IJlSE_NSC_ILi0EEEEEESJ_SM_NS5_8TiledMMAINS5_8MMA_AtomIJNS5_26SM100_MMA_F16BF16_2x1SM_SSISJ_SJ_fLi128ELi128ELNS5_4UMMA5MajorE0ELSR_0ELNSQ_7ScaleInE0ELSS_0EEEEEENS5_6LayoutINS6_IJSE_SE_SE_EEENS6_IJSK_SK_SK_EEEEENS6_IJNS5_10UnderscoreESZ_SZ_EEEEENS5_18SM100_TMA_2SM_LOADENS5_14ComposedLayoutINS5_7SwizzleILi3ELi4ELi3EEENS5_18smem_ptr_flag_bitsILi16EEENSV_INS6_IJNSC_ILi8EEENSC_ILi64EEEEEENS6_IJS19_SE_EEEEEEEvNS5_8identityES12_S1D_vS1E_EENS_8epilogue10collective18CollectiveEpilogueINS1G_31Sm100PtrArrayTmaWarpSpecializedILi4ELi2ELi16ELb1ELb0EEEJNS6_IJS19_SH_SH_EEENS6_IJNSV_IS19_SE_EENSV_INS6_IJNSC_ILi16EEESD_EEENS6_IJSE_S19_EEEEEEEESJ_PNS6_IJSE_lSK_EEESJ_S1T_NS1G_6fusion15FusionCallbacksIS1K_NS1U_17LinearCombinationISJ_fSJ_fLNS_15FloatRoundStyleE2EEES1L_S1R_JEEENS5_5SM1004TMEM4LOAD26SM100_TMEM_LOAD_16dp256b2xENS5_13SM90_TMA_LOADENS13_IS15_S17_NSV_INS6_IJS19_S18_EEES1P_EEEENS5_17SM75_U16x8_LDSM_TENS5_14SM90_TMA_STOREES27_NS5_17SM90_U16x8_STSM_TENS5_39AutoVectorizingCopyWithAssumedAlignmentILi128EEEEEEvvEEEEvNT_6ParamsE:
[----:B------:R-:W1:Y:S01]  /*0000*/  LDC R1, c[0x0][0x37c] ;  /* 0x0000df00ff017b82 */ /* 0x000e620000000800 */
[----:B------:R-:W2:Y:S07]  /*0010*/  S2R R49, SR_TID.X ;  /* 0x0000000000317919 */ /* 0x000eae0000002100 */
[----:B------:R-:W3:Y:S01]  /*0020*/  S2UR UR35, SR_CgaCtaId ;  /* 0x00000000002379c3 */ /* 0x000ee20000008800 */
[----:B------:R-:W-:Y:S01]  /*0030*/  UMOV UR37, 0x4 ;  /* 0x0000000400257882 */ /* 0x000fe20000000000 */
[----:B------:R-:W4:Y:S01]  /*0040*/  LDCU UR34, c[0x0][0x370] ;  /* 0x00006e00ff2277ac */ /* 0x000f220008000800 */
[----:B------:R-:W-:-:S05]  /*0050*/  ELECT P2, URZ, PT ;  /* 0x0000000000ff782f */ /* 0x000fca0003840000 */
[----:B------:R-:W-:Y:S08]  /*0060*/  S2UR UR42, SR_CTAID.X ;  /* 0x00000000002a79c3 */ /* 0x000ff00000002500 */
[----:B------:R-:W4:Y:S01]  /*0070*/  S2UR UR58, SR_CTAID.Y ;  /* 0x00000000003a79c3 */ /* 0x000f220000002600 */
[----:B---3--:R-:W-:Y:S02]  /*0080*/  ULOP3.LUT UR44, UR35, 0x1, URZ, 0xc0, !UPT ;  /* 0x00000001232c7892 */ /* 0x008fe4000f8ec0ff */
[----:B------:R-:W-:Y:S01]  /*0090*/  ULOP3.LUT UR43, UR35, 0x1, URZ, 0x3c, !UPT ;  /* 0x00000001232b7892 */ /* 0x000fe2000f8e3cff */
[----:B--2---:R-:W-:-:S05]  /*00a0*/  SHF.R.U32.HI R48, RZ, 0x5, R49 ;  /* 0x00000005ff307819 */ /* 0x004fca0000011631 */
[----:B------:R-:W2:Y:S01]  /*00b0*/  SHFL.IDX PT, R0, R48, RZ, 0x1f ;  /* 0x00001fff30007589 */ /* 0x000ea200000e0000 */
[----:B----4-:R-:W-:Y:S01]  /*00c0*/  UIMAD UR16, UR58, UR34, UR42 ;  /* 0x000000223a1072a4 */ /* 0x010fe2000f8e022a */
[----:B--2---:R-:W-:-:S13]  /*00d0*/  R2UR UR21, R0 ;  /* 0x00000000001572ca */ /* 0x004fda00000e0000 */
[----:B------:R-:W-:Y:S02]  /*00e0*/  UISETP.GE.AND UP0, UPT, UR21, 0x8, UPT ;  /* 0x000000081500788c */ /* 0x000fe4000bf06270 */
[----:B------:R-:W-:Y:S02]  /*00f0*/  UISETP.GT.AND UP1, UPT, UR21, 0x3, UPT ;  /* 0x000000031500788c */ /* 0x000fe4000bf24270 */
[----:B------:R-:W-:-:S04]  /*0100*/  USEL UR37, UR37, 0x8, !UP0 ;  /* 0x0000000825257887 */ /* 0x000fc8000c000000 */
[----:B------:R-:W-:Y:S02]  /*0110*/  USEL UR37, UR37, UR21, UP1 ;  /* 0x0000001525257287 */ /* 0x000fe40008800000 */
[----:B------:R-:W-:Y:S02]  /*0120*/  ULOP3.LUT UR21, UR21, 0xfffffffc, URZ, 0xc0, !UPT ;  /* 0xfffffffc15157892 */ /* 0x000fe4000f8ec0ff */
[----:B------:R-:W-:-:S09]  /*0130*/  UISETP.NE.AND UP0, UPT, UR37, 0x2, UPT ;  /* 0x000000022500788c */ /* 0x000fd2000bf05270 */
[----:B-1----:R-:W-:Y:S05]  /*0140*/  BRA.U UP0, `(.L_x_0) ;  /* 0x0000000100f87547 */ /* 0x002fea000b800000 */
[----:B------:R-:W1:Y:S01]  /*0150*/  LDCU UR26, c[0x0][0xc1c] ;  /* 0x00018380ff1a77ac */ /* 0x000e620008000800 */
[----:B------:R-:W-:Y:S01]  /*0160*/  BSSY.RECONVERGENT B0, `(.L_x_1) ;  /* 0x000003b000007945 */ /* 0x000fe20003800200 */
[----:B------:R-:W2:Y:S01]  /*0170*/  LDCU.64 UR4, c[0x0][0x820] ;  /* 0x00010400ff0477ac */ /* 0x000ea20008000a00 */
[----:B------:R-:W-:Y:S01]  /*0180*/  ELECT P0, URZ, PT ;  /* 0x0000000000ff782f */ /* 0x000fe20003800000 */
[----:B------:R-:W-:Y:S02]  /*0190*/  USHF.L.U32 UR28, UR16, 0x4, URZ ;  /* 0x00000004101c7899 */ /* 0x000fe400080006ff */
[----:B-1----:R-:W-:-:S04]  /*01a0*/  UIADD3 UR26, UPT, UPT, UR16, UR26, URZ ;  /* 0x0000001a101a7290 */ /* 0x002fc8000fffe0ff */
[----:B------:R-:W-:Y:S02]  /*01b0*/  USHF.L.U32 UR26, UR26, 0x4, URZ ;  /* 0x000000041a1a7899 */ /* 0x000fe400080006ff */
[----:B--2---:R-:W-:Y:S02]  /*01c0*/  UIMAD.WIDE.U32 UR28, UR28, 0x80, UR4 ;  /* 0x000000801c1c78a5 */ /* 0x004fe4000f8e0004 */
[----:B------:R-:W-:Y:S02]  /*01d0*/  UIMAD.WIDE.U32 UR26, UR26, 0x80, UR4 ;  /* 0x000000801a1a78a5 */ /* 0x000fe4000f8e0004 */
[----:B------:R-:W-:Y:S10]  /*01e0*/  @!P0 BRA `(.L_x_2) ;  /* 0x0000000000c88947 */ /* 0x000ff40003800000 */
[----:B------:R-:W1:Y:S01]  /*01f0*/  LDC.64 R68, c[0x0][0x400] ;  /* 0x00010000ff447b82 */ /* 0x000e620000000a00 */
[----:B------:R-:W-:Y:S02]  /*0200*/  UMOV UR4, 0x400 ;  /* 0x0000040000047882 */ /* 0x000fe40000000000 */
[----:B------:R-:W-:-:S05]  /*0210*/  ULEA UR4, UR35, UR4, 0x18 ;  /* 0x0000000423047291 */ /* 0x000fca000f8ec0ff */
[----:B------:R-:W1:Y:S08]  /*0220*/  LDC.64 R70, c[0x0][0x408] ;  /* 0x00010200ff467b82 */ /* 0x000e700000000a00 */
[----:B------:R-:W2:Y:S08]  /*0230*/  LDC.64 R64, c[0x0][0x410] ;  /* 0x00010400ff407b82 */ /* 0x000eb00000000a00 */
[----:B------:R-:W2:Y:S08]  /*0240*/  LDC.64 R66, c[0x0][0x418] ;  /* 0x00010600ff427b82 */ /* 0x000eb00000000a00 */
[----:B------:R-:W3:Y:S01]  /*0250*/  LDC.64 R60, c[0x0][0x420] ;  /* 0x00010800ff3c7b82 */ /* 0x000ee20000000a00 */
[----:B-1----:R1:W-:Y:S07]  /*0260*/  STS.128 [UR4+0x480], R68 ;  /* 0x00048044ff007988 */ /* 0x0023ee0008000c04 */
[----:B------:R-:W3:Y:S08]  /*0270*/  LDC.64 R62, c[0x0][0x428] ;  /* 0x00010a00ff3e7b82 */ /* 0x000ef00000000a00 */
[----:B------:R-:W4:Y:S01]  /*0280*/  LDC.64 R56, c[0x0][0x430] ;  /* 0x00010c00ff387b82 */ /* 0x000f220000000a00 */
[----:B--2---:R1:W-:Y:S07]  /*0290*/  STS.128 [UR4+0x490], R64 ;  /* 0x00049040ff007988 */ /* 0x0043ee0008000c04 */
[----:B------:R-:W4:Y:S08]  /*02a0*/  LDC.64 R58, c[0x0][0x438] ;  /* 0x00010e00ff3a7b82 */ /* 0x000f300000000a00 */
[----:B------:R-:W2:Y:S01]  /*02b0*/  LDC.64 R52, c[0x0][0x440] ;  /* 0x00011000ff347b82 */ /* 0x000ea20000000a00 */
[----:B---3--:R1:W-:Y:S07]  /*02c0*/  STS.128 [UR4+0x4a0], R60 ;  /* 0x0004a03cff007988 */ /* 0x0083ee0008000c04 */
[----:B------:R-:W2:Y:S08]  /*02d0*/  LDC.64 R54, c[0x0][0x448] ;  /* 0x00011200ff367b82 */ /* 0x000eb00000000a00 */
[----:B------:R-:W3:Y:S01]  /*02e0*/  LDC.64 R44, c[0x0][0x450] ;  /* 0x00011400ff2c7b82 */ /* 0x000ee20000000a00 */
[----:B----4-:R1:W-:Y:S07]  /*02f0*/  STS.128 [UR4+0x4b0], R56 ;  /* 0x0004b038ff007988 */ /* 0x0103ee0008000c04 */
        /* <DEDUP_REMOVED lines=30> */
[----:B------:R-:W4:Y:S01]  /*04e0*/  LDC.64 R6, c[0x0][0x578] ;  /* 0x00015e00ff067b82 */ /* 0x000f220000000a00 */
[----:B---3--:R1:W-:Y:S04]  /*04f0*/  STS.128 [UR4+0x560], R8 ;  /* 0x00056008ff007988 */ /* 0x0083e80008000c04 */
[----:B----4-:R1:W-:Y:S02]  /*0500*/  STS.128 [UR4+0x570], R4 ;  /* 0x00057004ff007988 */ /* 0x0103e40008000c04 */
.L_x_2:
[----:B------:R-:W-:Y:S05]  /*0510*/  BSYNC.RECONVERGENT B0 ;  /* 0x0000000000007941 */ /* 0x000fea0003800200 */
.L_x_1:
[----:B------:R-:W-:Y:S01]  /*0520*/  NOP ;  /* 0x0000000000007918 */ /* 0x000fe20000000000 */
.L_x_0:
[----:B------:R-:W-:-:S09]  /*0530*/  UISETP.NE.AND UP0, UPT, UR37, 0x3, UPT ;  /* 0x000000032500788c */ /* 0x000fd2000bf05270 */
[----:B------:R-:W-:Y:S05]  /*0540*/  BRA.U UP0, `(.L_x_3) ;  /* 0x00000001007c7547 */ /* 0x000fea000b800000 */
[----:B-1----:R-:W1:Y:S01]  /*0550*/  LDC.64 R32, c[0x0][0x900] ;  /* 0x00024000ff207b82 */ /* 0x002e620000000a00 */
[----:B------:R-:W2:Y:S01]  /*0560*/  LDCU.64 UR6, c[0x0][0xb00] ;  /* 0x00016000ff0677ac */ /* 0x000ea20008000a00 */
[----:B------:R-:W-:Y:S01]  /*0570*/  ELECT P0, URZ, PT ;  /* 0x0000000000ff782f */ /* 0x000fe20003800000 */
[----:B------:R-:W-:-:S05]  /*0580*/  UMOV UR4, 0x400 ;  /* 0x0000040000047882 */ /* 0x000fca0000000000 */
[----:B------:R-:W1:Y:S01]  /*0590*/  LDC.64 R34, c[0x0][0x908] ;  /* 0x00024200ff227b82 */ /* 0x000e620000000a00 */
[----:B------:R-:W-:Y:S02]  /*05a0*/  ULEA UR4, UR35, UR4, 0x18 ;  /* 0x0000000423047291 */ /* 0x000fe4000f8ec0ff */
[----:B------:R-:W-:-:S05]  /*05b0*/  UIMAD UR22, UR16, 0xe, URZ ;  /* 0x0000000e101678a4 */ /* 0x000fca000f8e02ff */
[----:B------:R-:W3:Y:S01]  /*05c0*/  LDC.64 R28, c[0x0][0x910] ;  /* 0x00024400ff1c7b82 */ /* 0x000ee20000000a00 */
[----:B--2---:R-:W-:-:S07]  /*05d0*/  UIMAD.WIDE.U32 UR22, UR22, 0x80, UR6 ;  /* 0x00000080161678a5 */ /* 0x004fce000f8e0006 */
[----:B------:R-:W3:Y:S08]  /*05e0*/  LDC.64 R30, c[0x0][0x918] ;  /* 0x00024600ff1e7b82 */ /* 0x000ef00000000a00 */
[----:B------:R-:W2:Y:S01]  /*05f0*/  LDC.64 R24, c[0x0][0x920] ;  /* 0x00024800ff187b82 */ /* 0x000ea20000000a00 */
[----:B-1----:R4:W-:Y:S07]  /*0600*/  @P0 STS.128 [UR4+0x380], R32 ;  /* 0x00038020ff000988 */ /* 0x0029ee0008000c04 */
[----:B------:R-:W2:Y:S08]  /*0610*/  LDC.64 R26, c[0x0][0x928] ;  /* 0x00024a00ff1a7b82 */ /* 0x000eb00000000a00 */
[----:B------:R-:W1:Y:S01]  /*0620*/  LDC.64 R20, c[0x0][0x930] ;  /* 0x00024c00ff147b82 */ /* 0x000e620000000a00 */
[----:B---3--:R4:W-:Y:S07]  /*0630*/  @P0 STS.128 [UR4+0x390], R28 ;  /* 0x0003901cff000988 */ /* 0x0089ee0008000c04 */
[----:B------:R-:W1:Y:S08]  /*0640*/  LDC.64 R22, c[0x0][0x938] ;  /* 0x00024e00ff167b82 */ /* 0x000e700000000a00 */
[----:B------:R-:W3:Y:S01]  /*0650*/  LDC.64 R16, c[0x0][0x940] ;  /* 0x00025000ff107b82 */ /* 0x000ee20000000a00 */
[----:B--2---:R4:W-:Y:S07]  /*0660*/  @P0 STS.128 [UR4+0x3a0], R24 ;  /* 0x0003a018ff000988 */ /* 0x0049ee0008000c04 */
        /* <DEDUP_REMOVED lines=9> */
[----:B------:R-:W3:Y:S01]  /*0700*/  LDC.64 R6, c[0x0][0x978] ;  /* 0x00025e00ff067b82 */ /* 0x000ee20000000a00 */
[----:B-1----:R4:W-:Y:S04]  /*0710*/  @P0 STS.128 [UR4+0x3e0], R8 ;  /* 0x0003e008ff000988 */ /* 0x0029e80008000c04 */
[----:B---3--:R4:W-:Y:S01]  /*0720*/  @P0 STS.128 [UR4+0x3f0], R4 ;  /* 0x0003f004ff000988 */ /* 0x0089e20008000c04 */
[----:B------:R-:W-:Y:S01]  /*0730*/  NOP ;  /* 0x0000000000007918 */ /* 0x000fe20000000000 */
.L_x_3:
[----:B------:R-:W2:Y:S02]  /*0740*/  SHFL.IDX PT, R0, R48, RZ, 0x1f ;  /* 0x00001fff30007589 */ /* 0x000ea400000e0000 */
[----:B--2---:R-:W-:-:S13]  /*0750*/  ISETP.NE.AND P0, PT, R0, RZ, PT ;  /* 0x000000ff0000720c */ /* 0x004fda0003f05270 */
[----:B------:R-:W-:Y:S05]  /*0760*/  @P0 BRA `(.L_x_4) ;  /* 0x0000000000540947 */ /* 0x000fea0003800000 */
[----:B------:R-:W-:Y:S01]  /*0770*/  UMOV UR5, 0x400 ;  /* 0x0000040000057882 */ /* 0x000fe20000000000 */
[----:B------:R-:W-:Y:S01]  /*0780*/  UMOV UR4, 0x1 ;  /* 0x0000000100047882 */ /* 0x000fe20000000000 */
[----:B------:R-:W-:Y:S02]  /*0790*/  ULEA UR5, UR35, UR5, 0x18 ;  /* 0x0000000523057291 */ /* 0x000fe4000f8ec0ff */
[----:B------:R-:W-:-:S04]  /*07a0*/  UIADD3 UR6, UPT, UPT, -UR4, 0x100000, URZ ;  /* 0x0010000004067890 */ /* 0x000fc8000fffe1ff */
[----:B------:R-:W-:Y:S02]  /*07b0*/  USHF.L.U32 UR7, UR6, 0xb, URZ ;  /* 0x0000000b06077899 */ /* 0x000fe400080006ff */
[----:B------:R-:W-:Y:S01]  /*07c0*/  USHF.L.U32 UR6, UR6, 0x1, URZ ;  /* 0x0000000106067899 */ /* 0x000fe200080006ff */
[----:B------:R-:W-:Y:S01]  /*07d0*/  ELECT P0, URZ, PT ;  /* 0x0000000000ff782f */ /* 0x000fe20003800000 */
[----:B------:R-:W2:Y:S10]  /*07e0*/  FENCE.VIEW.ASYNC.S ;  /* 0x00000000000073c6 */ /* 0x000eb40000000000 */
[----:B--2---:R2:W3:Y:S01]  /*07f0*/  SYNCS.EXCH.64 URZ, [UR5], UR6 ;  /* 0x0000000605ff75b2 */ /* 0x0044e20008000100 */
[----:B------:R2:W1:Y:S01]  /*0800*/  SYNCS.EXCH.64 URZ, [UR5+0x30], UR6 ;  /* 0x0000300605ff75b2 */ /* 0x0004620008000100 */
        /* <DEDUP_REMOVED lines=10> */
[----:B------:R-:W-:Y:S01]  /*08b0*/  NOP ;  /* 0x0000000000007918 */ /* 0x000fe20000000000 */
.L_x_4:
[----:B------:R-:W5:Y:S01]  /*08c0*/  SHFL.IDX PT, R0, R48, RZ, 0x1f ;  /* 0x00001fff30007589 */ /* 0x000f6200000e0000 */
[----:B------:R-:W-:Y:S01]  /*08d0*/  NOP ;  /* 0x0000000000007918 */ /* 0x000fe20000000000 */
[----:B-----5:R-:W-:-:S13]  /*08e0*/  ISETP.NE.AND P0, PT, R0, 0x1, PT ;  /* 0x000000010000780c */ /* 0x020fda0003f05270 */
[----:B------:R-:W-:Y:S05]  /*08f0*/  @P0 BRA `(.L_x_5) ;  /* 0x0000000000540947 */ /* 0x000fea0003800000 */
[----:B--2---:R-:W-:Y:S01]  /*0900*/  UMOV UR6, 0x400 ;  /* 0x0000040000067882 */ /* 0x004fe20000000000 */
[----:B------:R-:W-:Y:S01]  /*0910*/  UMOV UR5, 0x20 ;  /* 0x0000002000057882 */ /* 0x000fe20000000000 */
[----:B------:R-:W-:Y:S01]  /*0920*/  UMOV UR4, 0x80 ;  /* 0x0000008000047882 */ /* 0x000fe20000000000 */
[----:B------:R-:W-:Y:S02]  /*0930*/  ULEA UR6, UR35, UR6, 0x18 ;  /* 0x0000000623067291 */ /* 0x000fe4000f8ec0ff */
[----:B------:R-:W-:-:S04]  /*0940*/  UIADD3 UR8, UPT, UPT, -UR5, 0x100000, URZ ;  /* 0x0010000005087890 */ /* 0x000fc8000fffe1ff */
[----:B------:R-:W-:Y:S02]  /*0950*/  USHF.L.U32 UR9, UR8, 0xb, URZ ;  /* 0x0000000b08097899 */ /* 0x000fe400080006ff */
[----:B------:R-:W-:Y:S02]  /*0960*/  USHF.L.U32 UR8, UR8, 0x1, URZ ;  /* 0x0000000108087899 */ /* 0x000fe400080006ff */
[----:B------:R-:W-:-:S04]  /*0970*/  UIADD3 UR4, UPT, UPT, -UR4, 0x100000, URZ ;  /* 0x0010000004047890 */ /* 0x000fc8000fffe1ff */
[----:B------:R-:W-:Y:S02]  /*0980*/  USHF.L.U32 UR5, UR4, 0xb, URZ ;  /* 0x0000000b04057899 */ /* 0x000fe400080006ff */
[----:B------:R-:W-:Y:S01]  /*0990*/  USHF.L.U32 UR4, UR4, 0x1, URZ ;  /* 0x0000000104047899 */ /* 0x000fe200080006ff */
[----:B------:R-:W-:Y:S01]  /*09a0*/  ELECT P0, URZ, PT ;  /* 0x0000000000ff782f */ /* 0x000fe20003800000 */
[----:B------:R-:W2:Y:S02]  /*09b0*/  FENCE.VIEW.ASYNC.S ;  /* 0x00000000000073c6 */ /* 0x000ea40000000000 */
[----:B--2---:R2:W1:Y:S08]  /*09c0*/  SYNCS.EXCH.64 URZ, [UR6+0x60], UR8 ;  /* 0x0000600806ff75b2 */ /* 0x0044700008000100 */
        /* <DEDUP_REMOVED lines=8> */
.L_x_5:
[----:B------:R-:W5:Y:S01]  /*0a50*/  SHFL.IDX PT, R0, R48, RZ, 0x1f ;  /* 0x00001fff30007589 */ /* 0x000f6200000e0000 */
[----:B------:R-:W-:Y:S01]  /*0a60*/  NOP ;  /* 0x0000000000007918 */ /* 0x000fe20000000000 */
[----:B-----5:R-:W-:-:S13]  /*0a70*/  ISETP.NE.AND P0, PT, R0, 0x3, PT ;  /* 0x000000030000780c */ /* 0x020fda0003f05270 */
[----:B------:R-:W-:Y:S05]  /*0a80*/  @P0 BRA `(.L_x_6) ;  /* 0x00000000002c0947 */ /* 0x000fea0003800000 */
[----:B--2---:R-:W-:Y:S01]  /*0a90*/  UMOV UR5, 0x400 ;  /* 0x0000040000057882 */ /* 0x004fe20000000000 */
[----:B------:R-:W-:Y:S01]  /*0aa0*/  UMOV UR4, 0x20 ;  /* 0x0000002000047882 */ /* 0x000fe20000000000 */
[----:B------:R-:W-:Y:S02]  /*0ab0*/  ULEA UR5, UR35, UR5, 0x18 ;  /* 0x0000000523057291 */ /* 0x000fe4000f8ec0ff */
[----:B------:R-:W-:-:S04]  /*0ac0*/  UIADD3 UR6, UPT, UPT, -UR4, 0x100000, URZ ;  /* 0x0010000004067890 */ /* 0x000fc8000fffe1ff */
[----:B------:R-:W-:Y:S02]  /*0ad0*/  USHF.L.U32 UR7, UR6, 0xb, URZ ;  /* 0x0000000b06077899 */ /* 0x000fe400080006ff */
[----:B------:R-:W-:Y:S01]  /*0ae0*/  USHF.L.U32 UR6, UR6, 0x1, URZ ;  /* 0x0000000106067899 */ /* 0x000fe200080006ff */
[----:B------:R-:W-:Y:S01]  /*0af0*/  ELECT P0, URZ, PT ;  /* 0x0000000000ff782f */ /* 0x000fe20003800000 */
[----:B------:R-:W2:Y:S10]  /*0b00*/  FENCE.VIEW.ASYNC.S ;  /* 0x00000000000073c6 */ /* 0x000eb40000000000 */
[----:B--2---:R2:W1:Y:S01]  /*0b10*/  SYNCS.EXCH.64 URZ, [UR5+0xa0], UR6 ;  /* 0x0000a00605ff75b2 */ /* 0x0044620008000100 */
[----:B------:R2:W1:Y:S01]  /*0b20*/  SYNCS.EXCH.64 URZ, [UR5+0xa8], UR6 ;  /* 0x0000a80605ff75b2 */ /* 0x0004620008000100 */
[----:B------:R-:W-:Y:S01]  /*0b30*/  NOP ;  /* 0x0000000000007918 */ /* 0x000fe20000000000 */
.L_x_6:
        /* <DEDUP_REMOVED lines=31> */
[----:B------:R2:W1:Y:S02]  /*0d30*/  SYNCS.EXCH.64 URZ, [UR6+0x128], UR4 ;  /* 0x0001280406ff75b2 */ /* 0x0004640008000100 */
[----:B--2---:R-:W-:Y:S01]  /*0d40*/  NOP ;  /* 0x0000000000007918 */ /* 0x004fe20000000000 */
.L_x_7:
        /* <DEDUP_REMOVED lines=33> */
.L_x_8:
[----:B------:R-:W5:Y:S01]  /*0f60*/  SHFL.IDX PT, R0, R48, RZ, 0x1f ;  /* 0x00001fff30007589 */ /* 0x000f6200000e0000 */
[----:B------:R-:W-:Y:S01]  /*0f70*/  ISETP.NE.OR P0, PT, RZ, UR37, !P2 ;  /* 0x00000025ff007c0c */ /* 0x000fe2000d705670 */
        /* <DEDUP_REMOVED lines=24> */
.L_x_9:
[----:B------:R-:W-:Y:S01]  /*1100*/  VOTEU.ALL UP0, P0 ;  /* 0x0000000000ff7886 */ /* 0x000fe20000000000 */
[----:B--2---:R-:W-:Y:S01]  /*1110*/  UMOV UR4, 0x20 ;  /* 0x0000002000047882 */ /* 0x004fe20000000000 */
[----:B------:R-:W-:Y:S01]  /*1120*/  UISETP.NE.AND UP1, UPT, UR37, 0x2, UPT ;  /* 0x000000022500788c */ /* 0x000fe2000bf25270 */
[----:B------:R-:W-:Y:S02]  /*1130*/  NOP ;  /* 0x0000000000007918 */ /* 0x000fe40000000000 */
[----:B------:R-:W-:Y:S01]  /*1140*/  @!UP0 UMOV UR5, 0x400 ;  /* 0x0000040000058882 */ /* 0x000fe20000000000 */
[----:B------:R-:W-:-:S04]  /*1150*/  @!UP0 UIADD3 UR6, UPT, UPT, -UR4, 0x100000, URZ ;  /* 0x0010000004068890 */ /* 0x000fc8000fffe1ff */
[----:B------:R-:W-:Y:S02]  /*1160*/  @!UP0 USHF.L.U32 UR7, UR6, 0xb, URZ ;  /* 0x0000000b06078899 */ /* 0x000fe400080006ff */
[----:B------:R-:W-:Y:S02]  /*1170*/  @!UP0 USHF.L.U32 UR6, UR6, 0x1, URZ ;  /* 0x0000000106068899 */ /* 0x000fe400080006ff */
[----:B------:R-:W-:Y:S01]  /*1180*/  @!UP0 ULEA UR5, UR35, UR5, 0x18 ;  /* 0x0000000523058291 */ /* 0x000fe2000f8ec0ff */
[----:B------:R-:W2:Y:S01]  /*1190*/  LDCU UR4, c[0x0][0x36c] ;  /* 0x00006d80ff0477ac */ /* 0x000ea20008000800 */
[----:B------:R-:W-:Y:S01]  /*11a0*/  VOTEU.ALL UP0, P0 ;  /* 0x0000000000ff7886 */ /* 0x000fe20000000000 */
[----:B------:R-:W-:Y:S02]  /*11b0*/  USEL UR20, URZ, 0x1, UP1 ;  /* 0x00000001ff147887 */ /* 0x000fe40008800000 */
[----:B------:R-:W-:Y:S01]  /*11c0*/  UISETP.EQ.AND UP2, UPT, UR44, URZ, !UP1 ;  /* 0x000000ff2c00728c */ /* 0x000fe2000cf42270 */
[----:B------:R-:W5:Y:S06]  /*11d0*/  FENCE.VIEW.ASYNC.S ;  /* 0x00000000000073c6 */ /* 0x000f6c0000000000 */
[----:B-----5:R1:W1:Y:S01]  /*11e0*/  @!UP0 SYNCS.EXCH.64 URZ, [UR5+0x180], UR6 ;  /* 0x0001800605ff85b2 */ /* 0x0202620008000100 */
[----:B------:R-:W-:Y:S01]  /*11f0*/  UISETP.NE.AND UP0, UPT, UR37, URZ, UPT ;  /* 0x000000ff2500728c */ /* 0x000fe2000bf05270 */
[----:B------:R-:W-:-:S03]  /*1200*/  PLOP3.LUT P2, PT, P2, PT, UP2, 0x80, 0x8 ;  /* 0x000000000008781c */ /* 0x000fc6000174f028 */
[----:B------:R-:W-:Y:S02]  /*1210*/  USEL UR24, UR20, 0x2, UP0 ;  /* 0x0000000214187887 */ /* 0x000fe40008000000 */
[----:B--2---:R-:W-:-:S09]  /*1220*/  UISETP.EQ.U32.AND UP0, UPT, UR4, 0x1, UPT ;  /* 0x000000010400788c */ /* 0x004fd2000bf02070 */
[----:B------:R-:W-:Y:S05]  /*1230*/  BRA.U !UP0, `(.L_x_10) ;  /* 0x0000000108087547 */ /* 0x000fea000b800000 */
[----:B-1-3--:R-:W-:Y:S01]  /*1240*/  UCGABAR_ARV ;  /* 0x00000000000079c7 */ /* 0x00afe20008000000 */
[----:B------:R-:W-:Y:S05]  /*1250*/  BRA `(.L_x_11) ;  /* 0x0000000000047947 */ /* 0x000fea0003800000 */
.L_x_10:
[----:B-1-3--:R-:W-:Y:S01]  /*1260*/  NOP ;  /* 0x0000000000007918 */ /* 0x00afe20000000000 */
.L_x_11:
[----:B----4-:R-:W1:Y:S01]  /*1270*/  LDC.64 R14, c[0x0][0xbf0] ;  /* 0x0002fc00ff0e7b82 */ /* 0x010e620000000a00 */
[----:B------:R-:W1:Y:S01]  /*1280*/  LDCU.64 UR50, c[0x0][0x358] ;  /* 0x00006b00ff3277ac */ /* 0x000e620008000a00 */
[----:B------:R-:W2:Y:S01]  /*1290*/  LDCU UR33, c[0x0][0xc0c] ;  /* 0x00018180ff2177ac */ /* 0x000ea20008000800 */
[----:B------:R-:W2:Y:S01]  /*12a0*/  LDCU UR4, c[0x0][0xbdc] ;  /* 0x00017b80ff0477ac */ /* 0x000ea20008000800 */
[----:B------:R-:W3:Y:S01]  /*12b0*/  LDCU UR32, c[0x0][0xc10] ;  /* 0x00018200ff2077ac */ /* 0x000ee20008000800 */
[----:B------:R-:W4:Y:S01]  /*12c0*/  LDCU.128 UR12, c[0x0][0xba0] ;  /* 0x00017400ff0c77ac */ /* 0x000f220008000c00 */
[----:B------:R-:W4:Y:S01]  /*12d0*/  LDCU.128 UR8, c[0x0][0xbb0] ;  /* 0x00017600ff0877ac */ /* 0x000f220008000c00 */
[----:B-1----:R-:W4:Y:S01]  /*12e0*/  LDG.E R8, desc[UR50][R14.64] ;  /* 0x000000320e087981 */ /* 0x002f22000c1e1900 */
[----:B------:R-:W1:Y:S03]  /*12f0*/  LDCU UR45, c[0x0][0xbe8] ;  /* 0x00017d00ff2d77ac */ /* 0x000e660008000800 */
[----:B------:R1:W4:Y:S01]  /*1300*/  LDG.E R3, desc[UR50][R14.64+0x4] ;  /* 0x000004320e037981 */ /* 0x000322000c1e1900 */
[----:B--2---:R-:W-:Y:S01]  /*1310*/  USHF.L.U32 UR33, UR33, UR4, URZ ;  /* 0x0000000421217299 */ /* 0x004fe200080006ff */
[----:B------:R-:W-:Y:S01]  /*1320*/  LOP3.LUT R7, R49, 0x1f, RZ, 0xc0, !PT ;  /* 0x0000001f31077812 */ /* 0x000fe200078ec0ff */
[----:B---3--:R-:W-:Y:S01]  /*1330*/  USHF.L.U32 UR32, UR32, UR4, URZ ;  /* 0x0000000420207299 */ /* 0x008fe200080006ff */
[----:B------:R-:W-:Y:S01]  /*1340*/  IMAD.MOV.U32 R5, RZ, RZ, RZ ;  /* 0x000000ffff057224 */ /* 0x000fe200078e00ff */
[----:B------:R-:W2:Y:S01]  /*1350*/  LDCU.128 UR4, c[0x0][0xbc0] ;  /* 0x00017800ff0477ac */ /* 0x000ea20008000c00 */
[----:B------:R-:W-:-:S02]  /*1360*/  IMAD.MOV.U32 R6, RZ, RZ, RZ ;  /* 0x000000ffff067224 */ /* 0x000fc400078e00ff */
[----:B------:R-:W-:Y:S01]  /*1370*/  IMAD.U32 R4, RZ, RZ, UR33 ;  /* 0x00000021ff047e24 */ /* 0x000fe2000f8e00ff */
[----:B------:R-:W-:Y:S01]  /*1380*/  UMOV UR36, 0x400 ;  /* 0x0000040000247882 */ /* 0x000fe20000000000 */
[----:B------:R-:W-:Y:S01]  /*1390*/  IMAD.U32 R0, RZ, RZ, UR32 ;  /* 0x00000020ff007e24 */ /* 0x000fe2000f8e00ff */
[----:B------:R-:W-:Y:S02]  /*13a0*/  UISETP.NE.AND UP5, UPT, UR37, 0x8, UPT ;  /* 0x000000082500788c */ /* 0x000fe4000bfa5270 */
[----:B------:R-:W-:Y:S01]  /*13b0*/  IABS R2, R4 ;  /* 0x0000000400027213 */ /* 0x000fe20000000000 */
[----:B----4-:R-:W-:Y:S01]  /*13c0*/  UISETP.NE.U32.AND UP3, UPT, UR14, URZ, UPT ;  /* 0x000000ff0e00728c */ /* 0x010fe2000bf65070 */
[----:B-1----:R-:W-:Y:S01]  /*13d0*/  ISETP.GE.AND P0, PT, R7, UR45, PT ;  /* 0x0000002d07007c0c */ /* 0x002fe2000bf06270 */
[----:B------:R-:W1:Y:S01]  /*13e0*/  LDCU UR40, c[0x0][0xbe0] ;  /* 0x00017c00ff2877ac */ /* 0x000e620008000800 */
[----:B------:R-:W-:Y:S02]  /*13f0*/  R2UR UR48, R2 ;  /* 0x00000000023072ca */ /* 0x000fe400000e0000 */
[----:B------:R-:W-:Y:S01]  /*1400*/  IABS R2, R0 ;  /* 0x0000000000027213 */ /* 0x000fe20000000000 */
[----:B------:R-:W-:Y:S01]  /*1410*/  UISETP.NE.AND UP1, UPT, UR37, 0x1, UPT ;  /* 0x000000012500788c */ /* 0x000fe2000bf25270 */
[----:B------:R-:W-:-:S05]  /*1420*/  CS2R.32 R23, SR_CgaSize ;  /* 0x0000000000177805 */ /* 0x000fca0000008a00 */
[----:B------:R-:W-:-:S05]  /*1430*/  IMAD R23, R23, -0xa0, RZ ;  /* 0xffffff6017177824 */ /* 0x000fca00078e02ff */
[----:B------:R-:W-:-:S14]  /*1440*/  R2UR UR39, R23 ;  /* 0x00000000172772ca */ /* 0x000fdc00000e0000 */
[----:B------:R-:W3:Y:S01]  /*1450*/  LDCU UR39, c[0x0][UR39+0x2b0] ;  /* 0x00005600272777ac */ /* 0x000ee20008000800 */
[----:B------:R-:W-:Y:S01]  /*1460*/  R2UR UR47, R2 ;  /* 0x00000000022f72ca */ /* 0x000fe200000e0000 */
[----:B------:R-:W-:Y:S02]  /*1470*/  UISETP.NE.AND.EX UP3, UPT, UR15, URZ, UPT, UP3 ;  /* 0x000000ff0f00728c */ /* 0x000fe4000bf65330 */
[----:B------:R-:W-:Y:S01]  /*1480*/  ULEA UR36, UR35, UR36, 0x18 ;  /* 0x0000002423247291 */ /* 0x000fe2000f8ec0ff */
[----:B------:R-:W4:Y:S01]  /*1490*/  @!P0 LDC.64 R12, c[0x0][0xbf0] ;  /* 0x0002fc00ff0c8b82 */ /* 0x000f220000000a00 */
[----:B------:R-:W2:Y:S01]  /*14a0*/  I2F.RP R2, UR48 ;  /* 0x0000003000027d06 */ /* 0x000ea20008209400 */
[----:B------:R-:W-:-:S05]  /*14b0*/  CS2R.32 R23, SR_CgaSize ;  /* 0x0000000000177805 */ /* 0x000fca0000008a00 */
[----:B------:R-:W-:-:S05]  /*14c0*/  IMAD R23, R23, -0xa0, RZ ;  /* 0xffffff6017177824 */ /* 0x000fca00078e02ff */
[----:B------:R-:W-:-:S14]  /*14d0*/  R2UR UR30, R23 ;  /* 0x00000000171e72ca */ /* 0x000fdc00000e0000 */
[----:B------:R-:W1:Y:S01]  /*14e0*/  LDCU UR30, c[0x0][UR30+0x2b4] ;  /* 0x000056801e1e77ac */ /* 0x000e620008000800 */
[----:B------:R-:W1:Y:S01]  /*14f0*/  LDCU UR19, c[0x0][0x374] ;  /* 0x00006e80ff1377ac */ /* 0x000e620008000800 */
[----:B------:R-:W1:Y:S01]  /*1500*/  LDCU.U8 UR17, c[0x0][0xbd8] ;  /* 0x00017b00ff1177ac */ /* 0x000e620008000000 */
[----:B--2---:R-:W2:Y:S01]  /*1510*/  MUFU.RCP R2, R2 ;  /* 0x0000000200027308 */ /* 0x004ea20000001000 */
[----:B------:R-:W-:Y:S01]  /*1520*/  I2FP.F32.U32 R9, UR42 ;  /* 0x0000002a00097c45 */ /* 0x000fe20008201000 */
[----:B----4-:R-:W-:-:S04]  /*1530*/  @!P0 IMAD.WIDE.U32 R12, R7, 0xc, R12 ;  /* 0x0000000c070c8825 */ /* 0x010fc800078e000c */
[----:B--2---:R-:W-:Y:S02]  /*1540*/  VIADD R2, R2, 0xffffffe ;  /* 0x0ffffffe02027836 */ /* 0x004fe40000000000 */
[----:B---3--:R-:W-:Y:S01]  /*1550*/  FMUL R9, R9, UR39 ;  /* 0x0000002709097c20 */ /* 0x008fe20008400000 */
[----:B------:R2:W5:Y:S03]  /*1560*/  @!P0 LDG.E R5, desc[UR50][R12.64] ;  /* 0x000000320c058981 */ /* 0x000566000c1e1900 */
[----:B------:R-:W-:Y:S01]  /*1570*/  F2I.FTZ.U32.TRUNC.NTZ R2, R2 ;  /* 0x0000000200027305 */ /* 0x000fe2000021f000 */
[----:B------:R-:W-:Y:S01]  /*1580*/  UMOV UR39, URZ ;  /* 0x000000ff00277c82 */ /* 0x000fe20008000000 */
[----:B------:R2:W5:Y:S01]  /*1590*/  @!P0 LDG.E R6, desc[UR50][R12.64+0x4] ;  /* 0x000004320c068981 */ /* 0x000562000c1e1900 */
[----:B------:R-:W-:-:S05]  /*15a0*/  CS2R.32 R23, SR_CgaSize ;  /* 0x0000000000177805 */ /* 0x000fca0000008a00 */
[----:B------:R-:W-:-:S05]  /*15b0*/  IMAD R23, R23, -0xa0, RZ ;  /* 0xffffff6017177824 */ /* 0x000fca00078e02ff */
[----:B------:R-:W-:-:S14]  /*15c0*/  R2UR UR56, R23 ;  /* 0x00000000173872ca */ /* 0x000fdc00000e0000 */
[----:B------:R-:W3:Y:S01]  /*15d0*/  LDCU UR56, c[0x0][UR56+0x2a0] ;  /* 0x00005400383877ac */ /* 0x000ee20008000800 */
[----:B------:R-:W-:Y:S01]  /*15e0*/  LOP3.LUT R10, R10, 0xfffffffd, RZ, 0xc0, !PT ;  /* 0xfffffffd0a0a7812 */ /* 0x000fe200078ec0ff */
[----:B------:R-:W-:Y:S01]  /*15f0*/  IMAD.MOV.U32 R14, RZ, RZ, RZ ;  /* 0x000000ffff0e7224 */ /* 0x000fe200078e00ff */
[----:B-1----:R-:W-:Y:S02]  /*1600*/  ISETP.NE.AND P3, PT, RZ, UR17, PT ;  /* 0x00000011ff007c0c */ /* 0x002fe4000bf65270 */
[----:B------:R-:W-:-:S05]  /*1610*/  CS2R.32 R23, SR_CgaSize ;  /* 0x0000000000177805 */ /* 0x000fca0000008a00 */
[----:B------:R-:W-:-:S05]  /*1620*/  IMAD R23, R23, -0xa0, RZ ;  /* 0xffffff6017177824 */ /* 0x000fca00078e02ff */
[----:B------:R-:W-:-:S14]  /*1630*/  R2UR UR54, R23 ;  /* 0x00000000173672ca */ /* 0x000fdc00000e0000 */
[----:B------:R-:W1:Y:S01]  /*1640*/  LDCU UR54, c[0x0][UR54+0x2a4] ;  /* 0x00005480363677ac */ /* 0x000e620008000800 */
[----:B------:R-:W-:Y:S01]  /*1650*/  F2I.U32.TRUNC.NTZ R9, R9 ;  /* 0x0000000900097305 */ /* 0x000fe2000020f000 */
[----:B------:R-:W-:Y:S01]  /*1660*/  IMAD.MOV.U32 R23, RZ, RZ, -0x1 ;  /* 0xffffffffff177424 */ /* 0x000fe200078e00ff */
[----:B------:R-:W-:Y:S01]  /*1670*/  UISETP.NE.AND UP0, UPT, UR37, URZ, UPT ;  /* 0x000000ff2500728c */ /* 0x000fe2000bf05270 */
[----:B------:R-:W-:Y:S02]  /*1680*/  R2UR UR59, R8 ;  /* 0x00000000083b72ca */ /* 0x000fe400000e0000 */
[----:B------:R-:W-:Y:S02]  /*1690*/  I2FP.F32.U32 R8, UR58 ;  /* 0x0000003a00087c45 */ /* 0x000fe40008201000 */
[----:B------:R-:W-:Y:S02]  /*16a0*/  R2UR UR25, R3 ;  /* 0x00000000031972ca */ /* 0x000fe400000e0000 */
[----:B------:R-:W4:Y:S01]  /*16b0*/  I2F.RP R3, UR47 ;  /* 0x0000002f00037d06 */ /* 0x000f220008209400 */
[----:B------:R-:W-:-:S06]  /*16c0*/  FMUL R8, R8, UR30 ;  /* 0x0000001e08087c20 */ /* 0x000fcc0008400000 */
[----:B------:R-:W-:Y:S01]  /*16d0*/  UIADD3 UR38, UP2, UPT, UR59, UR12, URZ ;  /* 0x0000000c3b267290 */ /* 0x000fe2000ff5e0ff */
[----:B------:R-:W-:Y:S03]  /*16e0*/  F2I.U32.TRUNC.NTZ R8, R8 ;  /* 0x0000000800087305 */ /* 0x000fe6000020f000 */
[----:B------:R-:W-:Y:S02]  /*16f0*/  ULEA.HI.X.SX32 UR59, UR59, UR13, 0x1, UP2 ;  /* 0x0000000d3b3b7291 */ /* 0x000fe400090f0eff */
[----:B------:R-:W-:Y:S02]  /*1700*/  UIADD3 UR38, UP2, UPT, UR38, -0x1, URZ ;  /* 0xffffffff26267890 */ /* 0x000fe4000ff5e0ff */
[----:B------:R-:W-:Y:S01]  /*1710*/  UIADD3 UR31, UP4, UPT, UR25, UR10, URZ ;  /* 0x0000000a191f7290 */ /* 0x000fe2000ff9e0ff */
[----:B----4-:R-:W4:Y:S01]  /*1720*/  MUFU.RCP R3, R3 ;  /* 0x0000000300037308 */ /* 0x010f220000001000 */
[----:B------:R-:W-:-:S02]  /*1730*/  UIADD3.X UR59, UPT, UPT, UR59, -0x1, URZ, UP2, !UPT ;  /* 0xffffffff3b3b7890 */ /* 0x000fc400097fe4ff */
[----:B------:R-:W-:Y:S02]  /*1740*/  UIADD3 UR18, UP6, UPT, UR38, UR9, URZ ;  /* 0x0000000926127290 */ /* 0x000fe4000ffde0ff */
[----:B------:R-:W-:Y:S02]  /*1750*/  ULEA.HI.X.SX32 UR25, UR25, UR11, 0x1, UP4 ;  /* 0x0000000b19197291 */ /* 0x000fe4000a0f0eff */
[----:B------:R-:W-:Y:S02]  /*1760*/  UIADD3.X UR41, UPT, UPT, URZ, UR59, URZ, UP6, !UPT ;  /* 0x0000003bff297290 */ /* 0x000fe4000b7fe4ff */
[----:B------:R-:W-:Y:S02]  /*1770*/  UIADD3 UR31, UP4, UPT, UR31, -0x1, URZ ;  /* 0xffffffff1f1f7890 */ /* 0x000fe4000ff9e0ff */
[----:B------:R-:W-:Y:S02]  /*1780*/  UIMAD.WIDE.U32 UR62, UR41, UR14, URZ ;  /* 0x0000000e293e72a5 */ /* 0x000fe4000f8e00ff */
[----:B------:R-:W-:-:S02]  /*1790*/  UIADD3.X UR25, UPT, UPT, UR25, -0x1, URZ, UP4, !UPT ;  /* 0xffffffff19197890 */ /* 0x000fc4000a7fe4ff */
[----:B------:R-:W-:Y:S02]  /*17a0*/  UIADD3 UR46, UP4, UPT, UR31, UR7, URZ ;  /* 0x000000071f2e7290 */ /* 0x000fe4000ff9e0ff */
[----:B------:R-:W-:Y:S01]  /*17b0*/  UIMAD.WIDE.U32 UR52, UR18, UR14, URZ ;  /* 0x0000000e123472a5 */ /* 0x000fe2000f8e00ff */
[----:B----4-:R-:W-:Y:S01]  /*17c0*/  VIADD R3, R3, 0xffffffe ;  /* 0x0ffffffe03037836 */ /* 0x010fe20000000000 */
[----:B------:R-:W-:Y:S02]  /*17d0*/  UIMAD.WIDE.U32 UR62, UP6, UR18, UR15, UR62 ;  /* 0x0000000f123e72a5 */ /* 0x000fe4000f8c003e */
[----:B------:R-:W-:Y:S02]  /*17e0*/  UIADD3.X UR18, UPT, UPT, URZ, UR25, URZ, UP4, !UPT ;  /* 0x00000019ff127290 */ /* 0x000fe4000a7fe4ff */
[----:B------:R-:W-:Y:S01]  /*17f0*/  UIADD3.X UR61, UPT, UPT, URZ, URZ, URZ, UP6, !UPT ;  /* 0x000000ffff3d7290 */ /* 0x000fe2000b7fe4ff */
[----:B------:R-:W4:Y:S01]  /*1800*/  F2I.FTZ.U32.TRUNC.NTZ R3, R3 ;  /* 0x0000000300037305 */ /* 0x000f22000021f000 */
[----:B------:R-:W-:-:S02]  /*1810*/  UIMAD.WIDE.U32 UR64, UR18, UR4, URZ ;  /* 0x00000004124072a5 */ /* 0x000fc4000f8e00ff */
[----:B------:R-:W-:Y:S01]  /*1820*/  UIADD3 URZ, UP6, UPT, UR53, UR62, URZ ;  /* 0x0000003e35ff7290 */ /* 0x000fe2000ffde0ff */
[----:B------:R-:W-:Y:S01]  /*1830*/  UMOV UR60, UR63 ;  /* 0x0000003f003c7c82 */ /* 0x000fe20008000000 */
[----:B------:R-:W-:Y:S02]  /*1840*/  UIMAD.WIDE.U32 UR52, UP4, UR46, UR5, UR64 ;  /* 0x000000052e3472a5 */ /* 0x000fe4000f880040 */
[----:B------:R-:W-:Y:S02]  /*1850*/  UIMAD.WIDE.U32.X UR64, UR41, UR15, UR60, UP6 ;  /* 0x0000000f294072a5 */ /* 0x000fe4000b0e043c */
[----:B------:R-:W-:Y:S02]  /*1860*/  UIMAD.WIDE.U32 UR62, UR46, UR4, URZ ;  /* 0x000000042e3e72a5 */ /* 0x000fe4000f8e00ff */
[----:B------:R-:W-:Y:S02]  /*1870*/  USEL UR38, UR38, UR64, !UP3 ;  /* 0x0000004026267287 */ /* 0x000fe4000d800000 */
[----:B------:R-:W-:Y:S01]  /*1880*/  USEL UR59, UR59, UR65, !UP3 ;  /* 0x000000413b3b7287 */ /* 0x000fe2000d800000 */
[----:B------:R-:W-:Y:S01]  /*1890*/  R2UR UR65, R2 ;  /* 0x00000000024172ca */ /* 0x000fe200000e0000 */
[----:B------:R-:W-:Y:S01]  /*18a0*/  UIADD3.X UR61, UPT, UPT, URZ, URZ, URZ, UP4, !UPT ;  /* 0x000000ffff3d7290 */ /* 0x000fe2000a7fe4ff */
[----:B------:R-:W-:Y:S01]  /*18b0*/  IABS R2, R4 ;  /* 0x0000000400027213 */ /* 0x000fe20000000000 */
[----:B------:R-:W-:-:S02]  /*18c0*/  UISETP.NE.U32.AND UP2, UPT, UR4, URZ, UPT ;  /* 0x000000ff0400728c */ /* 0x000fc4000bf45070 */
[----:B------:R-:W-:Y:S02]  /*18d0*/  UIADD3 URZ, UP4, UPT, UR63, UR52, URZ ;  /* 0x000000343fff7290 */ /* 0x000fe4000ff9e0ff */
[----:B------:R-:W-:Y:S01]  /*18e0*/  USHF.R.U64 UR59, UR38, UR8, UR59 ;  /* 0x00000008263b7299 */ /* 0x000fe2000800123b */
[----:B------:R-:W-:Y:S01]  /*18f0*/  IMAD.MOV R2, RZ, RZ, -R2 ;  /* 0x000000ffff027224 */ /* 0x000fe200078e0a02 */
[----:B------:R-:W-:Y:S01]  /*1900*/  UMOV UR60, UR53 ;  /* 0x00000035003c7c82 */ /* 0x000fe20008000000 */
[----:B------:R-:W-:Y:S01]  /*1910*/  UISETP.NE.AND.EX UP2, UPT, UR5, URZ, UPT, UP2 ;  /* 0x000000ff0500728c */ /* 0x000fe2000bf45320 */
[----:B----4-:R-:W-:Y:S01]  /*1920*/  R2UR UR53, R3 ;  /* 0x00000000033572ca */ /* 0x010fe200000e0000 */
[----:B------:R-:W-:Y:S02]  /*1930*/  UIMAD.WIDE.U32.X UR60, UR18, UR5, UR60, UP4 ;  /* 0x00000005123c72a5 */ /* 0x000fe4000a0e043c */
[----:B------:R-:W-:Y:S02]  /*1940*/  UIADD3 UR59, UPT, UPT, UR33, -0x1, UR59 ;  /* 0xffffffff213b7890 */ /* 0x000fe4000fffe03b */
[----:B------:R-:W-:-:S02]  /*1950*/  USEL UR31, UR31, UR60, !UP2 ;  /* 0x0000003c1f1f7287 */ /* 0x000fc4000d000000 */
[----:B------:R-:W-:Y:S01]  /*1960*/  USEL UR25, UR25, UR61, !UP2 ;  /* 0x0000003d19197287 */ /* 0x000fe2000d000000 */
[----:B------:R-:W-:Y:S01]  /*1970*/  R2UR UR60, R2 ;  /* 0x00000000023c72ca */ /* 0x000fe200000e0000 */
[----:B------:R-:W-:Y:S01]  /*1980*/  IMAD.U32 R3, RZ, RZ, UR59 ;  /* 0x0000003bff037e24 */ /* 0x000fe2000f8e00ff */
[----:B------:R-:W-:Y:S01]  /*1990*/  UIADD3 UR38, UPT, UPT, URZ, -UR65, URZ ;  /* 0x80000041ff267290 */ /* 0x000fe2000fffe0ff */
[----:B------:R-:W-:Y:S01]  /*19a0*/  IABS R2, R0 ;  /* 0x0000000000027213 */ /* 0x000fe20000000000 */
[----:B------:R-:W-:Y:S02]  /*19b0*/  USHF.R.U64 UR25, UR31, UR6, UR25 ;  /* 0x000000061f197299 */ /* 0x000fe40008001219 */
[----:B------:R-:W-:Y:S01]  /*19c0*/  IABS R3, R3 ;  /* 0x0000000300037213 */ /* 0x000fe20000000000 */
[----:B------:R-:W-:Y:S01]  /*19d0*/  UIMAD UR38, UR38, UR48, URZ ;  /* 0x00000030262672a4 */ /* 0x000fe2000f8e02ff */
[----:B------:R-:W-:Y:S01]  /*19e0*/  IMAD.MOV R2, RZ, RZ, -R2 ;  /* 0x000000ffff027224 */ /* 0x000fe200078e0a02 */
[----:B------:R-:W-:Y:S01]  /*19f0*/  UIADD3 UR57, UPT, UPT, UR32, -0x1, UR25 ;  /* 0xffffffff20397890 */ /* 0x000fe2000fffe019 */
[----:B------:R-:W-:Y:S01]  /*1a00*/  R2UR UR31, R3 ;  /* 0x00000000031f72ca */ /* 0x000fe200000e0000 */
[----:B------:R-:W-:Y:S01]  /*1a10*/  UMOV UR64, URZ ;  /* 0x000000ff00407c82 */ /* 0x000fe20008000000 */
[----:B------:R-:W-:Y:S01]  /*1a20*/  UIADD3 UR25, UPT, UPT, URZ, -UR53, URZ ;  /* 0x80000035ff197290 */ /* 0x000fe2000fffe0ff */
[----:B------:R-:W-:Y:S01]  /*1a30*/  R2UR UR46, R2 ;  /* 0x00000000022e72ca */ /* 0x000fe200000e0000 */
[----:B------:R-:W-:Y:S01]  /*1a40*/  UIMAD.WIDE.U32 UR62, UR65, UR38, UR64 ;  /* 0x00000026413e72a5 */ /* 0x000fe2000f8e0040 */
[----:B------:R-:W-:Y:S01]  /*1a50*/  IMAD.U32 R3, RZ, RZ, UR57 ;  /* 0x00000039ff037e24 */ /* 0x000fe2000f8e00ff */
[----:B------:R-:W-:Y:S01]  /*1a60*/  UIMAD UR25, UR25, UR47, URZ ;  /* 0x0000002f191972a4 */ /* 0x000fe2000f8e02ff */
[----:B------:R-:W-:Y:S01]  /*1a70*/  UMOV UR52, URZ ;  /* 0x000000ff00347c82 */ /* 0x000fe20008000000 */
[----:B------:R-:W-:-:S02]  /*1a80*/  UISETP.NE.AND UP4, UPT, UR40, 0x1, UPT ;  /* 0x000000012800788c */ /* 0x000fc4000bf85270 */
[----:B------:R-:W-:Y:S01]  /*1a90*/  IABS R3, R3 ;  /* 0x0000000300037213 */ /* 0x000fe20000000000 */
[----:B------:R-:W-:Y:S01]  /*1aa0*/  UMOV UR49, UR63 ;  /* 0x0000003f00317c82 */ /* 0x000fe20008000000 */
[----:B------:R-:W-:Y:S01]  /*1ab0*/  UIMAD.WIDE.U32 UR52, UR53, UR25, UR52 ;  /* 0x00000019353472a5 */ /* 0x000fe2000f8e0034 */
[----:B------:R-:W-:Y:S01]  /*1ac0*/  R2UR UR40, R9 ;  /* 0x00000000092872ca */ /* 0x000fe200000e0000 */
[----:B------:R-:W-:Y:S01]  /*1ad0*/  UIMAD.WIDE.U32 UR62, UR49, UR31, URZ ;  /* 0x0000001f313e72a5 */ /* 0x000fe2000f8e00ff */
[----:B------:R-:W-:Y:S01]  /*1ae0*/  R2UR UR55, R3 ;  /* 0x00000000033772ca */ /* 0x000fe200000e0000 */
[----:B------:R-:W-:Y:S01]  /*1af0*/  USEL UR38, UR42, UR58, !UP4 ;  /* 0x0000003a2a267287 */ /* 0x000fe2000e000000 */
[----:B------:R-:W4:Y:S01]  /*1b00*/  LDC.64 R2, c[0x0][0xbd0] ;  /* 0x0002f400ff027b82 */ /* 0x000f220000000a00 */
[----:B------:R-:W-:Y:S01]  /*1b10*/  ULOP3.LUT UR52, URZ, UR33, URZ, 0x33, !UPT ;  /* 0x00000021ff347292 */ /* 0x000fe2000f8e33ff */
[----:B------:R-:W-:Y:S01]  /*1b20*/  PRMT R9, RZ, 0x7610, R9 ;  /* 0x00007610ff097816 */ /* 0x000fe20000000009 */
[----:B------:R-:W-:Y:S01]  /*1b30*/  ULOP3.LUT UR49, URZ, UR32, URZ, 0x33, !UPT ;  /* 0x00000020ff317292 */ /* 0x000fe2000f8e33ff */
[----:B------:R-:W-:Y:S01]  /*1b40*/  UMOV UR25, UR63 ;  /* 0x0000003f00197c82 */ /* 0x000fe20008000000 */
[----:B------:R-:W-:-:S02]  /*1b50*/  UIMAD.WIDE.U32 UR62, UR34, UR19, URZ ;  /* 0x00000013223e72a5 */ /* 0x000fc4000f8e00ff */
[----:B------:R-:W-:Y:S02]  /*1b60*/  UIMAD UR60, UR25, UR60, UR31 ;  /* 0x0000003c193c72a4 */ /* 0x000fe4000f8e021f */
[----:B------:R-:W-:Y:S02]  /*1b70*/  UIADD3 UR25, UPT, UPT, UR36, 0x2b0, URZ ;  /* 0x000002b024197890 */ /* 0x000fe4000fffe0ff */
[----:B------:R-:W-:Y:S02]  /*1b80*/  UIMAD.WIDE.U32 UR66, UR53, UR55, URZ ;  /* 0x00000037354272a5 */ /* 0x000fe4000f8e00ff */
[----:B------:R-:W-:Y:S02]  /*1b90*/  UISETP.GT.U32.AND UP6, UPT, UR48, UR60, UPT ;  /* 0x0000003c3000728c */ /* 0x000fe4000bfc4070 */
[----:B------:R-:W-:Y:S01]  /*1ba0*/  UIADD3 UR36, UPT, UPT, UR36, 0x210, URZ ;  /* 0x0000021024247890 */ /* 0x000fe2000fffe0ff */
[----:B------:R-:W2:Y:S03]  /*1bb0*/  LDCU UR31, c[0x0][0x378] ;  /* 0x00006f00ff1f77ac */ /* 0x000ea60008000800 */
[----:B------:R-:W-:-:S02]  /*1bc0*/  @UP5 USEL UR36, UR36, UR25, !UP1 ;  /* 0x0000001924245287 */ /* 0x000fc4000c800000 */
[----:B------:R-:W-:Y:S01]  /*1bd0*/  UISETP.GE.AND UP1, UPT, UR59, URZ, UPT ;  /* 0x000000ff3b00728c */ /* 0x000fe2000bf26270 */
[----:B------:R-:W-:Y:S02]  /*1be0*/  UMOV UR25, UR67 ;  /* 0x0000004300197c82 */ /* 0x000fe40008000000 */
[----:B------:R-:W-:Y:S02]  /*1bf0*/  @!UP6 UIADD3 UR60, UPT, UPT, UR60, -UR48, URZ ;  /* 0x800000303c3ce290 */ /* 0x000fe4000fffe0ff */
[----:B------:R-:W-:Y:S02]  /*1c00*/  UIMAD UR55, UR25, UR46, UR55 ;  /* 0x0000002e193772a4 */ /* 0x000fe4000f8e0237 */
[----:B------:R-:W-:Y:S02]  /*1c10*/  UISETP.GT.U32.AND UP6, UPT, UR48, UR60, UPT ;  /* 0x0000003c3000728c */ /* 0x000fe4000bfc4070 */
[----:B------:R-:W-:Y:S02]  /*1c20*/  UISETP.GT.U32.AND UP5, UPT, UR47, UR55, UPT ;  /* 0x000000372f00728c */ /* 0x000fe4000bfa4070 */
[----:B------:R-:W-:-:S02]  /*1c30*/  USEL UR25, UR58, UR42, !UP4 ;  /* 0x0000002a3a197287 */ /* 0x000fc4000e000000 */
[----:B------:R-:W-:Y:S02]  /*1c40*/  USEL UR19, UR34, UR19, !UP4 ;  /* 0x0000001322137287 */ /* 0x000fe4000e000000 */
[----:B--2---:R-:W-:Y:S02]  /*1c50*/  UIMAD.WIDE.U32 UR34, UR62, UR31, URZ ;  /* 0x0000001f3e2272a5 */ /* 0x004fe4000f8e00ff */
[----:B------:R-:W-:Y:S02]  /*1c60*/  UIMAD UR31, UR63, UR31, URZ ;  /* 0x0000001f3f1f72a4 */ /* 0x000fe4000f8e02ff */
[----:B------:R-:W-:Y:S02]  /*1c70*/  @!UP6 UIADD3 UR60, UPT, UPT, UR60, -UR48, URZ ;  /* 0x800000303c3ce290 */ /* 0x000fe4000fffe0ff */
[----:B------:R-:W-:Y:S02]  /*1c80*/  @!UP5 UIADD3 UR55, UPT, UPT, UR55, -UR47, URZ ;  /* 0x8000002f3737d290 */ /* 0x000fe4000fffe0ff */
[----:B------:R-:W-:Y:S01]  /*1c90*/  UIMAD.WIDE.U32 UR62, UR25, UR19, UR38 ;  /* 0x00000013193e72a5 */ /* 0x000fe2000f8e0026 */
[----:B------:R-:W-:Y:S01]  /*1ca0*/  R2UR UR19, R8 ;  /* 0x00000000081372ca */ /* 0x000fe200000e0000 */
[----:B------:R-:W-:Y:S01]  /*1cb0*/  UISETP.GT.U32.AND UP5, UPT, UR47, UR55, UPT ;  /* 0x000000372f00728c */ /* 0x000fe2000bfa4070 */
[----:B------:R-:W-:Y:S01]  /*1cc0*/  PRMT R8, RZ, 0x7610, R8 ;  /* 0x00007610ff087816 */ /* 0x000fe20000000008 */
[----:B------:R-:W-:-:S02]  /*1cd0*/  @!UP1 UIADD3 UR60, UPT, UPT, -UR60, URZ, URZ ;  /* 0x000000ff3c3c9290 */ /* 0x000fc4000fffe1ff */
[----:B------:R-:W-:Y:S01]  /*1ce0*/  UISETP.GE.AND UP1, UPT, UR57, URZ, UPT ;  /* 0x000000ff3900728c */ /* 0x000fe2000bf26270 */
[----:B------:R-:W-:Y:S01]  /*1cf0*/  UMOV UR30, UR62 ;  /* 0x0000003e001e7c82 */ /* 0x000fe20008000000 */
[----:B------:R-:W-:Y:S01]  /*1d00*/  UMOV UR25, UR63 ;  /* 0x0000003f00197c82 */ /* 0x000fe20008000000 */
[----:B----4-:R-:W-:Y:S01]  /*1d10*/  ISETP.LE.U32.AND P0, PT, R2, UR30, PT ;  /* 0x0000001e02007c0c */ /* 0x010fe2000bf03070 */
[----:B------:R-:W-:Y:S01]  /*1d20*/  IMAD.U32 R2, RZ, RZ, UR25 ;  /* 0x00000019ff027e24 */ /* 0x000fe2000f8e00ff */
[----:B------:R-:W-:Y:S02]  /*1d30*/  UISETP.NE.AND UP6, UPT, UR33, URZ, UPT ;  /* 0x000000ff2100728c */ /* 0x000fe4000bfc5270 */
[----:B------:R-:W-:Y:S02]  /*1d40*/  @!UP5 UIADD3 UR55, UPT, UPT, UR55, -UR47, URZ ;  /* 0x8000002f3737d290 */ /* 0x000fe4000fffe0ff */
[----:B------:R-:W-:Y:S01]  /*1d50*/  UISETP.NE.AND UP5, UPT, UR32, URZ, UPT ;  /* 0x000000ff2000728c */ /* 0x000fe2000bfa5270 */
[----:B------:R-:W-:Y:S01]  /*1d60*/  ISETP.GE.U32.AND.EX P1, PT, R2, R3, PT, P0 ;  /* 0x000000030200720c */ /* 0x000fe20003f26100 */
[----:B------:R-:W-:Y:S01]  /*1d70*/  @!UP1 UIADD3 UR55, UPT, UPT, -UR55, URZ, URZ ;  /* 0x000000ff37379290 */ /* 0x000fe2000fffe1ff */
[----:B------:R-:W-:Y:S01]  /*1d80*/  PLOP3.LUT P0, PT, PT, PT, PT, 0x80, 0x8 ;  /* 0x000000000008781c */ /* 0x000fe20003f0f070 */
[----:B------:R-:W-:-:S02]  /*1d90*/  USEL UR60, UR52, UR60, !UP6 ;  /* 0x0000003c343c7287 */ /* 0x000fc4000f000000 */
[----:B------:R-:W-:Y:S02]  /*1da0*/  USEL UR55, UR49, UR55, !UP5 ;  /* 0x0000003731377287 */ /* 0x000fe4000e800000 */
[----:B------:R-:W-:Y:S02]  /*1db0*/  UIADD3 UR60, UPT, UPT, UR59, -UR60, URZ ;  /* 0x8000003c3b3c7290 */ /* 0x000fe4000fffe0ff */
[----:B------:R-:W-:Y:S02]  /*1dc0*/  UIADD3 UR55, UPT, UPT, UR57, -UR55, URZ ;  /* 0x8000003739377290 */ /* 0x000fe4000fffe0ff */
[----:B------:R-:W-:Y:S02]  /*1dd0*/  UIADD3 UR40, UPT, UPT, -UR40, URZ, URZ ;  /* 0x000000ff28287290 */ /* 0x000fe4000fffe1ff */
[----:B------:R-:W-:Y:S02]  /*1de0*/  UIMAD UR62, UR60, UR55, URZ ;  /* 0x000000373c3e72a4 */ /* 0x000fe4000f8e02ff */
[----:B------:R-:W-:Y:S01]  /*1df0*/  USEL UR60, UR55, UR60, !UP4 ;  /* 0x0000003c373c7287 */ /* 0x000fe2000e000000 */
[----:B------:R-:W-:Y:S01]  /*1e00*/  @P0 LOP3.LUT R10, R10, 0x2, RZ, 0xfc, !PT ;  /* 0x000000020a0a0812 */ /* 0x000fe200078efcff */
[----:B------:R-:W-:Y:S01]  /*1e10*/  UIADD3 UR19, UPT, UPT, -UR19, URZ, URZ ;  /* 0x000000ff13137290 */ /* 0x000fe2000fffe1ff */
[----:B------:R-:W-:Y:S01]  /*1e20*/  UMOV UR18, 0xffffffff ;  /* 0xffffffff00127882 */ /* 0x000fe20000000000 */
[----:B------:R-:W-:Y:S01]  /*1e30*/  UMOV UR41, URZ ;  /* 0x000000ff00297c82 */ /* 0x000fe20008000000 */
[----:B------:R-:W-:-:S02]  /*1e40*/  UIADD3 UR31, UPT, UPT, UR35, UR31, URZ ;  /* 0x0000001f231f7290 */ /* 0x000fc4000fffe0ff */
[----:B------:R-:W-:Y:S02]  /*1e50*/  USHF.R.S32.HI UR57, URZ, 0x1f, UR62 ;  /* 0x0000001fff397899 */ /* 0x000fe4000801143e */
[----:B------:R-:W-:Y:S02]  /*1e60*/  USHF.R.S32.HI UR55, URZ, 0x1f, UR60 ;  /* 0x0000001fff377899 */ /* 0x000fe4000801143c */
[----:B---3--:R-:W-:Y:S02]  /*1e70*/  UIMAD UR40, UR56, UR40, UR42 ;  /* 0x00000028382872a4 */ /* 0x008fe4000f8e022a */
[----:B-1----:R-:W-:Y:S01]  /*1e80*/  UIMAD UR19, UR54, UR19, UR58 ;  /* 0x00000013361372a4 */ /* 0x002fe2000f8e023a */
[----:B------:R-:W-:Y:S11]  /*1e90*/  BRA.U UP0, `(.L_x_12) ;  /* 0x0000000100347547 */ /* 0x000ff6000b800000 */
[----:B------:R-:W-:Y:S02]  /*1ea0*/  UISETP.NE.AND UP0, UPT, UR21, 0x4, UPT ;  /* 0x000000041500788c */ /* 0x000fe4000bf05270 */
[----:B------:R-:W-:-:S04]  /*1eb0*/  UISETP.NE.AND UP1, UPT, UR19, URZ, UPT ;  /* 0x000000ff1300728c */ /* 0x000fc8000bf25270 */
[----:B------:R-:W-:Y:S01]  /*1ec0*/  PLOP3.LUT P0, PT, PT, PT, UP0, 0x80, 0x8 ;  /* 0x000000000008781c */ /* 0x000fe20003f0f008 */
[----:B------:R-:W-:-:S04]  /*1ed0*/  UISETP.LT.U32.OR UP1, UPT, UR40, 0x2, !UP1 ;  /* 0x000000022800788c */ /* 0x000fc8000cf21470 */
[----:B------:R-:W-:Y:S01]  /*1ee0*/  @UP0 ULOP3.LUT UR40, UR40, 0xfffffffe, URZ, 0xc0, !UPT ;  /* 0xfffffffe28280892 */ /* 0x000fe2000f8ec0ff */
[----:B------:R-:W-:Y:S01]  /*1ef0*/  @UP0 UMOV UR19, 0x3 ;  /* 0x0000000300130882 */ /* 0x000fe20000000000 */
[----:B------:R-:W-:Y:S02]  /*1f00*/  USEL UR56, URZ, 0x1, !UP1 ;  /* 0x00000001ff387887 */ /* 0x000fe4000c800000 */
[----:B------:R-:W-:Y:S02]  /*1f10*/  @UP0 USHF.L.U32 UR19, UR19, UR40, URZ ;  /* 0x0000002813130299 */ /* 0x000fe400080006ff */
[----:B------:R-:W-:-:S04]  /*1f20*/  USEL UR54, URZ, 0x2, !UP1 ;  /* 0x00000002ff367887 */ /* 0x000fc8000c800000 */
[----:B------:R-:W-:Y:S01]  /*1f30*/  UIADD3 UR54, UPT, UPT, UR56, UR54, URZ ;  /* 0x0000003638367290 */ /* 0x000fe2000fffe0ff */
[----:B------:R-:W-:-:S05]  /*1f40*/  @P0 IMAD.U32 R2, RZ, RZ, UR19 ;  /* 0x00000013ff020e24 */ /* 0x000fca000f8e00ff */
[----:B------:R-:W-:Y:S01]  /*1f50*/  IMAD.U32 R9, RZ, RZ, UR54 ;  /* 0x00000036ff097e24 */ /* 0x000fe2000f8e00ff */
[----:B------:R-:W-:-:S07]  /*1f60*/  @P0 PRMT R8, R2, 0x7610, R8 ;  /* 0x0000761002080816 */ /* 0x000fce0000000008 */
.L_x_12:
[----:B------:R-:W-:Y:S01]  /*1f70*/  UMOV UR63, UR57 ;  /* 0x00000039003f7c82 */ /* 0x000fe20008000000 */
[----:B------:R-:W-:Y:S01]  /*1f80*/  UMOV UR61, UR55 ;  /* 0x00000037003d7c82 */ /* 0x000fe20008000000 */
[----:B------:R-:W-:Y:S01]  /*1f90*/  IMAD.U32 R16, RZ, RZ, UR62 ;  /* 0x0000003eff107e24 */ /* 0x000fe2000f8e00ff */
[----:B------:R-:W-:Y:S01]  /*1fa0*/  MOV R12, UR60 ;  /* 0x0000003c000c7c02 */ /* 0x000fe20008000f00 */
[----:B------:R-:W-:Y:S01]  /*1fb0*/  IMAD.U32 R17, RZ, RZ, UR63 ;  /* 0x0000003fff117e24 */ /* 0x000fe2000f8e00ff */
[----:B------:R-:W-:Y:S01]  /*1fc0*/  MOV R13, UR61 ;  /* 0x0000003d000d7c02 */ /* 0x000fe20008000f00 */
[----:B------:R-:W-:Y:S01]  /*1fd0*/  UMOV UR40, URZ ;  /* 0x000000ff00287c82 */ /* 0x000fe20008000000 */
[----:B------:R-:W-:Y:S01]  /*1fe0*/  UMOV UR19, 0xffffffff ;  /* 0xffffffff00137882 */ /* 0x000fe20000000000 */
[----:B------:R-:W-:Y:S05]  /*1ff0*/  @P1 BRA P3, `(.L_x_13) ;  /* 0x0000001400f01947 */ /* 0x000fea0001800000 */
[----:B------:R-:W-:Y:S01]  /*2000*/  IMAD.U32 R3, RZ, RZ, UR25 ;  /* 0x00000019ff037e24 */ /* 0x000fe2000f8e00ff */
[----:B------:R-:W-:Y:S01]  /*2010*/  ISETP.LE.U32.AND P0, PT, R16, UR30, PT ;  /* 0x0000001e10007c0c */ /* 0x000fe2000bf03070 */
[----:B------:R-:W-:Y:S01]  /*2020*/  UMOV UR41, URZ ;  /* 0x000000ff00297c82 */ /* 0x000fe20008000000 */
[----:B------:R-:W-:Y:S01]  /*2030*/  UMOV UR40, URZ ;  /* 0x000000ff00287c82 */ /* 0x000fe20008000000 */
[----:B------:R-:W-:Y:S01]  /*2040*/  IMAD.MOV.U32 R14, RZ, RZ, RZ ;  /* 0x000000ffff0e7224 */ /* 0x000fe200078e00ff */
[----:B------:R-:W-:-:S13]  /*2050*/  ISETP.GE.U32.AND.EX P0, PT, R3, R17, PT, P0 ;  /* 0x000000110300720c */ /* 0x000fda0003f06100 */
[----:B------:R-:W-:Y:S05]  /*2060*/  @!P0 BRA `(.L_x_14) ;  /* 0x0000001000b48947 */ /* 0x000fea0003800000 */
[----:B------:R-:W-:Y:S02]  /*2070*/  VIADD R2, R7, 0x20 ;  /* 0x0000002007027836 */ /* 0x000fe40000000000 */
[----:B------:R-:W-:Y:S02]  /*2080*/  IMAD.MOV.U32 R14, RZ, RZ, R7 ;  /* 0x000000ffff0e7224 */ /* 0x000fe400078e0007 */
[----:B-----5:R-:W-:Y:S01]  /*2090*/  IMAD.MOV.U32 R11, RZ, RZ, R6 ;  /* 0x000000ffff0b7224 */ /* 0x020fe200078e0006 */
[----:B------:R-:W-:Y:S02]  /*20a0*/  ISETP.GE.AND P0, PT, R2, UR45, PT ;  /* 0x0000002d02007c0c */ /* 0x000fe4000bf06270 */
[----:B------:R-:W-:-:S11]  /*20b0*/  MOV R2, R5 ;  /* 0x0000000500027202 */ /* 0x000fd60000000f00 */
[----:B------:R-:W1:Y:S01]  /*20c0*/  @!P0 LDC.64 R18, c[0x0][0xbf0] ;  /* 0x0002fc00ff128b82 */ /* 0x000e620000000a00 */
[----:B------:R-:W-:Y:S02]  /*20d0*/  UIADD3 UR19, UP1, UPT, UR10, -0x1, URZ ;  /* 0xffffffff0a137890 */ /* 0x000fe4000ff3e0ff */
[----:B------:R-:W-:Y:S01]  /*20e0*/  UIADD3 UR12, UP0, UPT, UR12, -0x1, URZ ;  /* 0xffffffff0c0c7890 */ /* 0x000fe2000ff1e0ff */
[----:B------:R-:W-:Y:S01]  /*20f0*/  BSSY.RECONVERGENT B0, `(.L_x_15) ;  /* 0x0000051000007945 */ /* 0x000fe20003800200 */
[----:B------:R-:W-:Y:S01]  /*2100*/  UIADD3.X UR40, UPT, UPT, UR11, -0x1, URZ, UP1, !UPT ;  /* 0xffffffff0b287890 */ /* 0x000fe20008ffe4ff */
[----:B-1----:R-:W-:-:S05]  /*2110*/  @!P0 IMAD.WIDE.U32 R18, R14, 0xc, R18 ;  /* 0x0000000c0e128825 */ /* 0x002fca00078e0012 */
[----:B------:R1:W5:Y:S04]  /*2120*/  @!P0 LDG.E R5, desc[UR50][R18.64+0x180] ;  /* 0x0001803212058981 */ /* 0x000368000c1e1900 */
[----:B------:R1:W5:Y:S01]  /*2130*/  @!P0 LDG.E R6, desc[UR50][R18.64+0x184] ;  /* 0x0001843212068981 */ /* 0x000362000c1e1900 */
[----:B------:R-:W-:Y:S01]  /*2140*/  ISETP.GE.AND P0, PT, R14, UR45, PT ;  /* 0x0000002d0e007c0c */ /* 0x000fe2000bf06270 */
[----:B------:R-:W-:Y:S01]  /*2150*/  UIADD3.X UR13, UPT, UPT, UR13, -0x1, URZ, UP0, !UPT ;  /* 0xffffffff0d0d7890 */ /* 0x000fe200087fe4ff */
[----:B------:R-:W-:Y:S01]  /*2160*/  HFMA2 R17, -RZ, RZ, 0, 0 ;  /* 0x00000000ff117431 */ /* 0x000fe200000001ff */
[----:B------:R-:W-:-:S10]  /*2170*/  MOV R16, 0x7fffffff ;  /* 0x7fffffff00107802 */ /* 0x000fd40000000f00 */
[----:B------:R-:W-:Y:S05]  /*2180*/  @P0 BRA `(.L_x_16) ;  /* 0x00000004001c0947 */ /* 0x000fea0003800000 */
[C---:B------:R-:W-:Y:S01]  /*2190*/  IADD3 R3, P1, PT, R2.reuse, UR12, RZ ;  /* 0x0000000c02037c10 */ /* 0x040fe2000ff3e0ff */
[----:B------:R-:W-:Y:S01]  /*21a0*/  UIADD3 UR10, UPT, UPT, URZ, -UR65, URZ ;  /* 0x80000041ff0a7290 */ /* 0x000fe2000fffe0ff */
[----:B------:R-:W-:Y:S01]  /*21b0*/  IADD3 R13, P0, PT, R11, UR19, RZ ;  /* 0x000000130b0d7c10 */ /* 0x000fe2000ff1e0ff */
[----:B------:R-:W-:Y:S01]  /*21c0*/  UMOV UR54, URZ ;  /* 0x000000ff00367c82 */ /* 0x000fe20008000000 */
[----:B------:R-:W-:Y:S01]  /*21d0*/  LEA.HI.X.SX32 R2, R2, UR13, 0x1, P1 ;  /* 0x0000000d02027c11 */ /* 0x000fe200088f0eff */
[----:B------:R-:W-:Y:S01]  /*21e0*/  UIMAD UR10, UR10, UR48, URZ ;  /* 0x000000300a0a72a4 */ /* 0x000fe2000f8e02ff */
[----:B------:R-:W-:Y:S01]  /*21f0*/  IADD3 R22, P1, PT, R3, UR9, RZ ;  /* 0x0000000903167c10 */ /* 0x000fe2000ff3e0ff */
[----:B------:R-:W-:Y:S01]  /*2200*/  UMOV UR55, UR65 ;  /* 0x0000004100377c82 */ /* 0x000fe20008000000 */
[----:B------:R-:W-:Y:S01]  /*2210*/  LEA.HI.X.SX32 R12, R11, UR40, 0x1, P0 ;  /* 0x000000280b0c7c11 */ /* 0x000fe200080f0eff */
[----:B------:R-:W-:Y:S01]  /*2220*/  UIMAD.WIDE.U32 UR10, UR65, UR10, UR54 ;  /* 0x0000000a410a72a5 */ /* 0x000fe2000f8e0036 */
[----:B------:R-:W-:Y:S01]  /*2230*/  IADD3 R16, P0, PT, R13, UR7, RZ ;  /* 0x000000070d107c10 */ /* 0x000fe2000ff1e0ff */
[----:B------:R-:W-:-:S04]  /*2240*/  IMAD.X R11, RZ, RZ, R2, P1 ;  /* 0x000000ffff0b7224 */ /* 0x000fc800008e0602 */
[----:B------:R-:W-:Y:S02]  /*2250*/  IMAD.X R15, RZ, RZ, R12, P0 ;  /* 0x000000ffff0f7224 */ /* 0x000fe400000e060c */
[----:B------:R-:W-:-:S04]  /*2260*/  IMAD.WIDE.U32 R20, R11, UR14, RZ ;  /* 0x0000000e0b147c25 */ /* 0x000fc8000f8e00ff */
[----:B-1----:R-:W-:-:S04]  /*2270*/  IMAD.WIDE.U32 R18, R15, UR4, RZ ;  /* 0x000000040f127c25 */ /* 0x002fc8000f8e00ff */
[----:B------:R-:W-:-:S04]  /*2280*/  IMAD.WIDE.U32 R20, P1, R22, UR15, R20 ;  /* 0x0000000f16147c25 */ /* 0x000fc8000f820014 */
[----:B------:R-:W-:-:S04]  /*2290*/  IMAD.WIDE.U32 R22, R22, UR14, RZ ;  /* 0x0000000e16167c25 */ /* 0x000fc8000f8e00ff */
[----:B------:R-:W-:-:S04]  /*22a0*/  IMAD.WIDE.U32 R18, P0, R16, UR5, R18 ;  /* 0x0000000510127c25 */ /* 0x000fc8000f800012 */
[----:B------:R-:W-:-:S04]  /*22b0*/  IMAD.WIDE.U32 R16, R16, UR4, RZ ;  /* 0x0000000410107c25 */ /* 0x000fc8000f8e00ff */
[----:B------:R-:W-:Y:S01]  /*22c0*/  IMAD.X R25, RZ, RZ, RZ, P1 ;  /* 0x000000ffff197224 */ /* 0x000fe200008e06ff */
[----:B------:R-:W-:Y:S01]  /*22d0*/  IADD3 RZ, P1, PT, R23, R20, RZ ;  /* 0x0000001417ff7210 */ /* 0x000fe20007f3e0ff */
[----:B------:R-:W-:Y:S02]  /*22e0*/  IMAD.MOV.U32 R24, RZ, RZ, R21 ;  /* 0x000000ffff187224 */ /* 0x000fe400078e0015 */
[----:B------:R-:W-:Y:S01]  /*22f0*/  IMAD.X R23, RZ, RZ, RZ, P0 ;  /* 0x000000ffff177224 */ /* 0x000fe200000e06ff */
[----:B------:R-:W-:Y:S01]  /*2300*/  IADD3 RZ, P0, PT, R17, R18, RZ ;  /* 0x0000001211ff7210 */ /* 0x000fe20007f1e0ff */
[----:B------:R-:W-:Y:S02]  /*2310*/  IMAD.MOV.U32 R22, RZ, RZ, R19 ;  /* 0x000000ffff167224 */ /* 0x000fe400078e0013 */
[----:B------:R-:W-:Y:S01]  /*2320*/  IMAD.WIDE.U32.X R24, R11, UR15, R24, P1 ;  /* 0x0000000f0b187c25 */ /* 0x000fe200088e0418 */
[----:B------:R-:W-:-:S03]  /*2330*/  PLOP3.LUT P1, PT, PT, PT, UP3, 0x80, 0x8 ;  /* 0x000000000008781c */ /* 0x000fc60003f2f038 */
[----:B------:R-:W-:Y:S01]  /*2340*/  IMAD.WIDE.U32.X R22, R15, UR5, R22, P0 ;  /* 0x000000050f167c25 */ /* 0x000fe200080e0416 */
[----:B------:R-:W-:Y:S02]  /*2350*/  PLOP3.LUT P0, PT, PT, PT, UP2, 0x80, 0x8 ;  /* 0x000000000008781c */ /* 0x000fe40003f0f028 */
[----:B------:R-:W-:Y:S02]  /*2360*/  SEL R3, R3, R24, !P1 ;  /* 0x0000001803037207 */ /* 0x000fe40004800000 */
[----:B------:R-:W-:Y:S02]  /*2370*/  SEL R2, R2, R25, !P1 ;  /* 0x0000001902027207 */ /* 0x000fe40004800000 */
[----:B------:R-:W-:Y:S02]  /*2380*/  SEL R13, R13, R22, !P0 ;  /* 0x000000160d0d7207 */ /* 0x000fe40004000000 */
[----:B------:R-:W-:Y:S02]  /*2390*/  SEL R12, R12, R23, !P0 ;  /* 0x000000170c0c7207 */ /* 0x000fe40004000000 */
[----:B------:R-:W-:-:S02]  /*23a0*/  SHF.R.U64 R3, R3, UR8, R2 ;  /* 0x0000000803037c19 */ /* 0x000fc40008001202 */
[----:B------:R-:W-:Y:S02]  /*23b0*/  SHF.R.U64 R13, R13, UR6, R12 ;  /* 0x000000060d0d7c19 */ /* 0x000fe4000800120c */
[----:B------:R-:W-:Y:S02]  /*23c0*/  IADD3 R11, PT, PT, R4, -0x1, R3 ;  /* 0xffffffff040b7810 */ /* 0x000fe40007ffe003 */
[----:B------:R-:W-:Y:S02]  /*23d0*/  IADD3 R3, PT, PT, R0, -0x1, R13 ;  /* 0xffffffff00037810 */ /* 0x000fe40007ffe00d */
[----:B------:R-:W-:Y:S02]  /*23e0*/  IABS R2, R4 ;  /* 0x0000000400027213 */ /* 0x000fe40000000000 */
[----:B------:R-:W-:Y:S02]  /*23f0*/  IABS R13, R11 ;  /* 0x0000000b000d7213 */ /* 0x000fe40000000000 */
[----:B------:R-:W-:Y:S01]  /*2400*/  IABS R12, R3 ;  /* 0x00000003000c7213 */ /* 0x000fe20000000000 */
[----:B------:R-:W-:Y:S01]  /*2410*/  IMAD.MOV R2, RZ, RZ, -R2 ;  /* 0x000000ffff027224 */ /* 0x000fe200078e0a02 */
[----:B------:R-:W-:Y:S01]  /*2420*/  ISETP.GE.AND P4, PT, R11, RZ, PT ;  /* 0x000000ff0b00720c */ /* 0x000fe20003f86270 */
[----:B------:R-:W-:Y:S01]  /*2430*/  IMAD.HI.U32 R16, R13, UR11, RZ ;  /* 0x0000000b0d107c27 */ /* 0x000fe2000f8e00ff */
[----:B------:R-:W-:-:S03]  /*2440*/  ISETP.GE.AND P3, PT, R3, RZ, PT ;  /* 0x000000ff0300720c */ /* 0x000fc60003f66270 */
[----:B------:R-:W-:-:S04]  /*2450*/  IMAD.HI.U32 R15, R12, UR53, RZ ;  /* 0x000000350c0f7c27 */ /* 0x000fc8000f8e00ff */
[----:B------:R-:W-:Y:S02]  /*2460*/  IMAD R2, R16, R2, R13 ;  /* 0x0000000210027224 */ /* 0x000fe400078e020d */
[----:B------:R-:W-:Y:S02]  /*2470*/  IMAD R13, R15, UR46, R12 ;  /* 0x0000002e0f0d7c24 */ /* 0x000fe4000f8e020c */
[----:B------:R-:W-:Y:S01]  /*2480*/  IMAD.U32 R12, RZ, RZ, UR52 ;  /* 0x00000034ff0c7e24 */ /* 0x000fe2000f8e00ff */
[----:B------:R-:W-:Y:S02]  /*2490*/  ISETP.LT.U32.AND P1, PT, R2, UR48, PT ;  /* 0x0000003002007c0c */ /* 0x000fe4000bf21070 */
[----:B------:R-:W-:-:S11]  /*24a0*/  ISETP.LT.U32.AND P0, PT, R13, UR47, PT ;  /* 0x0000002f0d007c0c */ /* 0x000fd6000bf01070 */
[----:B------:R-:W-:Y:S02]  /*24b0*/  @!P1 VIADD R2, R2, -UR48 ;  /* 0x8000003002029c36 */ /* 0x000fe40008000000 */
[----:B------:R-:W-:-:S03]  /*24c0*/  @!P0 VIADD R13, R13, -UR47 ;  /* 0x8000002f0d0d8c36 */ /* 0x000fc60008000000 */
[----:B------:R-:W-:Y:S02]  /*24d0*/  ISETP.LT.U32.AND P1, PT, R2, UR48, PT ;  /* 0x0000003002007c0c */ /* 0x000fe4000bf21070 */
[----:B------:R-:W-:-:S11]  /*24e0*/  ISETP.LT.U32.AND P0, PT, R13, UR47, PT ;  /* 0x0000002f0d007c0c */ /* 0x000fd6000bf01070 */
[----:B------:R-:W-:Y:S01]  /*24f0*/  @!P1 VIADD R2, R2, -UR48 ;  /* 0x8000003002029c36 */ /* 0x000fe20008000000 */
[----:B------:R-:W-:Y:S01]  /*2500*/  PLOP3.LUT P1, PT, PT, PT, UP6, 0x80, 0x8 ;  /* 0x000000000008781c */ /* 0x000fe20003f2f068 */
[----:B------:R-:W-:Y:S01]  /*2510*/  @!P0 VIADD R13, R13, -UR47 ;  /* 0x8000002f0d0d8c36 */ /* 0x000fe20008000000 */
[----:B------:R-:W-:Y:S01]  /*2520*/  PLOP3.LUT P0, PT, PT, PT, UP5, 0x80, 0x8 ;  /* 0x000000000008781c */ /* 0x000fe20003f0f058 */
[----:B------:R-:W-:Y:S02]  /*2530*/  IMAD.MOV.U32 R15, RZ, RZ, R2 ;  /* 0x000000ffff0f7224 */ /* 0x000fe400078e0002 */
[----:B------:R-:W-:Y:S02]  /*2540*/  IMAD.U32 R2, RZ, RZ, UR49 ;  /* 0x00000031ff027e24 */ /* 0x000fe4000f8e00ff */
[----:B------:R-:W-:Y:S02]  /*2550*/  @!P4 IMAD.MOV R15, RZ, RZ, -R15 ;  /* 0x000000ffff0fc224 */ /* 0x000fe400078e0a0f */
[----:B------:R-:W-:-:S03]  /*2560*/  @!P3 IMAD.MOV R13, RZ, RZ, -R13 ;  /* 0x000000ffff0db224 */ /* 0x000fc600078e0a0d */
[----:B------:R-:W-:Y:S02]  /*2570*/  SEL R12, R12, R15, !P1 ;  /* 0x0000000f0c0c7207 */ /* 0x000fe40004800000 */
[----:B------:R-:W-:Y:S02]  /*2580*/  SEL R2, R2, R13, !P0 ;  /* 0x0000000d02027207 */ /* 0x000fe40004000000 */
[----:B------:R-:W-:Y:S01]  /*2590*/  PLOP3.LUT P0, PT, PT, PT, UP4, 0x80, 0x8 ;  /* 0x000000000008781c */ /* 0x000fe20003f0f048 */
[----:B------:R-:W-:Y:S02]  /*25a0*/  IMAD.IADD R11, R11, 0x1, -R12 ;  /* 0x000000010b0b7824 */ /* 0x000fe400078e0a0c */
[----:B------:R-:W-:-:S04]  /*25b0*/  IMAD.IADD R2, R3, 0x1, -R2 ;  /* 0x0000000103027824 */ /* 0x000fc800078e0a02 */
[----:B------:R-:W-:Y:S01]  /*25c0*/  IMAD R16, R11, R2, RZ ;  /* 0x000000020b107224 */ /* 0x000fe200078e02ff */
[----:B------:R-:W-:-:S04]  /*25d0*/  SEL R12, R2, R11, !P0 ;  /* 0x0000000b020c7207 */ /* 0x000fc80004000000 */
[----:B------:R-:W-:Y:S02]  /*25e0*/  SHF.R.S32.HI R13, RZ, 0x1f, R12 ;  /* 0x0000001fff0d7819 */ /* 0x000fe4000001140c */
[----:B------:R-:W-:Y:S02]  /*25f0*/  SHF.R.S32.HI R17, RZ, 0x1f, R16 ;  /* 0x0000001fff117819 */ /* 0x000fe40000011410 */
.L_x_16:
[----:B------:R-:W-:Y:S05]  /*2600*/  BSYNC.RECONVERGENT B0 ;  /* 0x0000000000007941 */ /* 0x000fea0003800200 */
.L_x_15:
[----:B------:R-:W2:Y:S01]  /*2610*/  SHFL.UP PT, R3, R16, 0x1, RZ ;  /* 0x0420000010037989 */ /* 0x000ea200000e00ff */
[C---:B------:R-:W-:Y:S02]  /*2620*/  ISETP.NE.AND P6, PT, R7.reuse, RZ, PT ;  /* 0x000000ff0700720c */ /* 0x040fe40003fc5270 */
[C---:B------:R-:W-:Y:S01]  /*2630*/  ISETP.GE.U32.AND P1, PT, R7.reuse, 0x2, PT ;  /* 0x000000020700780c */ /* 0x040fe20003f26070 */
[----:B------:R-:W3:Y:S01]  /*2640*/  SHFL.UP PT, R2, R17, 0x1, RZ ;  /* 0x0420000011027989 */ /* 0x000ee200000e00ff */
[C---:B------:R-:W-:Y:S02]  /*2650*/  ISETP.GE.U32.AND P3, PT, R7.reuse, 0x4, PT ;  /* 0x000000040700780c */ /* 0x040fe40003f66070 */
[C---:B------:R-:W-:Y:S02]  /*2660*/  ISETP.GE.U32.AND P4, PT, R7.reuse, 0x8, PT ;  /* 0x000000080700780c */ /* 0x040fe40003f86070 */
[----:B------:R-:W-:Y:S02]  /*2670*/  ISETP.GE.U32.AND P5, PT, R7, 0x10, PT ;  /* 0x000000100700780c */ /* 0x000fe40003fa6070 */
[----:B--2---:R-:W-:-:S02]  /*2680*/  SEL R3, R3, RZ, P6 ;  /* 0x000000ff03037207 */ /* 0x004fc40003000000 */
[----:B---3--:R-:W-:Y:S02]  /*2690*/  SEL R2, R2, RZ, P6 ;  /* 0x000000ff02027207 */ /* 0x008fe40003000000 */
[----:B------:R-:W-:-:S05]  /*26a0*/  IADD3 R3, P0, PT, R3, R16, RZ ;  /* 0x0000001003037210 */ /* 0x000fca0007f1e0ff */
[----:B------:R-:W-:Y:S01]  /*26b0*/  IMAD.X R2, R2, 0x1, R17, P0 ;  /* 0x0000000102027824 */ /* 0x000fe200000e0611 */
[----:B-1----:R-:W1:Y:S04]  /*26c0*/  SHFL.UP PT, R18, R3, 0x2, RZ ;  /* 0x0440000003127989 */ /* 0x002e6800000e00ff */
[----:B------:R-:W2:Y:S01]  /*26d0*/  SHFL.UP PT, R11, R2, 0x2, RZ ;  /* 0x04400000020b7989 */ /* 0x000ea200000e00ff */
[----:B-1----:R-:W-:-:S04]  /*26e0*/  SEL R18, R18, RZ, P1 ;  /* 0x000000ff12127207 */ /* 0x002fc80000800000 */
[----:B------:R-:W-:Y:S02]  /*26f0*/  IADD3 R18, P0, PT, R18, R3, RZ ;  /* 0x0000000312127210 */ /* 0x000fe40007f1e0ff */
[----:B--2---:R-:W-:-:S03]  /*2700*/  SEL R11, R11, RZ, P1 ;  /* 0x000000ff0b0b7207 */ /* 0x004fc60000800000 */
[----:B------:R-:W1:Y:S02]  /*2710*/  SHFL.UP PT, R15, R18, 0x4, RZ ;  /* 0x04800000120f7989 */ /* 0x000e6400000e00ff */
[----:B------:R-:W-:-:S05]  /*2720*/  IMAD.X R11, R11, 0x1, R2, P0 ;  /* 0x000000010b0b7824 */ /* 0x000fca00000e0602 */
        /* <DEDUP_REMOVED lines=9> */
[----:B--2---:R-:W-:-:S05]  /*27c0*/  SEL R3, R3, RZ, P4 ;  /* 0x000000ff03037207 */ /* 0x004fca0002000000 */
[----:B------:R-:W-:Y:S02]  /*27d0*/  IMAD.X R11, R3, 0x1, R2, P0 ;  /* 0x00000001030b7824 */ /* 0x000fe400000e0602 */
[----:B------:R-:W1:Y:S01]  /*27e0*/  SHFL.UP PT, R3, R18, 0x10, RZ ;  /* 0x0600000012037989 */ /* 0x000e6200000e00ff */
[----:B------:R-:W-:-:S03]  /*27f0*/  IMAD.U32 R2, RZ, RZ, UR25 ;  /* 0x00000019ff027e24 */ /* 0x000fc6000f8e00ff */
[----:B------:R-:W2:Y:S01]  /*2800*/  SHFL.UP PT, R22, R11, 0x10, RZ ;  /* 0x060000000b167989 */ /* 0x000ea200000e00ff */
[----:B-1----:R-:W-:Y:S02]  /*2810*/  SEL R3, R3, RZ, P5 ;  /* 0x000000ff03037207 */ /* 0x002fe40002800000 */
[----:B--2---:R-:W-:Y:S02]  /*2820*/  SEL R22, R22, RZ, P5 ;  /* 0x000000ff16167207 */ /* 0x004fe40002800000 */
[----:B------:R-:W-:-:S05]  /*2830*/  IADD3 R20, P0, PT, R3, R18, RZ ;  /* 0x0000001203147210 */ /* 0x000fca0007f1e0ff */
[----:B------:R-:W-:Y:S01]  /*2840*/  IMAD.X R19, R22, 0x1, R11, P0 ;  /* 0x0000000116137824 */ /* 0x000fe200000e060b */
[----:B------:R-:W-:Y:S01]  /*2850*/  ISETP.LE.U32.AND P0, PT, R20, UR30, PT ;  /* 0x0000001e14007c0c */ /* 0x000fe2000bf03070 */
[----:B------:R-:W-:Y:S02]  /*2860*/  IMAD.MOV.U32 R18, RZ, RZ, R20 ;  /* 0x000000ffff127224 */ /* 0x000fe400078e0014 */
[----:B------:R-:W-:Y:S01]  /*2870*/  IMAD.MOV.U32 R15, RZ, RZ, R19 ;  /* 0x000000ffff0f7224 */ /* 0x000fe200078e0013 */
[----:B------:R-:W-:Y:S02]  /*2880*/  ISETP.GE.U32.AND.EX P0, PT, R2, R19, PT, P0 ;  /* 0x000000130200720c */ /* 0x000fe40003f06100 */
[----:B------:R-:W-:-:S11]  /*2890*/  CS2R R2, SRZ ;  /* 0x0000000000027805 */ /* 0x000fd6000001ff00 */
[----:B------:R-:W-:-:S04]  /*28a0*/  VOTE.ANY R21, PT, !P0 ;  /* 0x0000000000157806 */ /* 0x000fc800040e0100 */
[----:B------:R-:W-:-:S13]  /*28b0*/  ISETP.NE.AND P0, PT, R21, RZ, PT ;  /* 0x000000ff1500720c */ /* 0x000fda0003f05270 */
[----:B------:R-:W-:Y:S05]  /*28c0*/  @P0 BRA `(.L_x_17) ;  /* 0x0000000800500947 */ /* 0x000fea0003800000 */
[----:B------:R-:W1:Y:S01]  /*28d0*/  LDC R11, c[0x0][0xbe0] ;  /* 0x0002f800ff0b7b82 */ /* 0x000e620000000800 */
[----:B------:R-:W-:Y:S01]  /*28e0*/  LOP3.LUT R10, R10, 0xfffffffe, RZ, 0xc0, !PT ;  /* 0xfffffffe0a0a7812 */ /* 0x000fe200078ec0ff */
[----:B------:R-:W2:Y:S01]  /*28f0*/  LDCU UR45, c[0x0][0xbe8] ;  /* 0x00017d00ff2d77ac */ /* 0x000ea20008000800 */
[----:B------:R-:W3:Y:S01]  /*2900*/  LDCU.64 UR10, c[0x0][0xba8] ;  /* 0x00017500ff0a77ac */ /* 0x000ee20008000a00 */
[----:B------:R-:W4:Y:S01]  /*2910*/  LDCU.64 UR8, c[0x0][0xbb0] ;  /* 0x00017600ff0877ac */ /* 0x000f220008000a00 */
[----:B------:R-:W1:Y:S02]  /*2920*/  LDCU.128 UR4, c[0x0][0xbc0] ;  /* 0x00017800ff0477ac */ /* 0x000e640008000c00 */
[----:B-1----:R-:W-:-:S13]  /*2930*/  ISETP.NE.AND P0, PT, R11, 0x1, PT ;  /* 0x000000010b00780c */ /* 0x002fda0003f05270 */
[----:B--234-:R-:W-:-:S07]  /*2940*/  @P0 LOP3.LUT R10, R10, 0x1, RZ, 0xfc, !PT ;  /* 0x000000010a0a0812 */ /* 0x01cfce00078efcff */
.L_x_20:
[C---:B------:R-:W-:Y:S01]  /*2950*/  VIADD R2, R14.reuse, 0x40 ;  /* 0x000000400e027836 */ /* 0x040fe20000000000 */
[----:B-----5:R-:W-:Y:S01]  /*2960*/  MOV R18, R5 ;  /* 0x0000000500127202 */ /* 0x020fe20000000f00 */
[----:B------:R-:W-:Y:S02]  /*2970*/  VIADD R14, R14, 0x20 ;  /* 0x000000200e0e7836 */ /* 0x000fe40000000000 */
[----:B------:R-:W-:Y:S01]  /*2980*/  IMAD.MOV.U32 R15, RZ, RZ, R6 ;  /* 0x000000ffff0f7224 */ /* 0x000fe200078e0006 */
[----:B------:R-:W-:-:S13]  /*2990*/  ISETP.GE.AND P0, PT, R2, UR45, PT ;  /* 0x0000002d02007c0c */ /* 0x000fda000bf06270 */
[----:B------:R-:W1:Y:S01]  /*29a0*/  @!P0 LDC.64 R22, c[0x0][0xbf0] ;  /* 0x0002fc00ff168b82 */ /* 0x000e620000000a00 */
[----:B------:R2:W3:Y:S01]  /*29b0*/  SHFL.IDX PT, R2, R19, 0x1f, 0x1f ;  /* 0x03e01f0013027f89 */ /* 0x0004e200000e0000 */
[----:B------:R-:W-:Y:S01]  /*29c0*/  BSSY.RECONVERGENT B0, `(.L_x_18) ;  /* 0x000005e000007945 */ /* 0x000fe20003800200 */
[----:B------:R-:W-:Y:S02]  /*29d0*/  HFMA2 R17, -RZ, RZ, 0, 0 ;  /* 0x00000000ff117431 */ /* 0x000fe400000001ff */
[----:B------:R2:W4:Y:S01]  /*29e0*/  SHFL.IDX PT, R3, R20, 0x1f, 0x1f ;  /* 0x03e01f0014037f89 */ /* 0x00052200000e0000 */
[----:B-1----:R-:W-:-:S05]  /*29f0*/  @!P0 IMAD.WIDE.U32 R22, R14, 0xc, R22 ;  /* 0x0000000c0e168825 */ /* 0x002fca00078e0016 */
[----:B------:R2:W5:Y:S04]  /*2a00*/  @!P0 LDG.E R5, desc[UR50][R22.64+0x180] ;  /* 0x0001803216058981 */ /* 0x000568000c1e1900 */
[----:B------:R2:W5:Y:S01]  /*2a10*/  @!P0 LDG.E R6, desc[UR50][R22.64+0x184] ;  /* 0x0001843216068981 */ /* 0x000562000c1e1900 */
[----:B------:R-:W-:Y:S02]  /*2a20*/  ISETP.GE.AND P0, PT, R14, UR45, PT ;  /* 0x0000002d0e007c0c */ /* 0x000fe4000bf06270 */
[----:B------:R-:W-:-:S11]  /*2a30*/  MOV R16, 0x7fffffff ;  /* 0x7fffffff00107802 */ /* 0x000fd60000000f00 */
[----:B---34-:R-:W-:Y:S05]  /*2a40*/  @P0 BRA `(.L_x_19) ;  /* 0x0000000400540947 */ /* 0x018fea0003800000 */
[----:B------:R-:W-:-:S04]  /*2a50*/  IADD3 R13, P0, PT, R18, UR12, RZ ;  /* 0x0000000c120d7c10 */ /* 0x000fc8000ff1e0ff */
[----:B------:R-:W-:Y:S02]  /*2a60*/  LEA.HI.X.SX32 R12, R18, UR13, 0x1, P0 ;  /* 0x0000000d120c7c11 */ /* 0x000fe400080f0eff */
[----:B------:R-:W-:-:S04]  /*2a70*/  IADD3 R18, P0, PT, R15, UR19, RZ ;  /* 0x000000130f127c10 */ /* 0x000fc8000ff1e0ff */
[----:B------:R-:W-:Y:S02]  /*2a80*/  LEA.HI.X.SX32 R17, R15, UR40, 0x1, P0 ;  /* 0x000000280f117c11 */ /* 0x000fe400080f0eff */
[----:B------:R-:W-:-:S05]  /*2a90*/  IADD3 R16, P0, PT, R13, UR9, RZ ;  /* 0x000000090d107c10 */ /* 0x000fca000ff1e0ff */
[----:B------:R-:W-:Y:S01]  /*2aa0*/  IMAD.X R15, RZ, RZ, R12, P0 ;  /* 0x000000ffff0f7224 */ /* 0x000fe200000e060c */
[----:B--2---:R-:W-:Y:S01]  /*2ab0*/  IADD3 R20, P0, PT, R18, UR7, RZ ;  /* 0x0000000712147c10 */ /* 0x004fe2000ff1e0ff */
[----:B------:R-:W-:-:S04]  /*2ac0*/  IMAD.WIDE.U32 R28, R16, UR10, RZ ;  /* 0x0000000a101c7c25 */ /* 0x000fc8000f8e00ff */
[----:B------:R-:W-:-:S04]  /*2ad0*/  IMAD.WIDE.U32 R26, R15, UR10, RZ ;  /* 0x0000000a0f1a7c25 */ /* 0x000fc8000f8e00ff */
[----:B------:R-:W-:Y:S02]  /*2ae0*/  IMAD.X R19, RZ, RZ, R17, P0 ;  /* 0x000000ffff137224 */ /* 0x000fe400000e0611 */
[----:B------:R-:W-:-:S04]  /*2af0*/  IMAD.WIDE.U32 R26, P0, R16, UR11, R26 ;  /* 0x0000000b101a7c25 */ /* 0x000fc8000f80001a */
[----:B------:R-:W-:-:S04]  /*2b00*/  IMAD.WIDE.U32 R22, R19, UR4, RZ ;  /* 0x0000000413167c25 */ /* 0x000fc8000f8e00ff */
[----:B------:R-:W-:Y:S02]  /*2b10*/  IMAD.X R25, RZ, RZ, RZ, P0 ;  /* 0x000000ffff197224 */ /* 0x000fe400000e06ff */
[----:B------:R-:W-:-:S04]  /*2b20*/  IMAD.WIDE.U32 R22, P0, R20, UR5, R22 ;  /* 0x0000000514167c25 */ /* 0x000fc8000f800016 */
[----:B------:R-:W-:Y:S01]  /*2b30*/  IMAD.X R21, RZ, RZ, RZ, P0 ;  /* 0x000000ffff157224 */ /* 0x000fe200000e06ff */
[----:B------:R-:W-:Y:S01]  /*2b40*/  IADD3 RZ, P0, PT, R29, R26, RZ ;  /* 0x0000001a1dff7210 */ /* 0x000fe20007f1e0ff */
[----:B------:R-:W-:Y:S02]  /*2b50*/  IMAD.MOV.U32 R24, RZ, RZ, R27 ;  /* 0x000000ffff187224 */ /* 0x000fe400078e001b */
[----:B------:R-:W-:-:S04]  /*2b60*/  IMAD.WIDE.U32 R26, R20, UR4, RZ ;  /* 0x00000004141a7c25 */ /* 0x000fc8000f8e00ff */
[----:B------:R-:W-:Y:S01]  /*2b70*/  IMAD.WIDE.U32.X R24, R15, UR11, R24, P0 ;  /* 0x0000000b0f187c25 */ /* 0x000fe200080e0418 */
[----:B------:R-:W-:-:S03]  /*2b80*/  IADD3 RZ, P0, PT, R27, R22, RZ ;  /* 0x000000161bff7210 */ /* 0x000fc60007f1e0ff */
[----:B------:R-:W-:-:S04]  /*2b90*/  IMAD.MOV.U32 R20, RZ, RZ, R23 ;  /* 0x000000ffff147224 */ /* 0x000fc800078e0017 */
[----:B------:R-:W-:Y:S01]  /*2ba0*/  IMAD.WIDE.U32.X R20, R19, UR5, R20, P0 ;  /* 0x0000000513147c25 */ /* 0x000fe200080e0414 */
[----:B------:R-:W-:-:S04]  /*2bb0*/  ISETP.NE.U32.AND P0, PT, RZ, UR10, PT ;  /* 0x0000000aff007c0c */ /* 0x000fc8000bf05070 */
[----:B------:R-:W-:-:S04]  /*2bc0*/  ISETP.NE.AND.EX P0, PT, RZ, UR11, PT, P0 ;  /* 0x0000000bff007c0c */ /* 0x000fc8000bf05300 */
[----:B------:R-:W-:Y:S02]  /*2bd0*/  SEL R15, R13, R24, !P0 ;  /* 0x000000180d0f7207 */ /* 0x000fe40004000000 */
[----:B------:R-:W-:Y:S02]  /*2be0*/  SEL R12, R12, R25, !P0 ;  /* 0x000000190c0c7207 */ /* 0x000fe40004000000 */
[----:B------:R-:W-:Y:S02]  /*2bf0*/  ISETP.NE.U32.AND P0, PT, RZ, UR4, PT ;  /* 0x00000004ff007c0c */ /* 0x000fe4000bf05070 */
[----:B------:R-:W-:Y:S02]  /*2c00*/  SHF.R.U64 R15, R15, UR8, R12 ;  /* 0x000000080f0f7c19 */ /* 0x000fe4000800120c */
[----:B------:R-:W-:Y:S02]  /*2c10*/  ISETP.NE.AND.EX P0, PT, RZ, UR5, PT, P0 ;  /* 0x00000005ff007c0c */ /* 0x000fe4000bf05300 */
[----:B------:R-:W-:-:S02]  /*2c20*/  IADD3 R19, PT, PT, R4, -0x1, R15 ;  /* 0xffffffff04137810 */ /* 0x000fc40007ffe00f */
[----:B------:R-:W-:Y:S02]  /*2c30*/  SEL R13, R17, R21, !P0 ;  /* 0x00000015110d7207 */ /* 0x000fe40004000000 */
[----:B------:R-:W-:Y:S02]  /*2c40*/  IABS R17, R4 ;  /* 0x0000000400117213 */ /* 0x000fe40000000000 */
[----:B------:R-:W-:Y:S02]  /*2c50*/  SEL R18, R18, R20, !P0 ;  /* 0x0000001412127207 */ /* 0x000fe40004000000 */
[----:B------:R-:W1:Y:S01]  /*2c60*/  I2F.RP R22, R17 ;  /* 0x0000001100167306 */ /* 0x000e620000209400 */
[----:B------:R-:W-:Y:S02]  /*2c70*/  IABS R15, R19 ;  /* 0x00000013000f7213 */ /* 0x000fe40000000000 */
[----:B------:R-:W-:Y:S02]  /*2c80*/  IABS R12, R4 ;  /* 0x00000004000c7213 */ /* 0x000fe40000000000 */
[----:B------:R-:W-:-:S03]  /*2c90*/  SHF.R.U64 R13, R18, UR6, R13 ;  /* 0x00000006120d7c19 */ /* 0x000fc6000800120d */
[----:B------:R-:W-:Y:S01]  /*2ca0*/  IMAD.MOV R12, RZ, RZ, -R12 ;  /* 0x000000ffff0c7224 */ /* 0x000fe200078e0a0c */
[----:B------:R-:W-:-:S04]  /*2cb0*/  IADD3 R18, PT, PT, R0, -0x1, R13 ;  /* 0xffffffff00127810 */ /* 0x000fc80007ffe00d */
[----:B------:R-:W-:Y:S01]  /*2cc0*/  IABS R13, R18 ;  /* 0x00000012000d7213 */ /* 0x000fe20000000000 */
[----:B-1----:R-:W1:Y:S02]  /*2cd0*/  MUFU.RCP R20, R22 ;  /* 0x0000001600147308 */ /* 0x002e640000001000 */
[----:B-1----:R-:W-:-:S06]  /*2ce0*/  VIADD R20, R20, 0xffffffe ;  /* 0x0ffffffe14147836 */ /* 0x002fcc0000000000 */
[----:B------:R-:W1:Y:S02]  /*2cf0*/  F2I.FTZ.U32.TRUNC.NTZ R21, R20 ;  /* 0x0000001400157305 */ /* 0x000e64000021f000 */
[----:B-1----:R-:W-:Y:S02]  /*2d00*/  IMAD.MOV R16, RZ, RZ, -R21 ;  /* 0x000000ffff107224 */ /* 0x002fe400078e0a15 */
[----:B------:R-:W-:Y:S02]  /*2d10*/  IMAD.MOV.U32 R20, RZ, RZ, RZ ;  /* 0x000000ffff147224 */ /* 0x000fe400078e00ff */
[----:B------:R-:W-:Y:S01]  /*2d20*/  IMAD R23, R16, R17, RZ ;  /* 0x0000001110177224 */ /* 0x000fe200078e02ff */
[----:B------:R-:W-:-:S03]  /*2d30*/  IABS R16, R0 ;  /* 0x0000000000107213 */ /* 0x000fc60000000000 */
[----:B------:R-:W-:Y:S02]  /*2d40*/  IMAD.HI.U32 R23, R21, R23, R20 ;  /* 0x0000001715177227 */ /* 0x000fe400078e0014 */
[----:B------:R-:W1:Y:S04]  /*2d50*/  I2F.RP R21, R16 ;  /* 0x0000001000157306 */ /* 0x000e680000209400 */
[----:B------:R-:W-:-:S04]  /*2d60*/  IMAD.HI.U32 R23, R23, R15, RZ ;  /* 0x0000000f17177227 */ /* 0x000fc800078e00ff */
[----:B------:R-:W-:-:S05]  /*2d70*/  IMAD R20, R23, R12, R15 ;  /* 0x0000000c17147224 */ /* 0x000fca00078e020f */
[----:B------:R-:W-:Y:S01]  /*2d80*/  ISETP.GT.U32.AND P0, PT, R17, R20, PT ;  /* 0x000000141100720c */ /* 0x000fe20003f04070 */
[----:B-1----:R-:W1:-:S12]  /*2d90*/  MUFU.RCP R22, R21 ;  /* 0x0000001500167308 */ /* 0x002e580000001000 */
[----:B------:R-:W-:Y:S02]  /*2da0*/  @!P0 IMAD.IADD R20, R20, 0x1, -R17 ;  /* 0x0000000114148824 */ /* 0x000fe400078e0a11 */
[----:B-1----:R-:W-:-:S04]  /*2db0*/  VIADD R22, R22, 0xffffffe ;  /* 0x0ffffffe16167836 */ /* 0x002fc80000000000 */
[----:B------:R-:W1:Y:S02]  /*2dc0*/  F2I.FTZ.U32.TRUNC.NTZ R23, R22 ;  /* 0x0000001600177305 */ /* 0x000e64000021f000 */
[----:B-1----:R-:W-:Y:S02]  /*2dd0*/  IMAD.MOV R12, RZ, RZ, -R23 ;  /* 0x000000ffff0c7224 */ /* 0x002fe400078e0a17 */
[----:B------:R-:W-:Y:S02]  /*2de0*/  IMAD.MOV.U32 R22, RZ, RZ, RZ ;  /* 0x000000ffff167224 */ /* 0x000fe400078e00ff */
[----:B------:R-:W-:Y:S01]  /*2df0*/  IMAD R15, R12, R16, RZ ;  /* 0x000000100c0f7224 */ /* 0x000fe200078e02ff */
[----:B------:R-:W-:-:S03]  /*2e00*/  IABS R12, R0 ;  /* 0x00000000000c7213 */ /* 0x000fc60000000000 */
[----:B------:R-:W-:-:S04]  /*2e10*/  IMAD.HI.U32 R15, R23, R15, R22 ;  /* 0x0000000f170f7227 */ /* 0x000fc800078e0016 */
[----:B------:R-:W-:Y:S02]  /*2e20*/  IMAD.MOV R12, RZ, RZ, -R12 ;  /* 0x000000ffff0c7224 */ /* 0x000fe400078e0a0c */
[----:B------:R-:W-:-:S04]  /*2e30*/  IMAD.HI.U32 R15, R15, R13, RZ ;  /* 0x0000000d0f0f7227 */ /* 0x000fc800078e00ff */
[----:B------:R-:W-:-:S05]  /*2e40*/  IMAD R13, R15, R12, R13 ;  /* 0x0000000c0f0d7224 */ /* 0x000fca00078e020d */
[----:B------:R-:W-:-:S13]  /*2e50*/  ISETP.GT.U32.AND P0, PT, R16, R13, PT ;  /* 0x0000000d1000720c */ /* 0x000fda0003f04070 */
[----:B------:R-:W-:Y:S01]  /*2e60*/  @!P0 IMAD.IADD R13, R13, 0x1, -R16 ;  /* 0x000000010d0d8824 */ /* 0x000fe200078e0a10 */
[----:B------:R-:W-:-:S13]  /*2e70*/  ISETP.GT.U32.AND P0, PT, R17, R20, PT ;  /* 0x000000141100720c */ /* 0x000fda0003f04070 */
[----:B------:R-:W-:Y:S01]  /*2e80*/  @!P0 IMAD.IADD R20, R20, 0x1, -R17 ;  /* 0x0000000114148824 */ /* 0x000fe200078e0a11 */
[----:B------:R-:W-:-:S13]  /*2e90*/  ISETP.GT.U32.AND P0, PT, R16, R13, PT ;  /* 0x0000000d1000720c */ /* 0x000fda0003f04070 */
[----:B------:R-:W-:Y:S01]  /*2ea0*/  @!P0 IMAD.IADD R13, R13, 0x1, -R16 ;  /* 0x000000010d0d8824 */ /* 0x000fe200078e0a10 */
[----:B------:R-:W-:-:S13]  /*2eb0*/  ISETP.GE.AND P0, PT, R19, RZ, PT ;  /* 0x000000ff1300720c */ /* 0x000fda0003f06270 */
[----:B------:R-:W-:Y:S01]  /*2ec0*/  @!P0 IMAD.MOV R20, RZ, RZ, -R20 ;  /* 0x000000ffff148224 */ /* 0x000fe200078e0a14 */
[----:B------:R-:W-:-:S13]  /*2ed0*/  ISETP.GE.AND P0, PT, R18, RZ, PT ;  /* 0x000000ff1200720c */ /* 0x000fda0003f06270 */
[----:B------:R-:W-:Y:S01]  /*2ee0*/  @!P0 IMAD.MOV R13, RZ, RZ, -R13 ;  /* 0x000000ffff0d8224 */ /* 0x000fe200078e0a0d */
[----:B------:R-:W-:-:S13]  /*2ef0*/  ISETP.NE.AND P0, PT, RZ, UR33, PT ;  /* 0x00000021ff007c0c */ /* 0x000fda000bf05270 */
[----:B------:R-:W-:Y:S02]  /*2f00*/  @!P0 LOP3.LUT R20, RZ, UR33, RZ, 0x33, !PT ;  /* 0x00000021ff148c12 */ /* 0x000fe4000f8e33ff */
[----:B------:R-:W-:-:S03]  /*2f10*/  ISETP.NE.AND P0, PT, RZ, UR32, PT ;  /* 0x00000020ff007c0c */ /* 0x000fc6000bf05270 */
[----:B------:R-:W-:-:S10]  /*2f20*/  IMAD.IADD R16, R19, 0x1, -R20 ;  /* 0x0000000113107824 */ /* 0x000fd400078e0a14 */
[----:B------:R-:W-:Y:S02]  /*2f30*/  @!P0 LOP3.LUT R13, RZ, UR32, RZ, 0x33, !PT ;  /* 0x00000020ff0d8c12 */ /* 0x000fe4000f8e33ff */
[----:B------:R-:W-:-:S03]  /*2f40*/  ISETP.NE.AND P0, PT, R11, 0x1, PT ;  /* 0x000000010b00780c */ /* 0x000fc60003f05270 */
[----:B------:R-:W-:-:S05]  /*2f50*/  IMAD.IADD R13, R18, 0x1, -R13 ;  /* 0x00000001120d7824 */ /* 0x000fca00078e0a0d */
[CC--:B------:R-:W-:Y:S01]  /*2f60*/  SEL R12, R13.reuse, R16.reuse, !P0 ;  /* 0x000000100d0c7207 */ /* 0x0c0fe20004000000 */
[----:B------:R-:W-:-:S03]  /*2f70*/  IMAD R16, R13, R16, RZ ;  /* 0x000000100d107224 */ /* 0x000fc600078e02ff */
[----:B------:R-:W-:Y:S02]  /*2f80*/  SHF.R.S32.HI R13, RZ, 0x1f, R12 ;  /* 0x0000001fff0d7819 */ /* 0x000fe4000001140c */
[----:B------:R-:W-:Y:S02]  /*2f90*/  SHF.R.S32.HI R17, RZ, 0x1f, R16 ;  /* 0x0000001fff117819 */ /* 0x000fe40000011410 */
.L_x_19:
[----:B------:R-:W-:Y:S05]  /*2fa0*/  BSYNC.RECONVERGENT B0 ;  /* 0x0000000000007941 */ /* 0x000fea0003800200 */
.L_x_18:
[----:B------:R-:W1:Y:S04]  /*2fb0*/  SHFL.UP PT, R15, R16, 0x1, RZ ;  /* 0x04200000100f7989 */ /* 0x000e6800000e00ff */
[----:B--2---:R-:W2:Y:S01]  /*2fc0*/  SHFL.UP PT, R20, R17, 0x1, RZ ;  /* 0x0420000011147989 */ /* 0x004ea200000e00ff */
[----:B-1----:R-:W-:Y:S02]  /*2fd0*/  SEL R15, R15, RZ, P6 ;  /* 0x000000ff0f0f7207 */ /* 0x002fe40003000000 */
[----:B--2---:R-:W-:Y:S02]  /*2fe0*/  SEL R20, R20, RZ, P6 ;  /* 0x000000ff14147207 */ /* 0x004fe40003000000 */
[----:B------:R-:W-:-:S05]  /*2ff0*/  IADD3 R18, P0, PT, R15, R16, RZ ;  /* 0x000000100f127210 */ /* 0x000fca0007f1e0ff */
[----:B------:R-:W-:Y:S01]  /*3000*/  IMAD.X R15, R20, 0x1, R17, P0 ;  /* 0x00000001140f7824 */ /* 0x000fe200000e0611 */
[----:B------:R-:W1:Y:S04]  /*3010*/  SHFL.UP PT, R19, R18, 0x2, RZ ;  /* 0x0440000012137989 */ /* 0x000e6800000e00ff */
[----:B------:R-:W2:Y:S01]  /*3020*/  SHFL.UP PT, R20, R15, 0x2, RZ ;  /* 0x044000000f147989 */ /* 0x000ea200000e00ff */
        /* <DEDUP_REMOVED lines=14> */
[----:B------:R-:W-:Y:S01]  /*3110*/  IADD3 R23, P0, PT, R15, R22, RZ ;  /* 0x000000160f177210 */ /* 0x000fe20007f1e0ff */
[----:B------:R-:W-:-:S04]  /*3120*/  IMAD.U32 R22, RZ, RZ, UR25 ;  /* 0x00000019ff167e24 */ /* 0x000fc8000f8e00ff */
[----:B------:R-:W-:Y:S02]  /*3130*/  IMAD.X R24, R18, 0x1, R21, P0 ;  /* 0x0000000112187824 */ /* 0x000fe400000e0615 */
[----:B------:R-:W1:Y:S04]  /*3140*/  SHFL.UP PT, R18, R23, 0x10, RZ ;  /* 0x0600000017127989 */ /* 0x000e6800000e00ff */
[----:B------:R-:W2:Y:S01]  /*3150*/  SHFL.UP PT, R15, R24, 0x10, RZ ;  /* 0x06000000180f7989 */ /* 0x000ea200000e00ff */
[----:B-1----:R-:W-:Y:S02]  /*3160*/  SEL R18, R18, RZ, P5 ;  /* 0x000000ff12127207 */ /* 0x002fe40002800000 */
[----:B--2---:R-:W-:Y:S02]  /*3170*/  SEL R15, R15, RZ, P5 ;  /* 0x000000ff0f0f7207 */ /* 0x004fe40002800000 */
[----:B------:R-:W-:-:S05]  /*3180*/  IADD3 R18, P0, PT, R18, R23, RZ ;  /* 0x0000001712127210 */ /* 0x000fca0007f1e0ff */
[----:B------:R-:W-:Y:S01]  /*3190*/  IMAD.X R15, R15, 0x1, R24, P0 ;  /* 0x000000010f0f7824 */ /* 0x000fe200000e0618 */
[----:B------:R-:W-:-:S05]  /*31a0*/  IADD3 R20, P0, PT, R18, R3, RZ ;  /* 0x0000000312147210 */ /* 0x000fca0007f1e0ff */
[----:B------:R-:W-:Y:S01]  /*31b0*/  IMAD.X R19, R15, 0x1, R2, P0 ;  /* 0x000000010f137824 */ /* 0x000fe200000e0602 */
[----:B------:R-:W-:-:S04]  /*31c0*/  ISETP.LE.U32.AND P0, PT, R20, UR30, PT ;  /* 0x0000001e14007c0c */ /* 0x000fc8000bf03070 */
[----:B------:R-:W-:-:S13]  /*31d0*/  ISETP.GE.U32.AND.EX P0, PT, R22, R19, PT, P0 ;  /* 0x000000131600720c */ /* 0x000fda0003f06100 */
[----:B------:R-:W-:-:S04]  /*31e0*/  VOTE.ANY R21, PT, !P0 ;  /* 0x0000000000157806 */ /* 0x000fc800040e0100 */
[----:B------:R-:W-:-:S13]  /*31f0*/  ISETP.NE.AND P0, PT, R21, RZ, PT ;  /* 0x000000ff1500720c */ /* 0x000fda0003f05270 */
[----:B------:R-:W-:Y:S05]  /*3200*/  @!P0 BRA `(.L_x_20) ;  /* 0xfffffff400d08947 */ /* 0x000fea000383ffff */
.L_x_17:
[----:B------:R-:W1:Y:S08]  /*3210*/  BREV R11, R21 ;  /* 0x00000015000b7301 */ /* 0x000e700000000000 */
[----:B-1----:R-:W1:Y:S02]  /*3220*/  FLO.U32.SH R11, R11 ;  /* 0x0000000b000b7300 */ /* 0x002e6400000e0400 */
[----:B-1----:R-:W1:Y:S02]  /*3230*/  SHFL.IDX PT, R14, R14, R11, 0x1f ;  /* 0x00001f0b0e0e7589 */ /* 0x002e6400000e0000 */
[----:B-1----:R-:W-:-:S05]  /*3240*/  IMAD.IADD R19, R7, 0x1, R14 ;  /* 0x0000000107137824 */ /* 0x002fca00078e020e */
[----:B------:R-:W-:-:S13]  /*3250*/  ISETP.GE.AND P0, PT, R19, UR45, PT ;  /* 0x0000002d13007c0c */ /* 0x000fda000bf06270 */
[----:B------:R-:W1:Y:S02]  /*3260*/  @!P0 LDC.64 R22, c[0x0][0xbf0] ;  /* 0x0002fc00ff168b82 */ /* 0x000e640000000a00 */
[----:B-1----:R-:W-:-:S05]  /*3270*/  @!P0 IMAD.WIDE R22, R19, 0xc, R22 ;  /* 0x0000000c13168825 */ /* 0x002fca00078e0216 */
[----:B-----5:R1:W5:Y:S04]  /*3280*/  @!P0 LDG.E R5, desc[UR50][R22.64] ;  /* 0x0000003216058981 */ /* 0x020368000c1e1900 */
[----:B------:R1:W5:Y:S01]  /*3290*/  @!P0 LDG.E R6, desc[UR50][R22.64+0x4] ;  /* 0x0000043216068981 */ /* 0x000362000c1e1900 */
[----:B------:R-:W-:-:S03]  /*32a0*/  IADD3 R18, P1, P0, R3, R18, -R16 ;  /* 0x0000001203127210 */ /* 0x000fc6000783e810 */
[----:B------:R-:W-:Y:S01]  /*32b0*/  SHFL.IDX PT, R16, R16, R11, 0x1f ;  /* 0x00001f0b10107589 */ /* 0x000fe200000e0000 */
[----:B------:R-:W-:-:S03]  /*32c0*/  IADD3.X R2, PT, PT, R2, R15, ~R17, P1, P0 ;  /* 0x0000000f02027210 */ /* 0x000fc60000fe0c11 */
[----:B------:R-:W2:Y:S04]  /*32d0*/  SHFL.IDX PT, R18, R18, R11, 0x1f ;  /* 0x00001f0b12127589 */ /* 0x000ea800000e0000 */
[----:B------:R-:W3:Y:S04]  /*32e0*/  SHFL.IDX PT, R2, R2, R11, 0x1f ;  /* 0x00001f0b02027589 */ /* 0x000ee800000e0000 */
[----:B------:R1:W4:Y:S04]  /*32f0*/  SHFL.IDX PT, R17, R17, R11, 0x1f ;  /* 0x00001f0b11117589 */ /* 0x00032800000e0000 */
[----:B------:R1:W1:Y:S04]  /*3300*/  SHFL.IDX PT, R13, R13, R11, 0x1f ;  /* 0x00001f0b0d0d7589 */ /* 0x00026800000e0000 */
[----:B------:R1:W1:Y:S01]  /*3310*/  SHFL.IDX PT, R12, R12, R11, 0x1f ;  /* 0x00001f0b0c0c7589 */ /* 0x00026200000e0000 */
[----:B--2---:R-:W-:-:S02]  /*3320*/  R2UR UR41, R18 ;  /* 0x00000000122972ca */ /* 0x004fc400000e0000 */
[----:B---3--:R-:W-:-:S15]  /*3330*/  R2UR UR40, R2 ;  /* 0x00000000022872ca */ /* 0x008fde00000e0000 */
.L_x_14:
[----:B------:R-:W-:Y:S01]  /*3340*/  ISETP.GE.AND P0, PT, R14, UR45, PT ;  /* 0x0000002d0e007c0c */ /* 0x000fe2000bf06270 */
[----:B------:R-:W-:Y:S01]  /*3350*/  UMOV UR19, 0xffffffff ;  /* 0xffffffff00137882 */ /* 0x000fe20000000000 */
[----:B-1----:R-:W-:-:S11]  /*3360*/  MOV R23, 0xffffffff ;  /* 0xffffffff00177802 */ /* 0x002fd60000000f00 */
[----:B------:R-:W-:Y:S05]  /*3370*/  @P0 BRA `(.L_x_13) ;  /* 0x0000000400100947 */ /* 0x000fea0003800000 */
[----:B------:R-:W1:Y:S01]  /*3380*/  LDCU UR8, c[0x0][0xb98] ;  /* 0x00017300ff0877ac */ /* 0x000e620008000800 */
[----:B------:R-:W-:Y:S02]  /*3390*/  R2UR UR4, R12 ;  /* 0x000000000c0472ca */ /* 0x000fe400000e0000 */
[----:B------:R-:W-:Y:S01]  /*33a0*/  R2UR UR5, R13 ;  /* 0x000000000d0572ca */ /* 0x000fe200000e0000 */
[----:B------:R-:W2:Y:S01]  /*33b0*/  LDCU UR7, c[0x0][0xb88] ;  /* 0x00017100ff0777ac */ /* 0x000ea20008000800 */
[----:B------:R-:W3:Y:S01]  /*33c0*/  LDCU UR6, c[0x0][0xbdc] ;  /* 0x00017b80ff0677ac */ /* 0x000ee20008000800 */
[----:B------:R-:W-:-:S04]  /*33d0*/  UIADD3 UR10, UP0, UPT, -UR41, UR30, URZ ;  /* 0x0000001e290a7290 */ /* 0x000fc8000ff1e1ff */
[----:B------:R-:W-:-:S04]  /*33e0*/  UIADD3.X UR9, UPT, UPT, ~UR40, UR25, URZ, UP0, !UPT ;  /* 0x0000001928097290 */ /* 0x000fc800087fe5ff */
[----:B-1----:R-:W-:Y:S02]  /*33f0*/  USHF.R.U32.HI UR4, URZ, UR8, UR9 ;  /* 0x00000008ff047299 */ /* 0x002fe40008011609 */
[----:B------:R-:W-:Y:S01]  /*3400*/  USHF.R.U64 UR8, UR10, UR8, UR9 ;  /* 0x000000080a087299 */ /* 0x000fe20008001209 */
[----:B--2---:R-:W-:Y:S01]  /*3410*/  SHF.R.U64 R2, R12, UR7, R13 ;  /* 0x000000070c027c19 */ /* 0x004fe2000800120d */
[----:B------:R-:W-:Y:S02]  /*3420*/  USHF.R.U32.HI UR11, URZ, UR7, UR4 ;  /* 0x00000007ff0b7299 */ /* 0x000fe40008011604 */
[----:B------:R-:W-:Y:S02]  /*3430*/  USHF.R.U32.HI UR5, URZ, UR7, UR5 ;  /* 0x00000007ff057299 */ /* 0x000fe40008011605 */
[----:B---3--:R-:W-:Y:S02]  /*3440*/  USHF.R.U32.HI UR9, URZ, UR6, UR11 ;  /* 0x00000006ff097299 */ /* 0x008fe4000801160b */
[----:B------:R-:W-:Y:S01]  /*3450*/  USHF.R.U64 UR7, UR8, UR7, UR4 ;  /* 0x0000000708077299 */ /* 0x000fe20008001204 */
[----:B------:R-:W-:Y:S01]  /*3460*/  R2UR UR4, R2 ;  /* 0x00000000020472ca */ /* 0x000fe200000e0000 */
[----:B------:R-:W-:-:S02]  /*3470*/  ULOP3.LUT UR10, UR9, UR5, URZ, 0xfc, !UPT ;  /* 0x00000005090a7292 */ /* 0x000fc4000f8efcff */
[----:B------:R-:W-:Y:S02]  /*3480*/  USHF.R.U64 UR6, UR7, UR6, UR11 ;  /* 0x0000000607067299 */ /* 0x000fe4000800120b */
[----:B------:R-:W-:-:S09]  /*3490*/  UISETP.NE.U32.AND UP0, UPT, UR10, URZ, UPT ;  /* 0x000000ff0a00728c */ /* 0x000fd2000bf05070 */
[----:B------:R-:W-:Y:S05]  /*34a0*/  BRA.U UP0, `(.L_x_21) ;  /* 0x0000000100607547 */ /* 0x000fea000b800000 */
[----:B------:R-:W1:Y:S01]  /*34b0*/  I2F.U32.RP R3, UR4 ;  /* 0x0000000400037d06 */ /* 0x000e620008209000 */
[----:B------:R-:W-:Y:S01]  /*34c0*/  UMOV UR10, URZ ;  /* 0x000000ff000a7c82 */ /* 0x000fe20008000000 */
[----:B------:R-:W-:-:S06]  /*34d0*/  UISETP.NE.U32.AND UP0, UPT, UR4, URZ, UPT ;  /* 0x000000ff0400728c */ /* 0x000fcc000bf05070 */
[----:B-1----:R-:W1:Y:S02]  /*34e0*/  MUFU.RCP R2, R3 ;  /* 0x0000000300027308 */ /* 0x002e640000001000 */
[----:B-1----:R-:W-:-:S06]  /*34f0*/  IADD3 R2, PT, PT, R2, 0xffffffe, RZ ;  /* 0x0ffffffe02027810 */ /* 0x002fcc0007ffe0ff */
[----:B------:R-:W1:Y:S02]  /*3500*/  F2I.FTZ.U32.TRUNC.NTZ R2, R2 ;  /* 0x0000000200027305 */ /* 0x000e64000021f000 */
[----:B-1----:R-:W-:-:S13]  /*3510*/  R2UR UR11, R2 ;  /* 0x00000000020b72ca */ /* 0x002fda00000e0000 */
[----:B------:R-:W-:-:S04]  /*3520*/  UIADD3 UR5, UPT, UPT, URZ, -UR11, URZ ;  /* 0x8000000bff057290 */ /* 0x000fc8000fffe0ff */
[----:B------:R-:W-:-:S04]  /*3530*/  UIMAD UR5, UR5, UR4, URZ ;  /* 0x00000004050572a4 */ /* 0x000fc8000f8e02ff */
[----:B------:R-:W-:-:S07]  /*3540*/  UIMAD.WIDE.U32 UR10, UR11, UR5, UR10 ;  /* 0x000000050b0a72a5 */ /* 0x000fce000f8e000a */
[----:B------:R-:W-:Y:S02]  /*3550*/  UMOV UR5, UR11 ;  /* 0x0000000b00057c82 */ /* 0x000fe40008000000 */
[----:B------:R-:W-:-:S07]  /*3560*/  UIMAD.WIDE.U32 UR12, UR5, UR6, URZ ;  /* 0x00000006050c72a5 */ /* 0x000fce000f8e00ff */
[----:B------:R-:W-:Y:S02]  /*3570*/  UMOV UR12, UR13 ;  /* 0x0000000d000c7c82 */ /* 0x000fe40008000000 */
[----:B------:R-:W-:-:S04]  /*3580*/  UIADD3 UR5, UPT, UPT, -UR12, URZ, URZ ;  /* 0x000000ff0c057290 */ /* 0x000fc8000fffe1ff */
[----:B------:R-:W-:-:S04]  /*3590*/  UIMAD UR5, UR4, UR5, UR6 ;  /* 0x00000005040572a4 */ /* 0x000fc8000f8e0206 */
[----:B------:R-:W-:-:S11]  /*35a0*/  UISETP.GE.U32.AND UP2, UPT, UR5, UR4, UPT ;  /* 0x000000040500728c */ /* 0x000fd6000bf46070 */
[----:B------:R-:W-:Y:S02]  /*35b0*/  @UP2 UIADD3 UR5, UPT, UPT, UR5, -UR4, URZ ;  /* 0x8000000405052290 */ /* 0x000fe4000fffe0ff */
[----:B------:R-:W-:Y:S02]  /*35c0*/  @UP2 UIADD3 UR12, UPT, UPT, UR12, 0x1, URZ ;  /* 0x000000010c0c2890 */ /* 0x000fe4000fffe0ff */
[----:B------:R-:W-:-:S11]  /*35d0*/  UISETP.GE.U32.AND UP1, UPT, UR5, UR4, UPT ;  /* 0x000000040500728c */ /* 0x000fd6000bf26070 */
[----:B------:R-:W-:Y:S02]  /*35e0*/  @UP1 UIADD3 UR12, UPT, UPT, UR12, 0x1, URZ ;  /* 0x000000010c0c1890 */ /* 0x000fe4000fffe0ff */
[----:B------:R-:W-:-:S04]  /*35f0*/  @!UP0 ULOP3.LUT UR12, URZ, UR4, URZ, 0x33, !UPT ;  /* 0x00000004ff0c8292 */ /* 0x000fc8000f8e33ff */
[----:B------:R-:W-:-:S04]  /*3600*/  UIADD3 UR11, UPT, UPT, -UR12, URZ, URZ ;  /* 0x000000ff0c0b7290 */ /* 0x000fc8000fffe1ff */
[----:B------:R-:W-:Y:S01]  /*3610*/  UIMAD UR11, UR4, UR11, UR6 ;  /* 0x0000000b040b72a4 */ /* 0x000fe2000f8e0206 */
[----:B------:R-:W-:Y:S11]  /*3620*/  BRA `(.L_x_22) ;  /* 0x0000000000107947 */ /* 0x000ff60003800000 */
.L_x_21:
[----:B------:R-:W-:Y:S02]  /*3630*/  MOV R2, 0x3650 ;  /* 0x0000365000027802 */ /* 0x000fe40000000f00 */
[----:B----45:R-:W-:Y:S05]  /*3640*/  CALL.REL.NOINC `($__internal_3_$__cuda_sm20_div_u64) ;  /* 0x000000e000f87944 */ /* 0x030fea0003c00000 */
[----:B------:R-:W-:-:S04]  /*3650*/  UIADD3 UR11, UPT, UPT, -UR12, URZ, URZ ;  /* 0x000000ff0c0b7290 */ /* 0x000fc8000fffe1ff */
[----:B------:R-:W-:-:S12]  /*3660*/  UIMAD UR11, UR4, UR11, UR6 ;  /* 0x0000000b040b72a4 */ /* 0x000fd8000f8e0206 */
.L_x_22:
[----:B------:R-:W1:Y:S01]  /*3670*/  LDCU UR4, c[0x0][0xbdc] ;  /* 0x00017b80ff0477ac */ /* 0x000e620008000800 */
[----:B------:R-:W-:Y:S01]  /*3680*/  PLOP3.LUT P0, PT, PT, PT, PT, 0x8, 0x80 ;  /* 0x000000000080781c */ /* 0x000fe20003f0e170 */
[----:B------:R-:W-:Y:S01]  /*3690*/  IMAD.MOV.U32 R23, RZ, RZ, R14 ;  /* 0x000000ffff177224 */ /* 0x000fe200078e000e */
[----:B------:R-:W-:Y:S01]  /*36a0*/  LOP3.LUT R10, R10, 0xfffffffd, RZ, 0xc0, !PT ;  /* 0xfffffffd0a0a7812 */ /* 0x000fe200078ec0ff */
[----:B------:R-:W2:Y:S01]  /*36b0*/  LDCU UR6, c[0x0][0xb80] ;  /* 0x00017000ff0677ac */ /* 0x000ea20008000800 */
[----:B------:R-:W3:Y:S01]  /*36c0*/  LDCU UR5, c[0x0][0xbe0] ;  /* 0x00017c00ff0577ac */ /* 0x000ee20008000800 */
[----:B------:R-:W-:Y:S01]  /*36d0*/  UMOV UR10, 0xffffffff ;  /* 0xffffffff000a7882 */ /* 0x000fe20000000000 */
[----:B------:R-:W4:Y:S07]  /*36e0*/  LDCU UR9, c[0x0][0xb90] ;  /* 0x00017200ff0977ac */ /* 0x000f2e0008000800 */
[----:B------:R-:W-:Y:S01]  /*36f0*/  @P0 LOP3.LUT R10, R10, 0x2, RZ, 0xfc, !PT ;  /* 0x000000020a0a0812 */ /* 0x000fe200078efcff */
[----:B-1----:R-:W-:-:S02]  /*3700*/  USHF.L.U32 UR10, UR10, UR4, URZ ;  /* 0x000000040a0a7299 */ /* 0x002fc400080006ff */
[----:B------:R-:W-:Y:S02]  /*3710*/  USHF.L.U32 UR12, UR12, UR4, URZ ;  /* 0x000000040c0c7299 */ /* 0x000fe400080006ff */
[----:B------:R-:W-:Y:S02]  /*3720*/  ULOP3.LUT UR10, URZ, UR10, URZ, 0x33, !UPT ;  /* 0x0000000aff0a7292 */ /* 0x000fe4000f8e33ff */
[----:B--2---:R-:W-:Y:S02]  /*3730*/  UIADD3 UR4, UPT, UPT, UR6, -0x1, URZ ;  /* 0xffffffff06047890 */ /* 0x004fe4000fffe0ff */
[----:B------:R-:W-:Y:S02]  /*3740*/  ULOP3.LUT UR10, UR7, UR10, URZ, 0xc0, !UPT ;  /* 0x0000000a070a7292 */ /* 0x000fe4000f8ec0ff */
[----:B------:R-:W-:Y:S02]  /*3750*/  ULOP3.LUT UR4, UR4, UR8, URZ, 0xc0, !UPT ;  /* 0x0000000804047292 */ /* 0x000fe4000f8ec0ff */
[----:B------:R-:W-:-:S02]  /*3760*/  UIADD3 UR10, UPT, UPT, UR10, UR12, URZ ;  /* 0x0000000c0a0a7290 */ /* 0x000fc4000fffe0ff */
[----:B---3--:R-:W-:Y:S02]  /*3770*/  UISETP.NE.AND UP0, UPT, UR5, 0x1, UPT ;  /* 0x000000010500788c */ /* 0x008fe4000bf05270 */
[----:B------:R-:W-:Y:S02]  /*3780*/  UIMAD UR4, UR11, UR6, UR4 ;  /* 0x000000060b0472a4 */ /* 0x000fe4000f8e0204 */
[----:B----4-:R-:W-:-:S04]  /*3790*/  UIMAD UR9, UR10, UR9, UR38 ;  /* 0x000000090a0972a4 */ /* 0x010fc8000f8e0226 */
[----:B------:R-:W-:Y:S02]  /*37a0*/  USEL UR18, UR9, UR4, !UP0 ;  /* 0x0000000409127287 */ /* 0x000fe4000c000000 */
[----:B------:R-:W-:-:S12]  /*37b0*/  USEL UR19, UR4, UR9, !UP0 ;  /* 0x0000000904137287 */ /* 0x000fd8000c000000 */
.L_x_13:
[----:B------:R-:W1:Y:S02]  /*37c0*/  LDCU UR4, c[0x0][0x36c] ;  /* 0x00006d80ff0477ac */ /* 0x000e640008000800 */
[----:B-1----:R-:W-:-:S09]  /*37d0*/  UISETP.EQ.U32.AND UP0, UPT, UR4, 0x1, UPT ;  /* 0x000000010400788c */ /* 0x002fd2000bf02070 */
[----:B------:R-:W-:Y:S05]  /*37e0*/  BRA.U !UP0, `(.L_x_23) ;  /* 0x00000001080c7547 */ /* 0x000fea000b800000 */
[----:B------:R-:W-:Y:S01]  /*37f0*/  UCGABAR_WAIT ;  /* 0x0000000000007dc7 */ /* 0x000fe20008000000 */
[----:B------:R-:W-:Y:S01]  /*3800*/  CCTL.IVALL ;  /* 0x00000000ff00798f */ /* 0x000fe20002000000 */
[----:B------:R-:W-:Y:S05]  /*3810*/  BRA `(.L_x_24) ;  /* 0x0000000000047947 */ /* 0x000fea0003800000 */
.L_x_23:
[----:B------:R-:W-:Y:S06]  /*3820*/  BAR.SYNC.DEFER_BLOCKING 0x0 ;  /* 0x0000000000007b1d */ /* 0x000fec0000010000 */
.L_x_24:
[----:B------:R-:W-:-:S13]  /*3830*/  LOP3.LUT P0, RZ, R10, 0x2, RZ, 0xc0, !PT ;  /* 0x000000020aff7812 */ /* 0x000fda000780c0ff */
[----:B------:R-:W-:Y:S05]  /*3840*/  @P0 EXIT ;  /* 0x000000000000094d */ /* 0x000fea0003800000 */
[----:B------:R-:W1:Y:S01]  /*3850*/  S2UR UR5, SR_CgaCtaId ;  /* 0x00000000000579c3 */ /* 0x000e620000008800 */
[----:B------:R-:W-:-:S09]  /*3860*/  UISETP.NE.AND UP0, UPT, UR37, 0x2, UPT ;  /* 0x000000022500788c */ /* 0x000fd2000bf05270 */
[----:B------:R-:W-:Y:S05]  /*3870*/  BRA.U UP0, `(.L_x_25) ;  /* 0x0000001500907547 */ /* 0x000fea000b800000 */
[----:B------:R-:W-:-:S04]  /*3880*/  USHF.L.U32 UR25, UR42, 0x6, URZ ;  /* 0x000000062a197899 */ /* 0x000fc800080006ff */
[----:B------:R-:W-:-:S04]  /*3890*/  ULOP3.LUT UR25, UR25, 0x40, URZ, 0xc0, !UPT ;  /* 0x0000004019197892 */ /* 0x000fc8000f8ec0ff */
[----:B----45:R-:W2:-:S00]  /*38a0*/  USETMAXREG.DEALLOC.CTAPOOL 0x88 ;  /* 0x00000088000079c8 */ /* 0x030e8000080e0500 */
[----:B--2---:R-:W-:Y:S01]  /*38b0*/  ISETP.NE.AND P1, PT, R7, RZ, P2 ;  /* 0x000000ff0700720c */ /* 0x004fe20001725270 */
[----:B------:R-:W-:Y:S01]  /*38c0*/  IMAD.MOV.U32 R15, RZ, RZ, 0x1 ;  /* 0x00000001ff0f7424 */ /* 0x000fe200078e00ff */
[----:B------:R-:W-:Y:S01]  /*38d0*/  PLOP3.LUT P4, PT, PT, PT, PT, 0x8, 0x80 ;  /* 0x000000000080781c */ /* 0x000fe20003f8e170 */
[----:B------:R-:W-:Y:S01]  /*38e0*/  IMAD.MOV.U32 R13, RZ, RZ, RZ ;  /* 0x000000ffff0d7224 */ /* 0x000fe200078e00ff */
[----:B------:R-:W-:Y:S01]  /*38f0*/  PRMT R14, RZ, 0x7610, R14 ;  /* 0x00007610ff0e7816 */ /* 0x000fe2000000000e */
[----:B------:R-:W-:Y:S01]  /*3900*/  UMOV UR23, URZ ;  /* 0x000000ff00177c82 */ /* 0x000fe20008000000 */
[----:B------:R-:W-:-:S09]  /*3910*/  UMOV UR22, URZ ;  /* 0x000000ff00167c82 */ /* 0x000fd20008000000 */
.L_x_49:
[----:B------:R-:W2:Y:S02]  /*3920*/  LDC.64 R10, c[0x0][0x390] ;  /* 0x0000e400ff0a7b82 */ /* 0x000ea40000000a00 */
[----:B--2-4-:R-:W-:-:S05]  /*3930*/  IMAD.WIDE R10, R23, 0xc, R10 ;  /* 0x0000000c170a7825 */ /* 0x014fca00078e020a */
[----:B------:R-:W2:Y:S02]  /*3940*/  LDG.E R0, desc[UR50][R10.64+0x8] ;  /* 0x000008320a007981 */ /* 0x000ea4000c1e1900 */
[----:B--2---:R-:W-:Y:S01]  /*3950*/  R2UR UR4, R0 ;  /* 0x00000000000472ca */ /* 0x004fe200000e0000 */
[----:B------:R-:W-:-:S14]  /*3960*/  @P4 BRA `(.L_x_26) ;  /* 0x0000000400ac4947 */ /* 0x000fdc0003800000 */
[----:B------:R-:W2:Y:S01]  /*3970*/  S2R R12, SR_LANEID ;  /* 0x00000000000c7919 */ /* 0x000ea20000000000 */
[----:B------:R-:W-:Y:S02]  /*3980*/  ELECT P0, URZ, PT ;  /* 0x0000000000ff782f */ /* 0x000fe40003800000 */
[----:B------:R-:W-:Y:S01]  /*3990*/  MOV R0, 0x400 ;  /* 0x0000040000007802 */ /* 0x000fe20000000f00 */
[----:B------:R-:W-:Y:S01]  /*39a0*/  BSSY.RECONVERGENT B0, `(.L_x_27) ;  /* 0x0000054000007945 */ /* 0x000fe20003800200 */
[----:B------:R-:W3:Y:S01]  /*39b0*/  S2R R3, SR_CgaCtaId ;  /* 0x0000000000037919 */ /* 0x000ee20000008800 */
[----:B--2---:R-:W-:Y:S01]  /*39c0*/  IMAD.SHL.U32 R12, R12, 0x4, RZ ;  /* 0x000000040c0c7824 */ /* 0x004fe200078e00ff */
[----:B---3--:R-:W-:-:S04]  /*39d0*/  LEA R3, R3, R0, 0x18 ;  /* 0x0000000003037211 */ /* 0x008fc800078ec0ff */
[----:B------:R-:W-:-:S03]  /*39e0*/  IADD3 R0, PT, PT, R12, 0x480, R3 ;  /* 0x000004800c007810 */ /* 0x000fc60007ffe003 */
[----:B------:R-:W-:Y:S05]  /*39f0*/  @!P0 BRA `(.L_x_28) ;  /* 0x0000000400388947 */ /* 0x000fea0003800000 */
[----:B------:R-:W2:Y:S01]  /*3a00*/  LDC.64 R6, c[0x0][0x830] ;  /* 0x00020c00ff067b82 */ /* 0x000ea20000000a00 */
[----:B------:R-:W3:Y:S04]  /*3a10*/  LDG.E R9, desc[UR50][R10.64] ;  /* 0x000000320a097981 */ /* 0x000ee8000c1e1900 */
[----:B------:R4:W5:Y:S03]  /*3a20*/  LDG.E R17, desc[UR50][R10.64+0x4] ;  /* 0x000004320a117981 */ /* 0x000966000c1e1900 */
[----:B------:R-:W1:Y:S08]  /*3a30*/  LDC.64 R24, c[0x0][0x840] ;  /* 0x00021000ff187b82 */ /* 0x000e700000000a00 */
[----:B------:R-:W4:Y:S01]  /*3a40*/  LDC.64 R2, c[0x0][0x838] ;  /* 0x00020e00ff027b82 */ /* 0x000f220000000a00 */
[----:B--2---:R-:W-:-:S07]  /*3a50*/  IMAD.WIDE R6, R23, 0x8, R6 ;  /* 0x0000000817067825 */ /* 0x004fce00078e0206 */
[----:B------:R-:W2:Y:S01]  /*3a60*/  LDC.64 R4, c[0x0][0x828] ;  /* 0x00020a00ff047b82 */ /* 0x000ea20000000a00 */
[----:B------:R-:W3:Y:S01]  /*3a70*/  LDG.E.64 R6, desc[UR50][R6.64] ;  /* 0x0000003206067981 */ /* 0x000ee2000c1e1b00 */
[----:B-1----:R-:W-:-:S06]  /*3a80*/  IMAD.WIDE R24, R23, 0x8, R24 ;  /* 0x0000000817187825 */ /* 0x002fcc00078e0218 */
[----:B------:R-:W5:Y:S01]  /*3a90*/  LDG.E.64 R24, desc[UR50][R24.64] ;  /* 0x0000003218187981 */ /* 0x000f62000c1e1b00 */
[----:B----4-:R-:W-:-:S06]  /*3aa0*/  IMAD.WIDE R18, R23, 0x8, R2 ;  /* 0x0000000817127825 */ /* 0x010fcc00078e0202 */
[----:B------:R-:W4:Y:S01]  /*3ab0*/  LDG.E.64 R18, desc[UR50][R18.64] ;  /* 0x0000003212127981 */ /* 0x000f22000c1e1b00 */
[----:B--2---:R-:W-:-:S05]  /*3ac0*/  IMAD.WIDE R20, R23, 0x8, R4 ;  /* 0x0000000817147825 */ /* 0x004fca00078e0204 */
[----:B------:R1:W2:Y:S01]  /*3ad0*/  LDG.E.64 R22, desc[UR50][R20.64] ;  /* 0x0000003214167981 */ /* 0x0002a2000c1e1b00 */
[----:B------:R-:W1:Y:S01]  /*3ae0*/  S2UR UR5, SR_CgaCtaId ;  /* 0x00000000000579c3 */ /* 0x000e620000008800 */
[----:B------:R-:W-:Y:S02]  /*3af0*/  UMOV UR6, 0x400 ;  /* 0x0000040000067882 */ /* 0x000fe40000000000 */
[----:B-1----:R-:W-:-:S09]  /*3b00*/  ULEA UR5, UR5, UR6, 0x18 ;  /* 0x0000000605057291 */ /* 0x002fd2000f8ec0ff */
[----:B------:R-:W1:Y:S04]  /*3b10*/  LDS R5, [UR5+0x49c] ;  /* 0x00049c05ff057984 */ /* 0x000e680008000800 */
[----:B------:R-:W1:Y:S01]  /*3b20*/  LDS R4, [UR5+0x51c] ;  /* 0x00051c05ff047984 */ /* 0x000e620008000800 */
[----:B------:R-:W-:Y:S02]  /*3b30*/  UIADD3 UR7, UPT, UPT, UR5, 0x480, URZ ;  /* 0x0000048005077890 */ /* 0x000fe4000fffe0ff */
[----:B------:R-:W-:Y:S01]  /*3b40*/  UIADD3 UR6, UPT, UPT, UR5, 0x500, URZ ;  /* 0x0000050005067890 */ /* 0x000fe2000fffe0ff */
[----:B------:R-:W-:Y:S04]  /*3b50*/  STS [UR5+0x4b0], RZ ;  /* 0x0004b0ffff007988 */ /* 0x000fe80008000805 */
[----:B------:R-:W-:Y:S01]  /*3b60*/  STS [UR5+0x530], RZ ;  /* 0x000530ffff007988 */ /* 0x000fe20008000805 */
[----:B---3--:R-:W-:-:S02]  /*3b70*/  SHF.L.U64.HI R2, R6, 0x1, R7 ;  /* 0x0000000106027819 */ /* 0x008fc40000010207 */
[----:B-----5:R-:W-:Y:S02]  /*3b80*/  SHF.L.U64.HI R16, R24, 0x1, R25 ;  /* 0x0000000118107819 */ /* 0x020fe40000010219 */
[----:B------:R-:W-:Y:S02]  /*3b90*/  LOP3.LUT R25, R2, 0x1fffffff, RZ, 0xc0, !PT ;  /* 0x1fffffff02197812 */ /* 0x000fe400078ec0ff */
[----:B------:R-:W-:Y:S02]  /*3ba0*/  LOP3.LUT R16, R16, 0x1fffffff, RZ, 0xc0, !PT ;  /* 0x1fffffff10107812 */ /* 0x000fe400078ec0ff */
[----:B------:R-:W-:Y:S02]  /*3bb0*/  SHF.R.U32.HI R2, RZ, 0x4, R25 ;  /* 0x00000004ff027819 */ /* 0x000fe40000011619 */
[----:B------:R-:W-:Y:S02]  /*3bc0*/  SHF.R.U32.HI R3, RZ, 0x4, R16 ;  /* 0x00000004ff037819 */ /* 0x000fe40000011610 */
[----:B-1----:R-:W-:-:S02]  /*3bd0*/  LOP3.LUT R2, R5, 0xf, R2, 0xb8, !PT ;  /* 0x0000000f05027812 */ /* 0x002fc400078eb802 */
[----:B------:R-:W-:-:S03]  /*3be0*/  LOP3.LUT R10, R4, 0xf, R3, 0xb8, !PT ;  /* 0x0000000f040a7812 */ /* 0x000fc600078eb803 */
[----:B------:R-:W-:Y:S04]  /*3bf0*/  STS [UR5+0x49c], R2 ;  /* 0x00049c02ff007988 */ /* 0x000fe80008000805 */
[----:B------:R-:W-:Y:S04]  /*3c00*/  STS [UR5+0x51c], R10 ;  /* 0x00051c0aff007988 */ /* 0x000fe80008000805 */
[----:B------:R-:W1:Y:S04]  /*3c10*/  LDS R4, [UR5+0x49c] ;  /* 0x00049c05ff047984 */ /* 0x000e680008000800 */
[----:B------:R-:W3:Y:S01]  /*3c20*/  LDS R3, [UR5+0x51c] ;  /* 0x00051c05ff037984 */ /* 0x000ee20008000800 */
[----:B-1----:R-:W-:-:S02]  /*3c30*/  LOP3.LUT R7, R4, 0xf0, RZ, 0xb8, !PT ;  /* 0x000000f004077812 */ /* 0x002fc400078eb8ff */
[----:B---3--:R-:W-:-:S03]  /*3c40*/  LOP3.LUT R8, R3, 0xf0, RZ, 0xb8, !PT ;  /* 0x000000f003087812 */ /* 0x008fc600078eb8ff */
[----:B------:R-:W-:Y:S04]  /*3c50*/  STS [UR5+0x49c], R7 ;  /* 0x00049c07ff007988 */ /* 0x000fe80008000805 */
[----:B------:R-:W-:Y:S04]  /*3c60*/  STS [UR5+0x51c], R8 ;  /* 0x00051c08ff007988 */ /* 0x000fe80008000805 */
[----:B------:R-:W1:Y:S04]  /*3c70*/  LDS R5, [UR5+0x49c] ;  /* 0x00049c05ff057984 */ /* 0x000e680008000800 */
[----:B------:R-:W3:Y:S01]  /*3c80*/  LDS R3, [UR5+0x51c] ;  /* 0x00051c05ff037984 */ /* 0x000ee20008000800 */
[----:B------:R-:W-:-:S02]  /*3c90*/  IMAD.U32 R4, RZ, RZ, UR7 ;  /* 0x00000007ff047e24 */ /* 0x000fc4000f8e00ff */
[----:B------:R-:W-:-:S03]  /*3ca0*/  IMAD.U32 R2, RZ, RZ, UR6 ;  /* 0x00000006ff027e24 */ /* 0x000fc6000f8e00ff */
[----:B------:R-:W-:Y:S02]  /*3cb0*/  SHF.R.U64 R4, R4, 0x4, RZ ;  /* 0x0000000404047819 */ /* 0x000fe400000012ff */
[----:B------:R-:W-:Y:S02]  /*3cc0*/  SHF.R.U64 R2, R2, 0x4, RZ ;  /* 0x0000000402027819 */ /* 0x000fe400000012ff */
[----:B-1----:R-:W-:Y:S02]  /*3cd0*/  LOP3.LUT R5, R5, 0xf00, RZ, 0xb8, !PT ;  /* 0x00000f0005057812 */ /* 0x002fe400078eb8ff */
[----:B---3--:R-:W-:-:S03]  /*3ce0*/  LOP3.LUT R3, R3, 0xf00, RZ, 0xb8, !PT ;  /* 0x00000f0003037812 */ /* 0x008fc600078eb8ff */
[----:B------:R-:W-:Y:S04]  /*3cf0*/  STS.64 [UR5+0x498], R4 ;  /* 0x00049804ff007988 */ /* 0x000fe80008000a05 */
[----:B------:R1:W-:Y:S04]  /*3d00*/  STS.64 [UR5+0x518], R2 ;  /* 0x00051802ff007988 */ /* 0x0003e80008000a05 */
[----:B------:R-:W3:Y:S04]  /*3d10*/  LDS R21, [UR5+0x49c] ;  /* 0x00049c05ff157984 */ /* 0x000ee80008000800 */
[----:B------:R-:W5:Y:S01]  /*3d20*/  LDS R20, [UR5+0x51c] ;  /* 0x00051c05ff147984 */ /* 0x000f620008000800 */
[----:B------:R-:W-:Y:S01]  /*3d30*/  IMAD.SHL.U32 R6, R6, 0x2, RZ ;  /* 0x0000000206067824 */ /* 0x000fe200078e00ff */
[----:B------:R-:W-:Y:S01]  /*3d40*/  UIADD3 UR6, UPT, UPT, UR4, -0x1, URZ ;  /* 0xffffffff04067890 */ /* 0x000fe2000fffe0ff */
[----:B------:R-:W-:-:S03]  /*3d50*/  IMAD.SHL.U32 R24, R24, 0x2, RZ ;  /* 0x0000000218187824 */ /* 0x000fc600078e00ff */
[----:B------:R-:W-:Y:S02]  /*3d60*/  LOP3.LUT R6, R6, 0xfffffffe, RZ, 0xc0, !PT ;  /* 0xfffffffe06067812 */ /* 0x000fe400078ec0ff */
[----:B------:R-:W-:Y:S01]  /*3d70*/  IMAD.U32 R8, RZ, RZ, UR6 ;  /* 0x00000006ff087e24 */ /* 0x000fe2000f8e00ff */
[----:B------:R-:W-:Y:S01]  /*3d80*/  STS [UR5+0x490], R4 ;  /* 0x00049004ff007988 */ /* 0x000fe20008000805 */
[----:B------:R-:W-:Y:S02]  /*3d90*/  SHF.R.U64 R25, R6, 0x4, R25 ;  /* 0x0000000406197819 */ /* 0x000fe40000001219 */
[----:B------:R-:W-:Y:S02]  /*3da0*/  CS2R R10, SRZ ;  /* 0x00000000000a7805 */ /* 0x000fe4000001ff00 */
[----:B------:R-:W-:Y:S01]  /*3db0*/  CS2R R6, SRZ ;  /* 0x0000000000067805 */ /* 0x000fe2000001ff00 */
[----:B------:R4:W-:Y:S01]  /*3dc0*/  STS [UR5+0x494], R4 ;  /* 0x00049404ff007988 */ /* 0x0009e20008000805 */
[----:B-1----:R-:W-:Y:S01]  /*3dd0*/  LOP3.LUT R3, R24, 0xfffffffe, RZ, 0xc0, !PT ;  /* 0xfffffffe18037812 */ /* 0x002fe200078ec0ff */
[----:B------:R-:W-:-:S02]  /*3de0*/  VIADD R9, R9, 0xffffffff ;  /* 0xffffffff09097836 */ /* 0x000fc40000000000 */
[----:B------:R-:W-:Y:S01]  /*3df0*/  VIADD R5, R17, 0xffffffff ;  /* 0xffffffff11057836 */ /* 0x000fe20000000000 */
[----:B------:R-:W-:Y:S01]  /*3e00*/  SHF.R.U64 R3, R3, 0x4, R16 ;  /* 0x0000000403037819 */ /* 0x000fe20000001210 */
[----:B------:R1:W-:Y:S04]  /*3e10*/  STS [UR5+0x510], R2 ;  /* 0x00051002ff007988 */ /* 0x0003e80008000805 */
[----:B------:R1:W-:Y:S04]  /*3e20*/  STS [UR5+0x514], R2 ;  /* 0x00051402ff007988 */ /* 0x0003e80008000805 */
[----:B------:R1:W-:Y:S01]  /*3e30*/  STS.128 [UR5+0x4a0], R8 ;  /* 0x0004a008ff007988 */ /* 0x0003e20008000c05 */
[----:B----4-:R-:W-:Y:S01]  /*3e40*/  IMAD.MOV.U32 R4, RZ, RZ, R8 ;  /* 0x000000ffff047224 */ /* 0x010fe200078e0008 */
[----:B---3--:R-:W-:-:S02]  /*3e50*/  LOP3.LUT R21, R21, 0xf000, RZ, 0xb8, !PT ;  /* 0x0000f00015157812 */ /* 0x008fc400078eb8ff */
[----:B-----5:R-:W-:Y:S02]  /*3e60*/  LOP3.LUT R20, R20, 0xf000, RZ, 0xb8, !PT ;  /* 0x0000f00014147812 */ /* 0x020fe400078eb8ff */
[----:B------:R1:W-:Y:S04]  /*3e70*/  STS.128 [UR5+0x520], R4 ;  /* 0x00052004ff007988 */ /* 0x0003e80008000c05 */
[----:B------:R1:W-:Y:S04]  /*3e80*/  STS [UR5+0x48c], R25 ;  /* 0x00048c19ff007988 */ /* 0x0003e80008000805 */
[----:B--2---:R1:W-:Y:S04]  /*3e90*/  STS.64 [UR5+0x480], R22 ;  /* 0x00048016ff007988 */ /* 0x0043e80008000a05 */
[----:B------:R1:W-:Y:S04]  /*3ea0*/  STS.64 [UR5+0x500], R18 ;  /* 0x00050012ff007988 */ /* 0x0003e80008000a05 */
[----:B------:R1:W-:Y:S04]  /*3eb0*/  STS [UR5+0x50c], R3 ;  /* 0x00050c03ff007988 */ /* 0x0003e80008000805 */
[----:B------:R1:W-:Y:S04]  /*3ec0*/  STS [UR5+0x49c], R21 ;  /* 0x00049c15ff007988 */ /* 0x0003e80008000805 */
[----:B------:R1:W-:Y:S02]  /*3ed0*/  STS [UR5+0x51c], R20 ;  /* 0x00051c14ff007988 */ /* 0x0003e40008000805 */
.L_x_28:
[----:B-1----:R-:W-:Y:S05]  /*3ee0*/  BSYNC.RECONVERGENT B0 ;  /* 0x0000000000007941 */ /* 0x002fea0003800200 */
.L_x_27:
[----:B------:R-:W-:Y:S01]  /*3ef0*/  NOP ;  /* 0x0000000000007918 */ /* 0x000fe20000000000 */
[----:B------:R1:W2:Y:S01]  /*3f00*/  LDS R2, [R0] ;  /* 0x0000000000027984 */ /* 0x0002a20000000800 */
[----:B------:R-:W-:Y:S01]  /*3f10*/  IMAD.SHL.U32 R3, R14, 0x80, RZ ;  /* 0x000000800e037824 */ /* 0x000fe200078e00ff */
[----:B------:R-:W-:Y:S02]  /*3f20*/  BSSY.RECONVERGENT B0, `(.L_x_29) ;  /* 0x000000d000007945 */ /* 0x000fe40003800200 */
[----:B------:R1:W3:Y:S02]  /*3f30*/  LDS R4, [R0+0x80] ;  /* 0x0000800000047984 */ /* 0x0002e40000000800 */
[----:B------:R-:W-:-:S04]  /*3f40*/  LOP3.LUT R3, R3, 0x780, RZ, 0xc0, !PT ;  /* 0x0000078003037812 */ /* 0x000fc800078ec0ff */
[C---:B------:R-:W-:Y:S02]  /*3f50*/  IADD3 R7, P3, PT, R3.reuse, UR28, RZ ;  /* 0x0000001c03077c10 */ /* 0x040fe4000ff7e0ff */
[----:B------:R-:W-:Y:S02]  /*3f60*/  IADD3 R3, P6, PT, R3, UR26, RZ ;  /* 0x0000001a03037c10 */ /* 0x000fe4000ffde0ff */
[C---:B------:R-:W-:Y:S02]  /*3f70*/  IADD3 R6, P0, PT, R12.reuse, R7, RZ ;  /* 0x000000070c067210 */ /* 0x040fe40007f1e0ff */
[----:B------:R-:W-:Y:S02]  /*3f80*/  IADD3 R8, P5, PT, R12, R3, RZ ;  /* 0x000000030c087210 */ /* 0x000fe40007fbe0ff */
[----:B------:R-:W-:Y:S02]  /*3f90*/  IADD3.X R7, PT, PT, RZ, UR29, RZ, P0, P3 ;  /* 0x0000001dff077c10 */ /* 0x000fe400087e64ff */
[----:B------:R-:W-:-:S02]  /*3fa0*/  ELECT P0, URZ, PT ;  /* 0x0000000000ff782f */ /* 0x000fc40003800000 */
[----:B------:R-:W-:-:S11]  /*3fb0*/  IADD3.X R9, PT, PT, RZ, UR27, RZ, P5, P6 ;  /* 0x0000001bff097c10 */ /* 0x000fd6000afec4ff */
[----:B-1----:R-:W-:Y:S05]  /*3fc0*/  @!P0 BRA `(.L_x_30) ;  /* 0x0000000000088947 */ /* 0x002fea0003800000 */
[----:B------:R0:W-:Y:S01]  /*3fd0*/  UTMACMDFLUSH ;  /* 0x00000000000079b7 */ /* 0x0001e20000000000 */
[----:B------:R-:W-:-:S04]  /*3fe0*/  DEPBAR.LE SB0, 0x0 ;  /* 0x000080000000791a */ /* 0x000fc80000000000 */
.L_x_30:
[----:B------:R-:W-:Y:S05]  /*3ff0*/  BSYNC.RECONVERGENT B0 ;  /* 0x0000000000007941 */ /* 0x000fea0003800200 */
.L_x_29:
[----:B--2---:R2:W5:Y:S04]  /*4000*/  ATOMG.E.EXCH.STRONG.GPU PT, RZ, [R6], R2 ;  /* 0x0000000206ff73a8 */ /* 0x00456800041ee100 */
[----:B---3--:R2:W5:Y:S02]  /*4010*/  ATOMG.E.EXCH.STRONG.GPU PT, RZ, [R8], R4 ;  /* 0x0000000408ff73a8 */ /* 0x00856400041ee100 */
.L_x_26:
[----:B------:R-:W3:Y:S01]  /*4020*/  S2UR UR21, SR_CgaCtaId ;  /* 0x00000000001579c3 */ /* 0x000ee20000008800 */
[----:B------:R-:W-:Y:S01]  /*4030*/  IMAD.SHL.U32 R14, R14, 0x80, RZ ;  /* 0x000000800e0e7824 */ /* 0x000fe200078e00ff */
[----:B------:R-:W-:Y:S01]  /*4040*/  UMOV UR20, 0x400 ;  /* 0x0000040000147882 */ /* 0x000fe20000000000 */
[----:B------:R-:W-:Y:S01]  /*4050*/  UMOV UR6, URZ ;  /* 0x000000ff00067c82 */ /* 0x000fe20008000000 */
[----:B-1----:R-:W-:Y:S01]  /*4060*/  UMOV UR5, URZ ;  /* 0x000000ff00057c82 */ /* 0x002fe20008000000 */
[----:B------:R-:W-:Y:S02]  /*4070*/  SHF.L.U32 R0, R15, 0x1f, RZ ;  /* 0x0000001f0f007819 */ /* 0x000fe400000006ff */
[----:B------:R-:W-:-:S13]  /*4080*/  R2UR UR30, R14 ;  /* 0x000000000e1e72ca */ /* 0x000fda00000e0000 */
[----:B------:R-:W-:-:S04]  /*4090*/  ULOP3.LUT UR30, UR30, 0x780, URZ, 0xc0, !UPT ;  /* 0x000007801e1e7892 */ /* 0x000fc8000f8ec0ff */
[----:B------:R-:W-:Y:S02]  /*40a0*/  UIADD3 UR32, UP1, UPT, UR28, UR30, URZ ;  /* 0x0000001e1c207290 */ /* 0x000fe4000ff3e0ff */
[----:B---3--:R-:W-:Y:S02]  /*40b0*/  ULEA UR20, UR21, UR20, 0x18 ;  /* 0x0000001415147291 */ /* 0x008fe4000f8ec0ff */
[----:B------:R-:W-:Y:S02]  /*40c0*/  UIADD3 UR30, UP0, UPT, UR26, UR30, URZ ;  /* 0x0000001e1a1e7290 */ /* 0x000fe4000ff1e0ff */
[----:B------:R-:W-:Y:S02]  /*40d0*/  ULEA UR7, UR22, UR20, 0x3 ;  /* 0x0000001416077291 */ /* 0x000fe4000f8e18ff */
[----:B------:R-:W-:Y:S02]  /*40e0*/  UIADD3.X UR33, UPT, UPT, UR29, UR6, URZ, UP1, !UPT ;  /* 0x000000061d217290 */ /* 0x000fe40008ffe4ff */
[----:B------:R-:W-:Y:S01]  /*40f0*/  UIADD3.X UR31, UPT, UPT, UR27, UR5, URZ, UP0, !UPT ;  /* 0x000000051b1f7290 */ /* 0x000fe200087fe4ff */
[----:B------:R-:W-:Y:S11]  /*4100*/  @P4 BRA `(.L_x_31) ;  /* 0x00000000001c4947 */ /* 0x000ff60003800000 */
[----:B------:R-:W-:-:S04]  /*4110*/  DEPBAR {5,4,3,2,1,0} ;  /* 0x0000003f0000791a */ /* 0x000fc80000000000 */
[----:B------:R-:W1:Y:S02]  /*4120*/  CCTL.E.C.LDCU.IV.DEEP [UR32] ;  /* 0x0000000020007540 */ /* 0x000e640009c08000 */
[----:B-1----:R1:W-:Y:S01]  /*4130*/  UTMACCTL.IV [UR32] ;  /* 0x00000000200079b9 */ /* 0x0023e20008000000 */
[----:B------:R-:W-:-:S04]  /*4140*/  DEPBAR {5,4,3,2,1,0} ;  /* 0x0000003f0000791a */ /* 0x000fc80000000000 */
[----:B------:R-:W3:Y:S02]  /*4150*/  CCTL.E.C.LDCU.IV.DEEP [UR30] ;  /* 0x000000001e007540 */ /* 0x000ee40009c08000 */
[----:B---3--:R1:W-:Y:S01]  /*4160*/  UTMACCTL.IV [UR30] ;  /* 0x000000001e0079b9 */ /* 0x0083e20008000000 */
[----:B------:R-:W-:Y:S01]  /*4170*/  NOP ;  /* 0x0000000000007918 */ /* 0x000fe20000000000 */
.L_x_31:
[----:B------:R-:W-:Y:S01]  /*4180*/  UIADD3 UR5, UPT, UPT, UR4, 0x7f, URZ ;  /* 0x0000007f04057890 */ /* 0x000fe2000fffe0ff */
[----:B-----5:R3:W4:Y:S01]  /*4190*/  SYNCS.PHASECHK.TRANS64.TRYWAIT P0, [UR7+0x30], R0 ;  /* 0x00003000ff0075a7 */ /* 0x0207220008001107 */
[----:B------:R-:W-:Y:S02]  /*41a0*/  UIADD3 UR4, UPT, UPT, UR4, 0xfe, URZ ;  /* 0x000000fe04047890 */ /* 0x000fe4000fffe0ff */
[----:B------:R-:W-:Y:S02]  /*41b0*/  USHF.R.S32.HI UR35, URZ, 0x1f, UR5 ;  /* 0x0000001fff237899 */ /* 0x000fe40008011405 */
[----:B------:R-:W-:Y:S02]  /*41c0*/  ULEA UR7, UR19, UR25, 0x7 ;  /* 0x0000001913077291 */ /* 0x000fe4000f8e38ff */
[----:B------:R-:W-:Y:S02]  /*41d0*/  ULEA.HI UR35, UR35, UR5, URZ, 0x7 ;  /* 0x0000000523237291 */ /* 0x000fe4000f8f38ff */
[----:B------:R-:W-:-:S02]  /*41e0*/  ULEA.HI UR5, UR18, UR18, URZ, 0x1 ;  /* 0x0000001212057291 */ /* 0x000fc4000f8f08ff */
[----:B------:R-:W-:Y:S02]  /*41f0*/  USHF.R.S32.HI UR35, URZ, 0x7, UR35 ;  /* 0x00000007ff237899 */ /* 0x000fe40008011423 */
[----:B------:R-:W-:Y:S02]  /*4200*/  USHF.L.U32 UR5, UR5, 0x6, URZ ;  /* 0x0000000605057899 */ /* 0x000fe400080006ff */
[----:B------:R-:W-:Y:S02]  /*4210*/  UISETP.LT.U32.AND UP0, UPT, UR35, 0x6, UPT ;  /* 0x000000062300788c */ /* 0x000fe4000bf01070 */
[----:B------:R-:W-:Y:S02]  /*4220*/  ULOP3.LUT UR19, UR25, 0xffffff80, UR5, 0xf8, !UPT ;  /* 0xffffff8019137892 */ /* 0x000fe4000f8ef805 */
[----:B------:R-:W-:Y:S02]  /*4230*/  USEL UR38, UR35, 0x6, UP0 ;  /* 0x0000000623267887 */ /* 0x000fe40008000000 */
[----:B------:R-:W-:Y:S01]  /*4240*/  UISETP.GE.U32.AND UP0, UPT, UR4, 0xff, UPT ;  /* 0x000000ff0400788c */ /* 0x000fe2000bf06070 */
[----:B------:R-:W-:-:S08]  /*4250*/  UMOV UR34, URZ ;  /* 0x000000ff00227c82 */ /* 0x000fd00008000000 */
[----:B---3--:R-:W-:Y:S05]  /*4260*/  BRA.U !UP0, `(.L_x_32) ;  /* 0x0000000108d07547 */ /* 0x008fea000b800000 */
[----:B------:R-:W-:Y:S01]  /*4270*/  UIADD3 UR39, UPT, UPT, -UR38, URZ, URZ ;  /* 0x000000ff26277290 */ /* 0x000fe2000fffe1ff */
[----:B------:R-:W-:Y:S01]  /*4280*/  UMOV UR42, UR22 ;  /* 0x00000016002a7c82 */ /* 0x000fe20008000000 */
[----:B------:R-:W-:-:S10]  /*4290*/  UMOV UR10, 0x40 ;  /* 0x00000040000a7882 */ /* 0x000fd40000000000 */
.L_x_38:
[----:B------:R-:W-:Y:S01]  /*42a0*/  UIADD3 UR39, UPT, UPT, UR39, 0x1, URZ ;  /* 0x0000000127277890 */ /* 0x000fe2000fffe0ff */
[----:B--23--:R-:W-:Y:S01]  /*42b0*/  @P2 MOV R2, 0x10000 ;  /* 0x0001000000022802 */ /* 0x00cfe20000000f00 */
[----:B------:R-:W-:Y:S02]  /*42c0*/  ULEA UR17, UR42, UR20, 0x3 ;  /* 0x000000142a117291 */ /* 0x000fe4000f8e18ff */
[----:B------:R-:W-:Y:S01]  /*42d0*/  UISETP.NE.AND UP0, UPT, UR39, URZ, UPT ;  /* 0x000000ff2700728c */ /* 0x000fe2000bf05270 */
[----:B-1--4-:R-:W-:Y:S10]  /*42e0*/  @P0 BRA `(.L_x_33) ;  /* 0x00000000000c0947 */ /* 0x012ff40003800000 */
[----:B------:R-:W-:-:S04]  /*42f0*/  SHF.L.U32 R3, R15, 0x1f, RZ ;  /* 0x0000001f0f037819 */ /* 0x000fc800000006ff */
[----:B------:R-:W2:Y:S02]  /*4300*/  SYNCS.PHASECHK.TRANS64.TRYWAIT P0, [UR17+0x30], R3 ;  /* 0x00003003ff0075a7 */ /* 0x000ea40008001111 */
[----:B--2---:R-:W-:Y:S05]  /*4310*/  @!P0 BRA `(.L_x_34) ;  /* 0x000000c800108947 */ /* 0x004fea0003800000 */
.L_x_33:
[----:B------:R3:W-:Y:S01]  /*4320*/  @P2 SYNCS.ARRIVE.TRANS64 RZ, [UR17], R2 ;  /* 0x00000002ffff29a7 */ /* 0x0007e20008000011 */
[----:B------:R-:W-:-:S04]  /*4330*/  ULOP3.LUT UR4, UR24, 0x2, URZ, 0xfc, !UPT ;  /* 0x0000000218047892 */ /* 0x000fc8000f8efcff */
[----:B------:R-:W-:-:S09]  /*4340*/  UISETP.NE.AND UP1, UPT, UR4, 0x2, UPT ;  /* 0x000000020400788c */ /* 0x000fd2000bf25270 */
[----:B------:R-:W-:Y:S05]  /*4350*/  BRA.U UP1, `(.L_x_35) ;  /* 0x0000000101047547 */ /* 0x000fea000b800000 */
[----:B-1----:R-:W-:Y:S05]  /*4360*/  BPT.TRAP 0x1 ;  /* 0x000000040000795c */ /* 0x002fea0000300000 */
.L_x_35:
[----:B------:R-:W-:Y:S04]  /*4370*/  BSSY.RECONVERGENT B0, `(.L_x_36) ;  /* 0x0000003000007945 */ /* 0x000fe80003800200 */
[----:B------:R-:W-:Y:S05]  /*4380*/  @!P1 BRA `(.L_x_37) ;  /* 0x0000000000049947 */ /* 0x000fea0003800000 */
[----:B-1----:R-:W-:Y:S05]  /*4390*/  BPT.TRAP 0x1 ;  /* 0x000000040000795c */ /* 0x002fea0000300000 */
.L_x_37:
[----:B-1----:R-:W-:Y:S05]  /*43a0*/  BSYNC.RECONVERGENT B0 ;  /* 0x0000000000007941 */ /* 0x002fea0003800200 */
.L_x_36:
[----:B------:R-:W-:Y:S02]  /*43b0*/  UIADD3 UR22, UPT, UPT, UR42, 0x1, URZ ;  /* 0x000000012a167890 */ /* 0x000fe4000fffe0ff */
[----:B------:R-:W-:Y:S02]  /*43c0*/  ULEA UR12, UR42, UR20, 0xe ;  /* 0x000000142a0c7291 */ /* 0x000fe4000f8e70ff */
[----:B------:R-:W-:Y:S02]  /*43d0*/  UISETP.NE.AND UP1, UPT, UR22, 0x6, UPT ;  /* 0x000000061600788c */ /* 0x000fe4000bf25270 */
[----:B------:R-:W-:Y:S02]  /*43e0*/  UIADD3 UR18, UPT, UPT, UR10, -0x40, URZ ;  /* 0xffffffc00a127890 */ /* 0x000fe4000fffe0ff */
[----:B------:R-:W-:Y:S02]  /*43f0*/  USEL UR5, URZ, 0x1, UP1 ;  /* 0x00000001ff057887 */ /* 0x000fe40008800000 */
[----:B------:R-:W-:-:S02]  /*4400*/  USEL UR22, UR22, URZ, UP1 ;  /* 0x000000ff16167287 */ /* 0x000fc40008800000 */
[----:B------:R-:W-:Y:S02]  /*4410*/  ULOP3.LUT UR17, UR17, 0xfefffff8, URZ, 0xc0, !UPT ;  /* 0xfefffff811117892 */ /* 0x000fe4000f8ec0ff */
[----:B------:R-:W-:Y:S01]  /*4420*/  ULEA UR4, UR22, UR20, 0x3 ;  /* 0x0000001416047291 */ /* 0x000fe2000f8e18ff */
[----:B------:R-:W-:Y:S01]  /*4430*/  LOP3.LUT R15, R15, UR5, RZ, 0x3c, !PT ;  /* 0x000000050f0f7c12 */ /* 0x000fe2000f8e3cff */
[----:B------:R-:W-:Y:S02]  /*4440*/  UIADD3 UR16, UPT, UPT, UR12, 0x5400, URZ ;  /* 0x000054000c107890 */ /* 0x000fe4000fffe0ff */
[----:B------:R-:W-:Y:S01]  /*4450*/  UIADD3 UR8, UPT, UPT, UR12, 0x7400, URZ ;  /* 0x000074000c087890 */ /* 0x000fe2000fffe0ff */
[----:B--2---:R-:W-:Y:S01]  /*4460*/  SHF.L.U32 R0, R15, 0x1f, RZ ;  /* 0x0000001f0f007819 */ /* 0x004fe200000006ff */
[----:B------:R-:W-:Y:S01]  /*4470*/  UMOV UR40, 0x0 ;  /* 0x0000000000287882 */ /* 0x000fe20000000000 */
[----:B------:R-:W-:Y:S01]  /*4480*/  UMOV UR41, 0x10000000 ;  /* 0x1000000000297882 */ /* 0x000fe20000000000 */
[----:B------:R-:W-:Y:S01]  /*4490*/  UMOV UR11, UR19 ;  /* 0x00000013000b7c82 */ /* 0x000fe20008000000 */
[----:B------:R1:W2:Y:S01]  /*44a0*/  SYNCS.PHASECHK.TRANS64.TRYWAIT P0, [UR4+0x30], R0 ;  /* 0x00003000ff0075a7 */ /* 0x0002a20008001104 */
[----:B------:R-:W-:Y:S01]  /*44b0*/  UIADD3 UR4, UPT, UPT, UR12, 0x1d400, URZ ;  /* 0x0001d4000c047890 */ /* 0x000fe2000fffe0ff */
[----:B------:R-:W-:Y:S01]  /*44c0*/  UTMALDG.2D.2CTA [UR16], [UR32], desc[UR40] ;  /* 0x00002810200075b4 */ /* 0x000fe20008209000 */
[----:B------:R-:W-:Y:S01]  /*44d0*/  UIADD3 UR12, UPT, UPT, UR12, 0x1f400, URZ ;  /* 0x0001f4000c0c7890 */ /* 0x000fe2000fffe0ff */
[----:B------:R-:W-:Y:S01]  /*44e0*/  UMOV UR9, UR17 ;  /* 0x0000001100097c82 */ /* 0x000fe20008000000 */
[----:B------:R-:W-:Y:S01]  /*44f0*/  UMOV UR5, UR17 ;  /* 0x0000001100057c82 */ /* 0x000fe20008000000 */
[----:B------:R-:W-:Y:S01]  /*4500*/  UMOV UR6, UR18 ;  /* 0x0000001200067c82 */ /* 0x000fe20008000000 */
[----:B------:R-:W-:Y:S01]  /*4510*/  UMOV UR14, UR10 ;  /* 0x0000000a000e7c82 */ /* 0x000fe20008000000 */
[----:B------:R-:W-:Y:S01]  /*4520*/  UMOV UR15, UR7 ;  /* 0x00000007000f7c82 */ /* 0x000fe20008000000 */
[----:B------:R-:W-:Y:S01]  /*4530*/  UMOV UR13, UR17 ;  /* 0x00000011000d7c82 */ /* 0x000fe20008000000 */
[----:B------:R4:W-:Y:S01]  /*4540*/  UTMALDG.2D.2CTA [UR8], [UR32], desc[UR40] ;  /* 0x00002808200075b4 */ /* 0x0009e20008209000 */
[----:B------:R-:W-:Y:S01]  /*4550*/  UMOV UR34, UR38 ;  /* 0x0000002600227c82 */ /* 0x000fe20008000000 */
[----:B------:R-:W-:Y:S01]  /*4560*/  UMOV UR42, UR22 ;  /* 0x00000016002a7c82 */ /* 0x000fe20008000000 */
[----:B------:R1:W-:Y:S01]  /*4570*/  UTMALDG.2D.2CTA [UR4], [UR30], desc[UR40] ;  /* 0x000028041e0075b4 */ /* 0x0003e20008209000 */
[----:B------:R1:W-:Y:S01]  /*4580*/  UTMALDG.2D.2CTA [UR12], [UR30], desc[UR40] ;  /* 0x0000280c1e0075b4 */ /* 0x0003e20008209000 */
[----:B----4-:R-:W-:Y:S01]  /*4590*/  UIADD3 UR10, UPT, UPT, UR10, 0x80, URZ ;  /* 0x000000800a0a7890 */ /* 0x010fe2000fffe0ff */
[----:B------:R-:W-:Y:S11]  /*45a0*/  BRA.U UP0, `(.L_x_38) ;  /* 0xfffffffd003c7547 */ /* 0x000ff6000b83ffff */
.L_x_32:
[----:B-1----:R-:W-:Y:S01]  /*45b0*/  ULEA UR4, UR22, UR20, 0x3 ;  /* 0x0000001416047291 */ /* 0x002fe2000f8e18ff */
[----:B------:R-:W-:Y:S01]  /*45c0*/  SHF.L.U32 R0, R15, 0x1f, RZ ;  /* 0x0000001f0f007819 */ /* 0x000fe200000006ff */
[----:B------:R-:W-:Y:S01]  /*45d0*/  @!P4 SYNCS.ARRIVE.TRANS64.A1T0 RZ, [UR20+0xa8], RZ ;  /* 0x0000a8ffffffc9a7 */ /* 0x000fe20008100014 */
[----:B------:R-:W-:-:S06]  /*45e0*/  UISETP.GT.AND UP0, UPT, UR35, UR38, UPT ;  /* 0x000000262300728c */ /* 0x000fcc000bf04270 */
[----:B--2-4-:R1:W2:Y:S03]  /*45f0*/  SYNCS.PHASECHK.TRANS64.TRYWAIT P0, [UR4+0x30], R0 ;  /* 0x00003000ff0075a7 */ /* 0x0142a60008001104 */
[----:B------:R-:W-:Y:S05]  /*4600*/  BRA.U !UP0, `(.L_x_39) ;  /* 0x0000000108c87547 */ /* 0x000fea000b800000 */
[----:B------:R-:W-:Y:S01]  /*4610*/  UIADD3 UR35, UPT, UPT, -UR38, UR34, UR35 ;  /* 0x0000002226237290 */ /* 0x000fe2000fffe123 */
[----:B------:R-:W-:-:S11]  /*4620*/  UMOV UR40, UR22 ;  /* 0x0000001600287c82 */ /* 0x000fd60008000000 */
.L_x_45:
[----:B------:R-:W-:Y:S01]  /*4630*/  ULEA UR9, UR40, UR20, 0x3 ;  /* 0x0000001428097291 */ /* 0x000fe2000f8e18ff */
[----:B--23--:R-:W-:Y:S01]  /*4640*/  @P2 MOV R2, 0x10000 ;  /* 0x0001000000022802 */ /* 0x00cfe20000000f00 */
[----:B-12---:R-:W-:Y:S10]  /*4650*/  @P0 BRA `(.L_x_40) ;  /* 0x00000000000c0947 */ /* 0x006ff40003800000 */
[----:B------:R-:W-:-:S04]  /*4660*/  SHF.L.U32 R3, R15, 0x1f, RZ ;  /* 0x0000001f0f037819 */ /* 0x000fc800000006ff */
[----:B------:R-:W2:Y:S02]  /*4670*/  SYNCS.PHASECHK.TRANS64.TRYWAIT P0, [UR9+0x30], R3 ;  /* 0x00003003ff0075a7 */ /* 0x000ea40008001109 */
[----:B--2---:R-:W-:Y:S05]  /*4680*/  @!P0 BRA `(.L_x_41) ;  /* 0x000000c4004c8947 */ /* 0x004fea0003800000 */
.L_x_40:
[----:B------:R2:W-:Y:S01]  /*4690*/  @P2 SYNCS.ARRIVE.TRANS64 RZ, [UR9], R2 ;  /* 0x00000002ffff29a7 */ /* 0x0005e20008000009 */
[----:B------:R-:W-:-:S04]  /*46a0*/  ULOP3.LUT UR4, UR24, 0x2, URZ, 0xfc, !UPT ;  /* 0x0000000218047892 */ /* 0x000fc8000f8efcff */
[----:B------:R-:W-:-:S09]  /*46b0*/  UISETP.NE.AND UP0, UPT, UR4, 0x2, UPT ;  /* 0x000000020400788c */ /* 0x000fd2000bf05270 */
[----:B------:R-:W-:Y:S05]  /*46c0*/  BRA.U UP0, `(.L_x_42) ;  /* 0x0000000100047547 */ /* 0x000fea000b800000 */
[----:B------:R-:W-:Y:S05]  /*46d0*/  BPT.TRAP 0x1 ;  /* 0x000000040000795c */ /* 0x000fea0000300000 */
.L_x_42:
[----:B------:R-:W-:Y:S04]  /*46e0*/  BSSY.RECONVERGENT B0, `(.L_x_43) ;  /* 0x0000003000007945 */ /* 0x000fe80003800200 */
[----:B------:R-:W-:Y:S05]  /*46f0*/  @!P1 BRA `(.L_x_44) ;  /* 0x0000000000049947 */ /* 0x000fea0003800000 */
[----:B------:R-:W-:Y:S05]  /*4700*/  BPT.TRAP 0x1 ;  /* 0x000000040000795c */ /* 0x000fea0000300000 */
.L_x_44:
[----:B------:R-:W-:Y:S05]  /*4710*/  BSYNC.RECONVERGENT B0 ;  /* 0x0000000000007941 */ /* 0x000fea0003800200 */
.L_x_43:
[----:B------:R-:W-:Y:S02]  /*4720*/  UIADD3 UR22, UPT, UPT, UR40, 0x1, URZ ;  /* 0x0000000128167890 */ /* 0x000fe4000fffe0ff */
[----:B------:R-:W-:Y:S02]  /*4730*/  ULEA UR12, UR40, UR20, 0xe ;  /* 0x00000014280c7291 */ /* 0x000fe4000f8e70ff */
[----:B------:R-:W-:Y:S02]  /*4740*/  UISETP.NE.AND UP0, UPT, UR22, 0x6, UPT ;  /* 0x000000061600788c */ /* 0x000fe4000bf05270 */
[----:B------:R-:W-:Y:S02]  /*4750*/  USHF.L.U32 UR10, UR34, 0x7, URZ ;  /* 0x00000007220a7899 */ /* 0x000fe400080006ff */
[----:B------:R-:W-:Y:S02]  /*4760*/  USEL UR5, URZ, 0x1, UP0 ;  /* 0x00000001ff057887 */ /* 0x000fe40008000000 */
[----:B------:R-:W-:-:S02]  /*4770*/  USEL UR22, UR22, URZ, UP0 ;  /* 0x000000ff16167287 */ /* 0x000fc40008000000 */
[----:B------:R-:W-:Y:S02]  /*4780*/  ULOP3.LUT UR9, UR9, 0xfefffff8, URZ, 0xc0, !UPT ;  /* 0xfefffff809097892 */ /* 0x000fe4000f8ec0ff */
[----:B------:R-:W-:Y:S01]  /*4790*/  ULEA UR4, UR22, UR20, 0x3 ;  /* 0x0000001416047291 */ /* 0x000fe2000f8e18ff */
[----:B------:R-:W-:Y:S01]  /*47a0*/  LOP3.LUT R15, R15, UR5, RZ, 0x3c, !PT ;  /* 0x000000050f0f7c12 */ /* 0x000fe2000f8e3cff */
[----:B------:R-:W-:Y:S02]  /*47b0*/  UIADD3 UR8, UPT, UPT, UR12, 0x5400, URZ ;  /* 0x000054000c087890 */ /* 0x000fe4000fffe0ff */
[----:B------:R-:W-:Y:S01]  /*47c0*/  UIADD3 UR18, UPT, UPT, UR10, 0x40, URZ ;  /* 0x000000400a127890 */ /* 0x000fe2000fffe0ff */
[----:B-1----:R-:W-:Y:S01]  /*47d0*/  SHF.L.U32 R0, R15, 0x1f, RZ ;  /* 0x0000001f0f007819 */ /* 0x002fe200000006ff */
[----:B------:R-:W-:Y:S01]  /*47e0*/  UIADD3 UR16, UPT, UPT, UR12, 0x7400, URZ ;  /* 0x000074000c107890 */ /* 0x000fe2000fffe0ff */
[----:B------:R-:W-:Y:S02]  /*47f0*/  UMOV UR38, 0x0 ;  /* 0x0000000000267882 */ /* 0x000fe40000000000 */
[----:B------:R4:W1:Y:S01]  /*4800*/  SYNCS.PHASECHK.TRANS64.TRYWAIT P0, [UR4+0x30], R0 ;  /* 0x00003000ff0075a7 */ /* 0x0008620008001104 */
[----:B------:R-:W-:-:S02]  /*4810*/  UIADD3 UR4, UPT, UPT, UR12, 0x1d400, URZ ;  /* 0x0001d4000c047890 */ /* 0x000fc4000fffe0ff */
[----:B------:R-:W-:Y:S01]  /*4820*/  UIADD3 UR12, UPT, UPT, UR12, 0x1f400, URZ ;  /* 0x0001f4000c0c7890 */ /* 0x000fe2000fffe0ff */
[----:B------:R-:W-:Y:S01]  /*4830*/  UMOV UR39, 0x10000000 ;  /* 0x1000000000277882 */ /* 0x000fe20000000000 */
[----:B------:R-:W-:Y:S01]  /*4840*/  UMOV UR11, UR19 ;  /* 0x00000013000b7c82 */ /* 0x000fe20008000000 */
[----:B------:R-:W-:Y:S01]  /*4850*/  UMOV UR17, UR9 ;  /* 0x0000000900117c82 */ /* 0x000fe20008000000 */
[----:B------:R-:W-:Y:S01]  /*4860*/  UMOV UR5, UR9 ;  /* 0x0000000900057c82 */ /* 0x000fe20008000000 */
[----:B------:R-:W-:Y:S01]  /*4870*/  UMOV UR6, UR10 ;  /* 0x0000000a00067c82 */ /* 0x000fe20008000000 */
[----:B------:R4:W-:Y:S01]  /*4880*/  UTMALDG.2D.2CTA [UR8], [UR32], desc[UR38] ;  /* 0x00002608200075b4 */ /* 0x0009e20008209000 */
[----:B------:R-:W-:Y:S01]  /*4890*/  UMOV UR15, UR7 ;  /* 0x00000007000f7c82 */ /* 0x000fe20008000000 */
[----:B------:R-:W-:Y:S01]  /*48a0*/  UMOV UR13, UR9 ;  /* 0x00000009000d7c82 */ /* 0x000fe20008000000 */
[----:B------:R-:W-:Y:S01]  /*48b0*/  UMOV UR14, UR18 ;  /* 0x00000012000e7c82 */ /* 0x000fe20008000000 */
[----:B------:R-:W-:Y:S01]  /*48c0*/  UIADD3 UR34, UPT, UPT, UR34, 0x1, URZ ;  /* 0x0000000122227890 */ /* 0x000fe2000fffe0ff */
[----:B------:R-:W-:Y:S01]  /*48d0*/  UMOV UR40, UR22 ;  /* 0x0000001600287c82 */ /* 0x000fe20008000000 */
[----:B------:R4:W-:Y:S02]  /*48e0*/  UTMALDG.2D.2CTA [UR16], [UR32], desc[UR38] ;  /* 0x00002610200075b4 */ /* 0x0009e40008209000 */
[----:B------:R-:W-:Y:S01]  /*48f0*/  UISETP.NE.AND UP0, UPT, UR34, UR35, UPT ;  /* 0x000000232200728c */ /* 0x000fe2000bf05270 */
[----:B------:R4:W-:Y:S01]  /*4900*/  UTMALDG.2D.2CTA [UR4], [UR30], desc[UR38] ;  /* 0x000026041e0075b4 */ /* 0x0009e20008209000 */
[----:B------:R4:W-:Y:S07]  /*4910*/  UTMALDG.2D.2CTA [UR12], [UR30], desc[UR38] ;  /* 0x0000260c1e0075b4 */ /* 0x0009ee0008209000 */
[----:B----4-:R-:W-:Y:S05]  /*4920*/  BRA.U UP0, `(.L_x_45) ;  /* 0xfffffffd00407547 */ /* 0x010fea000b83ffff */
.L_x_39:
[----:B------:R-:W-:Y:S01]  /*4930*/  UISETP.NE.AND UP0, UPT, UR37, 0x8, UPT ;  /* 0x000000082500788c */ /* 0x000fe2000bf05270 */
[----:B------:R-:W-:-:S08]  /*4940*/  NOP ;  /* 0x0000000000007918 */ /* 0x000fd00000000000 */
[----:B------:R-:W-:Y:S05]  /*4950*/  BRA.U UP0, `(.L_x_46) ;  /* 0x0000000100047547 */ /* 0x000fea000b800000 */
[----:B------:R-:W-:Y:S05]  /*4960*/  BPT.TRAP 0x1 ;  /* 0x000000040000795c */ /* 0x000fea0000300000 */
.L_x_46:
[----:B------:R-:W-:Y:S01]  /*4970*/  ULEA UR4, UR23, UR20, 0x3 ;  /* 0x0000001417047291 */ /* 0x000fe2000f8e18ff */
[----:B------:R-:W-:-:S08]  /*4980*/  SHF.L.U32 R3, R13, 0x1f, RZ ;  /* 0x0000001f0d037819 */ /* 0x000fd000000006ff */
[----:B-12---:R-:W1:Y:S02]  /*4990*/  SYNCS.PHASECHK.TRANS64.TRYWAIT P0, [UR4+0x190], R3 ;  /* 0x00019003ff0075a7 */ /* 0x006e640008001104 */
[----:B-1----:R-:W-:Y:S05]  /*49a0*/  @!P0 BRA `(.L_x_47) ;  /* 0x000000c0009c8947 */ /* 0x002fea0003800000 */
.L_x_244:
[----:B------:R-:W-:-:S09]  /*49b0*/  UIMAD UR5, UR23, 0x14, UR36 ;  /* 0x00000014170578a4 */ /* 0x000fd2000f8e0224 */
[----:B-1----:R-:W1:Y:S04]  /*49c0*/  LDS R3, [UR5] ;  /* 0x00000005ff037984 */ /* 0x002e680008000800 */
[----:B---3--:R-:W2:Y:S04]  /*49d0*/  LDS R2, [UR5+0x4] ;  /* 0x00000405ff027984 */ /* 0x008ea80008000800 */
[----:B------:R-:W3:Y:S04]  /*49e0*/  LDS.U16 R14, [UR5+0x12] ;  /* 0x00001205ff0e7984 */ /* 0x000ee80008000400 */
[----:B------:R-:W4:Y:S04]  /*49f0*/  LDS R23, [UR5+0x8] ;  /* 0x00000805ff177984 */ /* 0x000f280008000800 */
[----:B------:R-:W3:Y:S01]  /*4a00*/  LDS R0, [UR5+0xc] ;  /* 0x00000c05ff007984 */ /* 0x000ee20008000800 */
[----:B------:R-:W-:Y:S01]  /*4a10*/  @!PT LDS RZ, [RZ] ;  /* 0x00000000fffff984 */ /* 0x000fe20000000800 */
[----:B------:R-:W-:Y:S01]  /*4a20*/  @!PT LDS RZ, [RZ] ;  /* 0x00000000fffff984 */ /* 0x000fe20000000800 */
[----:B------:R-:W-:Y:S01]  /*4a30*/  @!PT LDS RZ, [RZ] ;  /* 0x00000000fffff984 */ /* 0x000fe20000000800 */
[----:B------:R-:W-:Y:S01]  /*4a40*/  @!PT LDS RZ, [RZ] ;  /* 0x00000000fffff984 */ /* 0x000fe20000000800 */
[----:B------:R5:W-:Y:S06]  /*4a50*/  MEMBAR.ALL.CTA ;  /* 0x0000000000007992 */ /* 0x000bec0000008000 */
[----:B-----5:R-:W3:Y:S01]  /*4a60*/  FENCE.VIEW.ASYNC.S ;  /* 0x00000000000073c6 */ /* 0x020ee20000000000 */
[----:B-1----:R-:W-:-:S02]  /*4a70*/  R2UR UR18, R3 ;  /* 0x00000000031272ca */ /* 0x002fc400000e0000 */
[----:B--2---:R-:W-:Y:S01]  /*4a80*/  R2UR UR19, R2 ;  /* 0x00000000021372ca */ /* 0x004fe200000e0000 */
[----:B------:R-:W-:-:S14]  /*4a90*/  BRA.U UP0, `(.L_x_48) ;  /* 0x0000000100047547 */ /* 0x000fdc000b800000 */
[----:B------:R-:W-:Y:S05]  /*4aa0*/  BPT.TRAP 0x1 ;  /* 0x000000040000795c */ /* 0x000fea0000300000 */
.L_x_48:
[----:B------:R-:W-:Y:S01]  /*4ab0*/  UIADD3 UR4, UPT, UPT, UR4, 0x1d0, URZ ;  /* 0x000001d004047890 */ /* 0x000fe2000fffe0ff */
[----:B---3--:R-:W-:Y:S01]  /*4ac0*/  ISETP.NE.AND P0, PT, R0, RZ, PT ;  /* 0x000000ff0000720c */ /* 0x008fe20003f05270 */
[----:B------:R-:W-:Y:S01]  /*4ad0*/  UIADD3 UR23, UPT, UPT, UR23, 0x1, URZ ;  /* 0x0000000117177890 */ /* 0x000fe2000fffe0ff */
[----:B------:R-:W-:Y:S01]  /*4ae0*/  PLOP3.LUT P4, PT, PT, PT, PT, 0x80, 0x8 ;  /* 0x000000000008781c */ /* 0x000fe20003f8f070 */
[----:B------:R-:W-:Y:S02]  /*4af0*/  UPRMT UR4, UR21, 0x654, UR4 ;  /* 0x0000065415047896 */ /* 0x000fe40008000004 */
[----:B------:R-:W-:-:S04]  /*4b00*/  UISETP.NE.AND UP0, UPT, UR23, 0x8, UPT ;  /* 0x000000081700788c */ /* 0x000fc8000bf05270 */
[----:B------:R-:W-:-:S03]  /*4b10*/  USEL UR23, UR23, URZ, UP0 ;  /* 0x000000ff17177287 */ /* 0x000fc60008000000 */
[----:B------:R-:W-:Y:S01]  /*4b20*/  SYNCS.ARRIVE.TRANS64.RED.A1T0 RZ, [UR4], RZ ;  /* 0x000000ffffff79a7 */ /* 0x000fe20008100404 */
[----:B------:R-:W-:-:S06]  /*4b30*/  USEL UR4, URZ, 0x1, UP0 ;  /* 0x00000001ff047887 */ /* 0x000fcc0008000000 */
[----:B------:R-:W-:Y:S01]  /*4b40*/  LOP3.LUT R13, R13, UR4, RZ, 0x3c, !PT ;  /* 0x000000040d0d7c12 */ /* 0x000fe2000f8e3cff */
[----:B------:R-:W-:Y:S06]  /*4b50*/  @P0 BRA `(.L_x_49) ;  /* 0xffffffec00700947 */ /* 0x000fec000383ffff */
[----:B------:R-:W-:Y:S01]  /*4b60*/  UIADD3 UR20, UPT, UPT, UR20, 0x30, URZ ;  /* 0x0000003014147890 */ /* 0x000fe2000fffe0ff */
[----:B------:R-:W-:-:S03]  /*4b70*/  SHF.L.U32 R3, R15, 0x1f, RZ ;  /* 0x0000001f0f037819 */ /* 0x000fc600000006ff */
[----:B------:R-:W-:-:S09]  /*4b80*/  ULEA UR4, UR22, UR20, 0x3 ;  /* 0x0000001416047291 */ /* 0x000fd2000f8e18ff */
[----:B------:R-:W1:Y:S02]  /*4b90*/  SYNCS.PHASECHK.TRANS64.TRYWAIT P0, [UR4], R3 ;  /* 0x00000003ff0075a7 */ /* 0x000e640008001104 */
[----:B-1----:R-:W-:Y:S05]  /*4ba0*/  @!P0 BRA `(.L_x_50) ;  /* 0x000000c000348947 */ /* 0x002fea0003800000 */
.L_x_246:
[----:B------:R-:W-:-:S04]  /*4bb0*/  UIADD3 UR5, UPT, UPT, UR22, 0x1, URZ ;  /* 0x0000000116057890 */ /* 0x000fc8000fffe0ff */
[----:B------:R-:W-:-:S04]  /*4bc0*/  UISETP.NE.AND UP0, UPT, UR5, 0x6, UPT ;  /* 0x000000060500788c */ /* 0x000fc8000bf05270 */
[----:B------:R-:W-:Y:S02]  /*4bd0*/  USEL UR6, URZ, 0x1, UP0 ;  /* 0x00000001ff067887 */ /* 0x000fe40008000000 */
[----:B------:R-:W-:-:S04]  /*4be0*/  USEL UR5, UR5, URZ, UP0 ;  /* 0x000000ff05057287 */ /* 0x000fc80008000000 */
[----:B------:R-:W-:Y:S01]  /*4bf0*/  ULEA UR4, UR5, UR20, 0x3 ;  /* 0x0000001405047291 */ /* 0x000fe2000f8e18ff */
[----:B------:R-:W-:-:S04]  /*4c00*/  LOP3.LUT R2, R15, UR6, RZ, 0x3c, !PT ;  /* 0x000000060f027c12 */ /* 0x000fc8000f8e3cff */
[----:B-1----:R-:W-:-:S04]  /*4c10*/  SHF.L.U32 R3, R2, 0x1f, RZ ;  /* 0x0000001f02037819 */ /* 0x002fc800000006ff */
[----:B------:R-:W1:Y:S02]  /*4c20*/  SYNCS.PHASECHK.TRANS64.TRYWAIT P0, [UR4], R3 ;  /* 0x00000003ff0075a7 */ /* 0x000e640008001104 */
[----:B-1----:R-:W-:Y:S05]  /*4c30*/  @!P0 BRA `(.L_x_51) ;  /* 0x000000c000288947 */ /* 0x002fea0003800000 */
.L_x_248:
        /* <DEDUP_REMOVED lines=9> */
.L_x_250:
        /* <DEDUP_REMOVED lines=9> */
.L_x_252:
        /* <DEDUP_REMOVED lines=9> */
.L_x_254:
[----:B------:R-:W-:-:S04]  /*4df0*/  UIADD3 UR5, UPT, UPT, UR5, 0x1, URZ ;  /* 0x0000000105057890 */ /* 0x000fc8000fffe0ff */
[----:B------:R-:W-:-:S04]  /*4e00*/  UISETP.NE.AND UP0, UPT, UR5, 0x6, UPT ;  /* 0x000000060500788c */ /* 0x000fc8000bf05270 */
[----:B------:R-:W-:Y:S02]  /*4e10*/  USEL UR4, URZ, 0x1, UP0 ;  /* 0x00000001ff047887 */ /* 0x000fe40008000000 */
[----:B------:R-:W-:-:S04]  /*4e20*/  USEL UR5, UR5, URZ, UP0 ;  /* 0x000000ff05057287 */ /* 0x000fc80008000000 */
[----:B------:R-:W-:Y:S01]  /*4e30*/  LOP3.LUT R2, R2, UR4, RZ, 0x3c, !PT ;  /* 0x0000000402027c12 */ /* 0x000fe2000f8e3cff */
[----:B------:R-:W-:-:S12]  /*4e40*/  ULEA UR5, UR5, UR20, 0x3 ;  /* 0x0000001405057291 */ /* 0x000fd8000f8e18ff */
.L_x_55:
[----:B-1----:R-:W-:Y:S02]  /*4e50*/  SHF.L.U32 R3, R2, 0x1f, RZ ;  /* 0x0000001f02037819 */ /* 0x002fe400000006ff */
[----:B------:R-:W-:-:S04]  /*4e60*/  MOV R0, UR5 ;  /* 0x0000000500007c02 */ /* 0x000fc80008000f00 */
[----:B------:R1:W2:Y:S03]  /*4e70*/  SYNCS.PHASECHK.TRANS64.TRYWAIT P0, [R0+URZ], R3 ;  /* 0x00000003000075a7 */ /* 0x0002a600080011ff */
[----:B--2---:R-:W-:Y:S05]  /*4e80*/  @!P0 NANOSLEEP.SYNCS 0x989680 ;  /* 0x009896800000895d */ /* 0x004fea0003900000 */
[----:B------:R-:W2:Y:S02]  /*4e90*/  @!P0 SYNCS.PHASECHK.TRANS64 P0, [R0+URZ], R3 ;  /* 0x00000003000085a7 */ /* 0x000ea400080010ff */
[----:B--2---:R-:W-:Y:S05]  /*4ea0*/  @P0 EXIT ;  /* 0x000000000000094d */ /* 0x004fea0003800000 */
[----:B------:R-:W-:Y:S05]  /*4eb0*/  BRA `(.L_x_55) ;  /* 0xfffffffc00e47947 */ /* 0x000fea000383ffff */
.L_x_25:
[----:B------:R-:W-:-:S04]  /*4ec0*/  UISETP.LT.U32.AND UP0, UPT, UR37, 0x9, UPT ;  /* 0x000000092500788c */ /* 0x000fc8000bf01070 */
[----:B------:R-:W-:-:S04]  /*4ed0*/  USEL UR4, UR37, 0x9, UP0 ;  /* 0x0000000925047887 */ /* 0x000fc80008000000 */
[----:B------:R-:W-:-:S12]  /*4ee0*/  USHF.L.U32 UR4, UR4, 0x2, URZ ;  /* 0x0000000204047899 */ /* 0x000fd800080006ff */
[----:B------:R-:W2:Y:S02]  /*4ef0*/  LDCU UR6, c[0x2][UR4] ;  /* 0x00800000040677ac */ /* 0x000ea40008000800 */
[----:B--2---:R-:W-:-:S10]  /*4f00*/  USHF.R.S32.HI UR7, URZ, 0x1f, UR6 ;  /* 0x0000001fff077899 */ /* 0x004fd40008011406 */
.L_x_300:
[----:B-1----:R-:W-:Y:S05]  /*4f10*/  BRXU UR6 -0x4f20                                                                                                                                                                                                                                                                                                                                                                                                                                                                                                                                                                                                                                                                                                                                                                                                                                                                                                                                                                                                                                                                                                                                                                                                                                                                                                                                                             (*"BRANCH_TARGETS .L_x_301,.L_x_302,.L_x_309"*) ;  /* 0xffffffb006387958 */ /* 0x002fea000b83ffff */
.L_x_302:
[----:B------:R-:W-:-:S09]  /*4f20*/  UISETP.NE.AND UP0, UPT, UR37, 0x1, UPT ;  /* 0x000000012500788c */ /* 0x000fd2000bf05270 */
[----:B------:R-:W-:Y:S05]  /*4f30*/  BRA.U UP0, `(.L_x_56) ;  /* 0x0000003900487547 */ /* 0x000fea000b800000 */
[----:B------:R-:W-:-:S08]  /*4f40*/  NOP ;  /* 0x0000000000007918 */ /* 0x000fd00000000000 */
[----:B----45:R-:W1:-:S00]  /*4f50*/  USETMAXREG.DEALLOC.CTAPOOL 0x88 ;  /* 0x00000088000079c8 */ /* 0x030e4000080e0500 */
[----:B------:R-:W2:Y:S01]  /*4f60*/  LDCU.64 UR14, c[0x0][0xba0] ;  /* 0x00017400ff0e77ac */ /* 0x000ea20008000a00 */
[----:B-1----:R-:W-:Y:S01]  /*4f70*/  HFMA2 R8, -RZ, RZ, 0, 5.9604644775390625e-08 ;  /* 0x00000001ff087431 */ /* 0x002fe200000001ff */
[----:B------:R-:W-:Y:S01]  /*4f80*/  PRMT R9, RZ, 0x7610, R9 ;  /* 0x00007610ff097816 */ /* 0x000fe20000000009 */
[----:B------:R-:W1:Y:S01]  /*4f90*/  LDCU.64 UR12, c[0x0][0xbb8] ;  /* 0x00017700ff0c77ac */ /* 0x000e620008000a00 */
[----:B------:R-:W3:Y:S01]  /*4fa0*/  LDCU UR4, c[0x0][0xbdc] ;  /* 0x00017b80ff0477ac */ /* 0x000ee20008000800 */
[----:B------:R-:W4:Y:S01]  /*4fb0*/  LDCU UR18, c[0x0][0xb80] ;  /* 0x00017000ff1277ac */ /* 0x000f220008000800 */
[----:B------:R-:W-:Y:S01]  /*4fc0*/  UMOV UR5, 0xffffffff ;  /* 0xffffffff00057882 */ /* 0x000fe20000000000 */
[----:B------:R-:W-:Y:S01]  /*4fd0*/  UMOV UR19, URZ ;  /* 0x000000ff00137c82 */ /* 0x000fe20008000000 */
[----:B--2---:R-:W-:-:S04]  /*4fe0*/  UIADD3 UR16, UP0, UPT, UR14, -0x1, URZ ;  /* 0xffffffff0e107890 */ /* 0x004fc8000ff1e0ff */
[----:B------:R-:W-:Y:S02]  /*4ff0*/  UIADD3.X UR15, UPT, UPT, UR15, -0x1, URZ, UP0, !UPT ;  /* 0xffffffff0f0f7890 */ /* 0x000fe400087fe4ff */
[----:B-1----:R-:W-:Y:S02]  /*5000*/  UIADD3 UR14, UP0, UPT, UR12, -0x1, URZ ;  /* 0xffffffff0c0e7890 */ /* 0x002fe4000ff1e0ff */
[----:B---3--:R-:W-:Y:S02]  /*5010*/  USHF.L.U32 UR4, UR5, UR4, URZ ;  /* 0x0000000405047299 */ /* 0x008fe400080006ff */
[----:B------:R-:W-:Y:S02]  /*5020*/  UIADD3.X UR13, UPT, UPT, UR13, -0x1, URZ, UP0, !UPT ;  /* 0xffffffff0d0d7890 */ /* 0x000fe400087fe4ff */
[----:B----4-:R-:W-:Y:S02]  /*5030*/  UIADD3 UR18, UPT, UPT, UR18, -0x1, URZ ;  /* 0xffffffff12127890 */ /* 0x010fe4000fffe0ff */
[----:B------:R-:W-:-:S12]  /*5040*/  ULOP3.LUT UR12, URZ, UR4, URZ, 0x33, !UPT ;  /* 0x00000004ff0c7292 */ /* 0x000fd8000f8e33ff */
.L_x_73:
[----:B-1----:R-:W1:Y:S01]  /*5050*/  LDC.64 R2, c[0x0][0xbd0] ;  /* 0x0002f400ff027b82 */ /* 0x002e620000000a00 */
[----:B------:R-:W-:Y:S01]  /*5060*/  UIADD3 UR30, UP0, UPT, UR30, UR34, URZ ;  /* 0x000000221e1e7290 */ /* 0x000fe2000ff1e0ff */
[----:B------:R-:W-:Y:S01]  /*5070*/  ISETP.NE.AND P1, PT, RZ, UR17, PT ;  /* 0x00000011ff007c0c */ /* 0x000fe2000bf25270 */
[----:B------:R-:W-:Y:S01]  /*5080*/  IMAD.MOV.U32 R18, RZ, RZ, -0x1 ;  /* 0xffffffffff127424 */ /* 0x000fe200078e00ff */
[----:B------:R-:W-:Y:S01]  /*5090*/  PLOP3.LUT P2, PT, PT, PT, PT, 0x80, 0x8 ;  /* 0x000000000008781c */ /* 0x000fe20003f4f070 */
[----:B------:R-:W-:Y:S01]  /*50a0*/  UIADD3.X UR25, UPT, UPT, UR25, UR31, URZ, UP0, !UPT ;  /* 0x0000001f19197290 */ /* 0x000fe200087fe4ff */
[----:B------:R-:W-:Y:S02]  /*50b0*/  IMAD.MOV.U32 R10, RZ, RZ, -0x1 ;  /* 0xffffffffff0a7424 */ /* 0x000fe400078e00ff */
[----:B------:R-:W-:Y:S02]  /*50c0*/  P2R R11, PR, RZ, 0x4 ;  /* 0x00000004ff0b7803 */ /* 0x000fe40000000000 */
[----:B-1----:R-:W-:Y:S01]  /*50d0*/  ISETP.LE.U32.AND P0, PT, R2, UR30, PT ;  /* 0x0000001e02007c0c */ /* 0x002fe2000bf03070 */
[----:B------:R-:W-:-:S05]  /*50e0*/  IMAD.U32 R2, RZ, RZ, UR25 ;  /* 0x00000019ff027e24 */ /* 0x000fca000f8e00ff */
[----:B------:R-:W-:Y:S01]  /*50f0*/  ISETP.GE.U32.AND.EX P0, PT, R2, R3, PT, P0 ;  /* 0x000000030200720c */ /* 0x000fe20003f06100 */
[----:B------:R-:W-:Y:S02]  /*5100*/  IMAD.MOV.U32 R3, RZ, RZ, RZ ;  /* 0x000000ffff037224 */ /* 0x000fe400078e00ff */
[----:B------:R-:W-:-:S10]  /*5110*/  IMAD.MOV.U32 R2, RZ, RZ, -0x1 ;  /* 0xffffffffff027424 */ /* 0x000fd400078e00ff */
[----:B-----5:R-:W-:Y:S05]  /*5120*/  @P0 BRA P1, `(.L_x_57) ;  /* 0x00000018000c0947 */ /* 0x020fea0000800000 */
[----:B------:R-:W-:Y:S01]  /*5130*/  IADD3 R15, P1, PT, R16, UR41, RZ ;  /* 0x00000029100f7c10 */ /* 0x000fe2000ff3e0ff */
[----:B------:R-:W-:-:S03]  /*5140*/  IMAD.U32 R10, RZ, RZ, UR25 ;  /* 0x00000019ff0a7e24 */ /* 0x000fc6000f8e00ff */
[----:B------:R-:W-:Y:S02]  /*5150*/  ISETP.LE.U32.AND P0, PT, R15, UR30, PT ;  /* 0x0000001e0f007c0c */ /* 0x000fe4000bf03070 */
[----:B------:R-:W-:-:S04]  /*5160*/  IADD3.X R15, PT, PT, R17, UR40, RZ, P1, !PT ;  /* 0x00000028110f7c10 */ /* 0x000fc80008ffe4ff */
[----:B------:R-:W-:-:S13]  /*5170*/  ISETP.GE.U32.AND.EX P0, PT, R10, R15, PT, P0 ;  /* 0x0000000f0a00720c */ /* 0x000fda0003f06100 */
[----:B------:R-:W-:Y:S05]  /*5180*/  @!P0 BRA `(.L_x_58) ;  /* 0x0000001000f08947 */ /* 0x000fea0003800000 */
[----:B------:R-:W1:Y:S01]  /*5190*/  LDCU UR20, c[0x0][0xbe8] ;  /* 0x00017d00ff1477ac */ /* 0x000e620008000800 */
[----:B------:R-:W-:Y:S01]  /*51a0*/  IMAD.IADD R22, R7, 0x1, R14 ;  /* 0x0000000107167824 */ /* 0x000fe200078e020e */
[----:B------:R-:W-:Y:S01]  /*51b0*/  MOV R14, R5 ;  /* 0x00000005000e7202 */ /* 0x000fe20000000f00 */
[----:B------:R-:W-:Y:S02]  /*51c0*/  IMAD.MOV.U32 R16, RZ, RZ, R6 ;  /* 0x000000ffff107224 */ /* 0x000fe400078e0006 */
[----:B------:R-:W-:-:S05]  /*51d0*/  VIADD R10, R22, 0x20 ;  /* 0x00000020160a7836 */ /* 0x000fca0000000000 */
[----:B-1----:R-:W-:-:S13]  /*51e0*/  ISETP.GE.AND P0, PT, R10, UR20, PT ;  /* 0x000000140a007c0c */ /* 0x002fda000bf06270 */
[----:B------:R-:W1:Y:S01]  /*51f0*/  @!P0 LDC.64 R18, c[0x0][0xbf0] ;  /* 0x0002fc00ff128b82 */ /* 0x000e620000000a00 */
[----:B------:R-:W-:Y:S01]  /*5200*/  BSSY.RECONVERGENT B0, `(.L_x_59) ;  /* 0x0000062000007945 */ /* 0x000fe20003800200 */
[----:B------:R-:W-:Y:S01]  /*5210*/  HFMA2 R15, -RZ, RZ, 0, 0 ;  /* 0x00000000ff0f7431 */ /* 0x000fe200000001ff */
[----:B------:R-:W-:Y:S01]  /*5220*/  MOV R17, 0x7fffffff ;  /* 0x7fffffff00117802 */ /* 0x000fe20000000f00 */
[----:B-1----:R-:W-:-:S05]  /*5230*/  @!P0 IMAD.WIDE R18, R22, 0xc, R18 ;  /* 0x0000000c16128825 */ /* 0x002fca00078e0212 */
[----:B------:R1:W5:Y:S04]  /*5240*/  @!P0 LDG.E R5, desc[UR50][R18.64+0x180] ;  /* 0x0001803212058981 */ /* 0x000368000c1e1900 */
[----:B------:R1:W5:Y:S01]  /*5250*/  @!P0 LDG.E R6, desc[UR50][R18.64+0x184] ;  /* 0x0001843212068981 */ /* 0x000362000c1e1900 */
[----:B------:R-:W-:-:S13]  /*5260*/  ISETP.GE.AND P0, PT, R22, UR20, PT ;  /* 0x0000001416007c0c */ /* 0x000fda000bf06270 */
[----:B------:R-:W-:Y:S05]  /*5270*/  @P0 BRA `(.L_x_60) ;  /* 0x0000000400680947 */ /* 0x000fea0003800000 */
[----:B------:R-:W-:Y:S01]  /*5280*/  IABS R13, R4 ;  /* 0x00000004000d7213 */ /* 0x000fe20000000000 */
[----:B------:R-:W2:Y:S01]  /*5290*/  LDCU.64 UR8, c[0x0][0xbb0] ;  /* 0x00017600ff0877ac */ /* 0x000ea20008000a00 */
[----:B------:R-:W-:Y:S02]  /*52a0*/  IABS R12, R0 ;  /* 0x00000000000c7213 */ /* 0x000fe40000000000 */
[----:B------:R-:W3:Y:S01]  /*52b0*/  I2F.RP R24, R13 ;  /* 0x0000000d00187306 */ /* 0x000ee20000209400 */
[----:B------:R-:W4:Y:S01]  /*52c0*/  LDCU.128 UR4, c[0x0][0xbc0] ;  /* 0x00017800ff0477ac */ /* 0x000f220008000c00 */
[----:B------:R-:W-:Y:S02]  /*52d0*/  IADD3 R15, P0, PT, R14, UR16, RZ ;  /* 0x000000100e0f7c10 */ /* 0x000fe4000ff1e0ff */
[----:B-1----:R-:W-:Y:S01]  /*52e0*/  IADD3 R19, P2, PT, R16, UR14, RZ ;  /* 0x0000000e10137c10 */ /* 0x002fe2000ff5e0ff */
[----:B------:R-:W1:Y:S01]  /*52f0*/  LDCU.64 UR10, c[0x0][0xba8] ;  /* 0x00017500ff0a77ac */ /* 0x000e620008000a00 */
[----:B------:R-:W-:-:S02]  /*5300*/  LEA.HI.X.SX32 R14, R14, UR15, 0x1, P0 ;  /* 0x0000000f0e0e7c11 */ /* 0x000fc400080f0eff */
[----:B------:R-:W1:Y:S01]  /*5310*/  I2F.RP R10, R12 ;  /* 0x0000000c000a7306 */ /* 0x000e620000209400 */
[----:B------:R-:W-:Y:S02]  /*5320*/  LEA.HI.X.SX32 R18, R16, UR13, 0x1, P2 ;  /* 0x0000000d10127c11 */ /* 0x000fe400090f0eff */
[----:B--2---:R-:W-:-:S05]  /*5330*/  IADD3 R17, P0, PT, R15, UR9, RZ ;  /* 0x000000090f117c10 */ /* 0x004fca000ff1e0ff */
[----:B---3--:R-:W2:Y:S01]  /*5340*/  MUFU.RCP R24, R24 ;  /* 0x0000001800187308 */ /* 0x008ea20000001000 */
[----:B----4-:R-:W-:Y:S01]  /*5350*/  IADD3 R21, P1, PT, R19, UR7, RZ ;  /* 0x0000000713157c10 */ /* 0x010fe2000ff3e0ff */
[----:B------:R-:W-:Y:S02]  /*5360*/  IMAD.X R16, RZ, RZ, R14, P0 ;  /* 0x000000ffff107224 */ /* 0x000fe400000e060e */
[----:B-1----:R-:W-:-:S04]  /*5370*/  IMAD.WIDE.U32 R34, R17, UR10, RZ ;  /* 0x0000000a11227c25 */ /* 0x002fc8000f8e00ff */
[----:B------:R-:W1:Y:S01]  /*5380*/  MUFU.RCP R10, R10 ;  /* 0x0000000a000a7308 */ /* 0x000e620000001000 */
[----:B------:R-:W-:Y:S02]  /*5390*/  IMAD.X R20, RZ, RZ, R18, P1 ;  /* 0x000000ffff147224 */ /* 0x000fe400008e0612 */
[----:B------:R-:W-:-:S04]  /*53a0*/  IMAD.WIDE.U32 R28, R16, UR10, RZ ;  /* 0x0000000a101c7c25 */ /* 0x000fc8000f8e00ff */
[----:B--2---:R-:W-:Y:S02]  /*53b0*/  VIADD R24, R24, 0xffffffe ;  /* 0x0ffffffe18187836 */ /* 0x004fe40000000000 */
[----:B------:R-:W-:Y:S02]  /*53c0*/  IMAD.WIDE.U32 R26, R20, UR4, RZ ;  /* 0x00000004141a7c25 */ /* 0x000fe4000f8e00ff */
[----:B------:R-:W2:Y:S02]  /*53d0*/  F2I.FTZ.U32.TRUNC.NTZ R25, R24 ;  /* 0x0000001800197305 */ /* 0x000ea4000021f000 */
[----:B------:R-:W-:-:S04]  /*53e0*/  IMAD.WIDE.U32 R28, P1, R17, UR11, R28 ;  /* 0x0000000b111c7c25 */ /* 0x000fc8000f82001c */
[----:B-1----:R-:W-:Y:S02]  /*53f0*/  VIADD R10, R10, 0xffffffe ;  /* 0x0ffffffe0a0a7836 */ /* 0x002fe40000000000 */
[----:B------:R-:W-:-:S04]  /*5400*/  IMAD.WIDE.U32 R26, P0, R21, UR5, R26 ;  /* 0x00000005151a7c25 */ /* 0x000fc8000f80001a */
[----:B------:R-:W-:Y:S02]  /*5410*/  IMAD.WIDE.U32 R36, R21, UR4, RZ ;  /* 0x0000000415247c25 */ /* 0x000fe4000f8e00ff */
[----:B------:R-:W1:Y:S02]  /*5420*/  F2I.FTZ.U32.TRUNC.NTZ R21, R10 ;  /* 0x0000000a00157305 */ /* 0x000e64000021f000 */
[----:B------:R-:W-:Y:S01]  /*5430*/  IMAD.X R33, RZ, RZ, RZ, P1 ;  /* 0x000000ffff217224 */ /* 0x000fe200008e06ff */
[----:B------:R-:W-:Y:S01]  /*5440*/  IADD3 RZ, P1, PT, R35, R28, RZ ;  /* 0x0000001c23ff7210 */ /* 0x000fe20007f3e0ff */
[----:B------:R-:W-:Y:S01]  /*5450*/  IMAD.MOV.U32 R32, RZ, RZ, R29 ;  /* 0x000000ffff207224 */ /* 0x000fe200078e001d */
[----:B------:R-:W-:Y:S01]  /*5460*/  IADD3 RZ, P2, PT, R37, R26, RZ ;  /* 0x0000001a25ff7210 */ /* 0x000fe20007f5e0ff */
[----:B------:R-:W-:Y:S01]  /*5470*/  IMAD.X R31, RZ, RZ, RZ, P0 ;  /* 0x000000ffff1f7224 */ /* 0x000fe200000e06ff */
[----:B------:R-:W-:Y:S01]  /*5480*/  ISETP.NE.U32.AND P0, PT, RZ, UR10, PT ;  /* 0x0000000aff007c0c */ /* 0x000fe2000bf05070 */
[----:B------:R-:W-:-:S02]  /*5490*/  IMAD.MOV.U32 R30, RZ, RZ, R27 ;  /* 0x000000ffff1e7224 */ /* 0x000fc400078e001b */
[----:B------:R-:W-:Y:S01]  /*54a0*/  IMAD.WIDE.U32.X R32, R16, UR11, R32, P1 ;  /* 0x0000000b10207c25 */ /* 0x000fe200088e0420 */
[----:B------:R-:W-:Y:S02]  /*54b0*/  ISETP.NE.U32.AND P1, PT, RZ, UR4, PT ;  /* 0x00000004ff007c0c */ /* 0x000fe4000bf25070 */
[----:B------:R-:W-:Y:S01]  /*54c0*/  ISETP.NE.AND.EX P0, PT, RZ, UR11, PT, P0 ;  /* 0x0000000bff007c0c */ /* 0x000fe2000bf05300 */
[----:B--2---:R-:W-:Y:S01]  /*54d0*/  IMAD.MOV R17, RZ, RZ, -R25 ;  /* 0x000000ffff117224 */ /* 0x004fe200078e0a19 */
[----:B------:R-:W-:Y:S01]  /*54e0*/  ISETP.NE.AND.EX P1, PT, RZ, UR5, PT, P1 ;  /* 0x00000005ff007c0c */ /* 0x000fe2000bf25310 */
[----:B------:R-:W-:Y:S01]  /*54f0*/  IMAD.WIDE.U32.X R30, R20, UR5, R30, P2 ;  /* 0x00000005141e7c25 */ /* 0x000fe200090e041e */
[----:B------:R-:W-:Y:S02]  /*5500*/  SEL R15, R15, R32, !P0 ;  /* 0x000000200f0f7207 */ /* 0x000fe40004000000 */
[----:B------:R-:W-:Y:S01]  /*5510*/  SEL R14, R14, R33, !P0 ;  /* 0x000000210e0e7207 */ /* 0x000fe20004000000 */
[----:B------:R-:W-:Y:S01]  /*5520*/  IMAD R17, R17, R13, RZ ;  /* 0x0000000d11117224 */ /* 0x000fe200078e02ff */
[----:B------:R-:W-:Y:S01]  /*5530*/  SEL R19, R19, R30, !P1 ;  /* 0x0000001e13137207 */ /* 0x000fe20004800000 */
[----:B------:R-:W-:Y:S01]  /*5540*/  IMAD.MOV.U32 R24, RZ, RZ, RZ ;  /* 0x000000ffff187224 */ /* 0x000fe200078e00ff */
[----:B------:R-:W-:Y:S01]  /*5550*/  SEL R18, R18, R31, !P1 ;  /* 0x0000001f12127207 */ /* 0x000fe20004800000 */
[----:B-1----:R-:W-:Y:S01]  /*5560*/  IMAD.MOV R10, RZ, RZ, -R21 ;  /* 0x000000ffff0a7224 */ /* 0x002fe200078e0a15 */
[----:B------:R-:W-:Y:S01]  /*5570*/  SHF.R.U64 R27, R15, UR8, R14 ;  /* 0x000000080f1b7c19 */ /* 0x000fe2000800120e */
[----:B------:R-:W-:Y:S01]  /*5580*/  IMAD.HI.U32 R17, R25, R17, R24 ;  /* 0x0000001119117227 */ /* 0x000fe200078e0018 */
[----:B------:R-:W-:-:S02]  /*5590*/  SHF.R.U64 R25, R19, UR6, R18 ;  /* 0x0000000613197c19 */ /* 0x000fc40008001212 */
[----:B------:R-:W-:Y:S01]  /*55a0*/  IADD3 R24, PT, PT, R4, -0x1, R27 ;  /* 0xffffffff04187810 */ /* 0x000fe20007ffe01b */
[----:B------:R-:W-:Y:S01]  /*55b0*/  IMAD.MOV.U32 R19, RZ, RZ, R10 ;  /* 0x000000ffff137224 */ /* 0x000fe200078e000a */
[----:B------:R-:W-:Y:S01]  /*55c0*/  IABS R15, R4 ;  /* 0x00000004000f7213 */ /* 0x000fe20000000000 */
[----:B------:R-:W-:Y:S01]  /*55d0*/  IMAD.MOV.U32 R20, RZ, RZ, RZ ;  /* 0x000000ffff147224 */ /* 0x000fe200078e00ff */
[----:B------:R-:W-:Y:S01]  /*55e0*/  IADD3 R18, PT, PT, R0, -0x1, R25 ;  /* 0xffffffff00127810 */ /* 0x000fe20007ffe019 */
[----:B------:R-:W-:Y:S01]  /*55f0*/  IMAD R19, R19, R12, RZ ;  /* 0x0000000c13137224 */ /* 0x000fe200078e02ff */
[----:B------:R-:W-:Y:S01]  /*5600*/  IABS R16, R24 ;  /* 0x0000001800107213 */ /* 0x000fe20000000000 */
[----:B------:R-:W-:Y:S01]  /*5610*/  IMAD.MOV R15, RZ, RZ, -R15 ;  /* 0x000000ffff0f7224 */ /* 0x000fe200078e0a0f */
[----:B------:R-:W-:Y:S01]  /*5620*/  IABS R10, R0 ;  /* 0x00000000000a7213 */ /* 0x000fe20000000000 */
[----:B------:R-:W-:Y:S01]  /*5630*/  IMAD.HI.U32 R19, R21, R19, R20 ;  /* 0x0000001315137227 */ /* 0x000fe200078e0014 */
[----:B------:R-:W-:-:S02]  /*5640*/  IABS R14, R18 ;  /* 0x00000012000e7213 */ /* 0x000fc40000000000 */
[----:B------:R-:W-:Y:S01]  /*5650*/  ISETP.GE.AND P4, PT, R24, RZ, PT ;  /* 0x000000ff1800720c */ /* 0x000fe20003f86270 */
[----:B------:R-:W-:Y:S01]  /*5660*/  IMAD.HI.U32 R17, R17, R16, RZ ;  /* 0x0000001011117227 */ /* 0x000fe200078e00ff */
[----:B------:R-:W-:-:S03]  /*5670*/  ISETP.GE.AND P2, PT, R18, RZ, PT ;  /* 0x000000ff1200720c */ /* 0x000fc60003f46270 */
[----:B------:R-:W-:Y:S02]  /*5680*/  IMAD.MOV R10, RZ, RZ, -R10 ;  /* 0x000000ffff0a7224 */ /* 0x000fe400078e0a0a */
[----:B------:R-:W-:-:S04]  /*5690*/  IMAD.HI.U32 R19, R19, R14, RZ ;  /* 0x0000000e13137227 */ /* 0x000fc800078e00ff */
[----:B------:R-:W-:Y:S02]  /*56a0*/  IMAD R16, R17, R15, R16 ;  /* 0x0000000f11107224 */ /* 0x000fe400078e0210 */
[----:B------:R-:W-:Y:S02]  /*56b0*/  IMAD R19, R19, R10, R14 ;  /* 0x0000000a13137224 */ /* 0x000fe400078e020e */
[----:B------:R-:W1:Y:S01]  /*56c0*/  LDC R10, c[0x0][0xbe0] ;  /* 0x0002f800ff0a7b82 */ /* 0x000e620000000800 */
[----:B------:R-:W-:Y:S02]  /*56d0*/  ISETP.GT.U32.AND P1, PT, R13, R16, PT ;  /* 0x000000100d00720c */ /* 0x000fe40003f24070 */
[----:B------:R-:W-:-:S11]  /*56e0*/  ISETP.GT.U32.AND P0, PT, R12, R19, PT ;  /* 0x000000130c00720c */ /* 0x000fd60003f04070 */
[----:B------:R-:W-:Y:S01]  /*56f0*/  @!P1 IMAD.IADD R16, R16, 0x1, -R13 ;  /* 0x0000000110109824 */ /* 0x000fe200078e0a0d */
[----:B------:R-:W-:Y:S01]  /*5700*/  ISETP.NE.AND P1, PT, RZ, UR33, PT ;  /* 0x00000021ff007c0c */ /* 0x000fe2000bf25270 */
[----:B------:R-:W-:-:S03]  /*5710*/  @!P0 IMAD.IADD R19, R19, 0x1, -R12 ;  /* 0x0000000113138824 */ /* 0x000fc600078e0a0c */
[----:B------:R-:W-:Y:S02]  /*5720*/  ISETP.GT.U32.AND P0, PT, R13, R16, PT ;  /* 0x000000100d00720c */ /* 0x000fe40003f04070 */
[----:B------:R-:W-:-:S11]  /*5730*/  ISETP.GT.U32.AND P3, PT, R12, R19, PT ;  /* 0x000000130c00720c */ /* 0x000fd60003f64070 */
[----:B------:R-:W-:Y:S01]  /*5740*/  @!P0 IMAD.IADD R16, R16, 0x1, -R13 ;  /* 0x0000000110108824 */ /* 0x000fe200078e0a0d */
[----:B------:R-:W-:Y:S01]  /*5750*/  ISETP.NE.AND P0, PT, RZ, UR32, PT ;  /* 0x00000020ff007c0c */ /* 0x000fe2000bf05270 */
[----:B------:R-:W-:Y:S02]  /*5760*/  @!P3 IMAD.IADD R19, R19, 0x1, -R12 ;  /* 0x000000011313b824 */ /* 0x000fe400078e0a0c */
[----:B------:R-:W-:Y:S01]  /*5770*/  @!P4 IMAD.MOV R16, RZ, RZ, -R16 ;  /* 0x000000ffff10c224 */ /* 0x000fe200078e0a10 */
[----:B------:R-:W-:Y:S01]  /*5780*/  @!P1 LOP3.LUT R16, RZ, UR33, RZ, 0x33, !PT ;  /* 0x00000021ff109c12 */ /* 0x000fe2000f8e33ff */
[----:B------:R-:W-:-:S04]  /*5790*/  @!P2 IMAD.MOV R19, RZ, RZ, -R19 ;  /* 0x000000ffff13a224 */ /* 0x000fc800078e0a13 */
[----:B------:R-:W-:-:S04]  /*57a0*/  IMAD.IADD R16, R24, 0x1, -R16 ;  /* 0x0000000118107824 */ /* 0x000fc800078e0a10 */
[----:B------:R-:W-:Y:S02]  /*57b0*/  @!P0 LOP3.LUT R19, RZ, UR32, RZ, 0x33, !PT ;  /* 0x00000020ff138c12 */ /* 0x000fe4000f8e33ff */
[----:B-1----:R-:W-:-:S03]  /*57c0*/  ISETP.NE.AND P0, PT, R10, 0x1, PT ;  /* 0x000000010a00780c */ /* 0x002fc60003f05270 */
[----:B------:R-:W-:-:S04]  /*57d0*/  IMAD.IADD R19, R18, 0x1, -R19 ;  /* 0x0000000112137824 */ /* 0x000fc800078e0a13 */
[----:B------:R-:W-:Y:S01]  /*57e0*/  IMAD R17, R16, R19, RZ ;  /* 0x0000001310117224 */ /* 0x000fe200078e02ff */
[----:B------:R-:W-:-:S04]  /*57f0*/  SEL R12, R19, R16, !P0 ;  /* 0x00000010130c7207 */ /* 0x000fc80004000000 */
[----:B------:R-:W-:Y:S02]  /*5800*/  SHF.R.S32.HI R15, RZ, 0x1f, R17 ;  /* 0x0000001fff0f7819 */ /* 0x000fe40000011411 */
[----:B------:R-:W-:Y:S02]  /*5810*/  SHF.R.S32.HI R13, RZ, 0x1f, R12 ;  /* 0x0000001fff0d7819 */ /* 0x000fe4000001140c */
.L_x_60:
[----:B------:R-:W-:Y:S05]  /*5820*/  BSYNC.RECONVERGENT B0 ;  /* 0x0000000000007941 */ /* 0x000fea0003800200 */
.L_x_59:
        /* <DEDUP_REMOVED lines=23> */
[----:B------:R-:W1:Y:S04]  /*59a0*/  SHFL.UP PT, R21, R18, 0x8, RZ ;  /* 0x0500000012157989 */ /* 0x000e6800000e00ff */
        /* <DEDUP_REMOVED lines=10> */
[----:B------:R-:W-:Y:S01]  /*5a50*/  IMAD.X R16, R19, 0x1, R20, P0 ;  /* 0x0000000113107824 */ /* 0x000fe200000e0614 */
[----:B------:R-:W-:Y:S01]  /*5a60*/  IADD3 R10, P0, PT, R18, UR41, RZ ;  /* 0x00000029120a7c10 */ /* 0x000fe2000ff1e0ff */
[----:B------:R-:W-:-:S03]  /*5a70*/  IMAD.U32 R19, RZ, RZ, UR25 ;  /* 0x00000019ff137e24 */ /* 0x000fc6000f8e00ff */
[----:B------:R-:W-:Y:S02]  /*5a80*/  IADD3.X R14, PT, PT, R16, UR40, RZ, P0, !PT ;  /* 0x00000028100e7c10 */ /* 0x000fe400087fe4ff */
[----:B------:R-:W-:-:S04]  /*5a90*/  ISETP.LE.U32.AND P0, PT, R10, UR30, PT ;  /* 0x0000001e0a007c0c */ /* 0x000fc8000bf03070 */
[----:B------:R-:W-:-:S13]  /*5aa0*/  ISETP.GE.U32.AND.EX P0, PT, R19, R14, PT, P0 ;  /* 0x0000000e1300720c */ /* 0x000fda0003f06100 */
[----:B------:R-:W-:-:S04]  /*5ab0*/  VOTE.ANY R19, PT, !P0 ;  /* 0x0000000000137806 */ /* 0x000fc800040e0100 */
[----:B------:R-:W-:-:S13]  /*5ac0*/  ISETP.NE.AND P0, PT, R19, RZ, PT ;  /* 0x000000ff1300720c */ /* 0x000fda0003f05270 */
[----:B------:R-:W-:Y:S05]  /*5ad0*/  @P0 BRA `(.L_x_61) ;  /* 0x00000008004c0947 */ /* 0x000fea0003800000 */
[----:B------:R-:W1:Y:S01]  /*5ae0*/  LDC R15, c[0x0][0xbe0] ;  /* 0x0002f800ff0f7b82 */ /* 0x000e620000000800 */
[----:B------:R-:W2:Y:S01]  /*5af0*/  LDCU UR20, c[0x0][0xbe8] ;  /* 0x00017d00ff1477ac */ /* 0x000ea20008000800 */
[----:B------:R-:W3:Y:S01]  /*5b00*/  LDCU.64 UR10, c[0x0][0xba8] ;  /* 0x00017500ff0a77ac */ /* 0x000ee20008000a00 */
[----:B------:R-:W4:Y:S01]  /*5b10*/  LDCU.64 UR8, c[0x0][0xbb0] ;  /* 0x00017600ff0877ac */ /* 0x000f220008000a00 */
[----:B------:R-:W1:Y:S02]  /*5b20*/  LDCU.128 UR4, c[0x0][0xbc0] ;  /* 0x00017800ff0477ac */ /* 0x000e640008000c00 */
[----:B-1234-:R-:W-:-:S13]  /*5b30*/  ISETP.NE.AND P6, PT, R15, 0x1, PT ;  /* 0x000000010f00780c */ /* 0x01efda0003fc5270 */
.L_x_64:
[C---:B------:R-:W-:Y:S01]  /*5b40*/  VIADD R15, R22.reuse, 0x40 ;  /* 0x00000040160f7836 */ /* 0x040fe20000000000 */
[----:B-----5:R-:W-:Y:S01]  /*5b50*/  MOV R18, R5 ;  /* 0x0000000500127202 */ /* 0x020fe20000000f00 */
[----:B------:R-:W-:Y:S02]  /*5b60*/  VIADD R22, R22, 0x20 ;  /* 0x0000002016167836 */ /* 0x000fe40000000000 */
[----:B------:R-:W-:Y:S01]  /*5b70*/  IMAD.MOV.U32 R16, RZ, RZ, R6 ;  /* 0x000000ffff107224 */ /* 0x000fe200078e0006 */
[----:B------:R-:W-:-:S13]  /*5b80*/  ISETP.GE.AND P0, PT, R15, UR20, PT ;  /* 0x000000140f007c0c */ /* 0x000fda000bf06270 */
[----:B------:R-:W1:Y:S01]  /*5b90*/  @!P0 LDC.64 R20, c[0x0][0xbf0] ;  /* 0x0002fc00ff148b82 */ /* 0x000e620000000a00 */
[----:B------:R-:W2:Y:S01]  /*5ba0*/  SHFL.IDX PT, R14, R14, 0x1f, 0x1f ;  /* 0x03e01f000e0e7f89 */ /* 0x000ea200000e0000 */
[----:B------:R-:W-:Y:S01]  /*5bb0*/  BSSY.RECONVERGENT B0, `(.L_x_62) ;  /* 0x000005d000007945 */ /* 0x000fe20003800200 */
[----:B------:R-:W-:Y:S02]  /*5bc0*/  HFMA2 R15, -RZ, RZ, 0, 0 ;  /* 0x00000000ff0f7431 */ /* 0x000fe400000001ff */
[----:B------:R-:W3:Y:S01]  /*5bd0*/  SHFL.IDX PT, R10, R10, 0x1f, 0x1f ;  /* 0x03e01f000a0a7f89 */ /* 0x000ee200000e0000 */
[----:B-1----:R-:W-:-:S05]  /*5be0*/  @!P0 IMAD.WIDE R20, R22, 0xc, R20 ;  /* 0x0000000c16148825 */ /* 0x002fca00078e0214 */
[----:B------:R1:W5:Y:S04]  /*5bf0*/  @!P0 LDG.E R5, desc[UR50][R20.64+0x180] ;  /* 0x0001803214058981 */ /* 0x000368000c1e1900 */
[----:B------:R1:W5:Y:S01]  /*5c00*/  @!P0 LDG.E R6, desc[UR50][R20.64+0x184] ;  /* 0x0001843214068981 */ /* 0x000362000c1e1900 */
[----:B------:R-:W-:Y:S02]  /*5c10*/  ISETP.GE.AND P0, PT, R22, UR20, PT ;  /* 0x0000001416007c0c */ /* 0x000fe4000bf06270 */
[----:B------:R-:W-:-:S11]  /*5c20*/  MOV R17, 0x7fffffff ;  /* 0x7fffffff00117802 */ /* 0x000fd60000000f00 */
[----:B--23--:R-:W-:Y:S05]  /*5c30*/  @P0 BRA `(.L_x_63) ;  /* 0x0000000400500947 */ /* 0x00cfea0003800000 */
[----:B------:R-:W-:-:S04]  /*5c40*/  IADD3 R13, P0, PT, R18, UR16, RZ ;  /* 0x00000010120d7c10 */ /* 0x000fc8000ff1e0ff */
[----:B------:R-:W-:Y:S02]  /*5c50*/  LEA.HI.X.SX32 R12, R18, UR15, 0x1, P0 ;  /* 0x0000000f120c7c11 */ /* 0x000fe400080f0eff */
[----:B------:R-:W-:-:S04]  /*5c60*/  IADD3 R18, P0, PT, R16, UR14, RZ ;  /* 0x0000000e10127c10 */ /* 0x000fc8000ff1e0ff */
[----:B------:R-:W-:Y:S02]  /*5c70*/  LEA.HI.X.SX32 R17, R16, UR13, 0x1, P0 ;  /* 0x0000000d10117c11 */ /* 0x000fe400080f0eff */
[----:B------:R-:W-:-:S05]  /*5c80*/  IADD3 R16, P0, PT, R13, UR9, RZ ;  /* 0x000000090d107c10 */ /* 0x000fca000ff1e0ff */
[----:B------:R-:W-:Y:S01]  /*5c90*/  IMAD.X R15, RZ, RZ, R12, P0 ;  /* 0x000000ffff0f7224 */ /* 0x000fe200000e060c */
[----:B-1----:R-:W-:Y:S01]  /*5ca0*/  IADD3 R20, P0, PT, R18, UR7, RZ ;  /* 0x0000000712147c10 */ /* 0x002fe2000ff1e0ff */
        /* <DEDUP_REMOVED lines=71> */
[----:B------:R-:W-:-:S05]  /*6120*/  @!P0 LOP3.LUT R13, RZ, UR32, RZ, 0x33, !PT ;  /* 0x00000020ff0d8c12 */ /* 0x000fca000f8e33ff */
[----:B------:R-:W-:-:S05]  /*6130*/  IMAD.IADD R18, R18, 0x1, -R13 ;  /* 0x0000000112127824 */ /* 0x000fca00078e0a0d */
[CC--:B------:R-:W-:Y:S01]  /*6140*/  SEL R12, R18.reuse, R17.reuse, !P6 ;  /* 0x00000011120c7207 */ /* 0x0c0fe20007000000 */
[----:B------:R-:W-:-:S03]  /*6150*/  IMAD R17, R18, R17, RZ ;  /* 0x0000001112117224 */ /* 0x000fc600078e02ff */
[----:B------:R-:W-:Y:S02]  /*6160*/  SHF.R.S32.HI R13, RZ, 0x1f, R12 ;  /* 0x0000001fff0d7819 */ /* 0x000fe4000001140c */
[----:B------:R-:W-:Y:S02]  /*6170*/  SHF.R.S32.HI R15, RZ, 0x1f, R17 ;  /* 0x0000001fff0f7819 */ /* 0x000fe40000011411 */
.L_x_63:
[----:B------:R-:W-:Y:S05]  /*6180*/  BSYNC.RECONVERGENT B0 ;  /* 0x0000000000007941 */ /* 0x000fea0003800200 */
.L_x_62:
[----:B------:R-:W2:Y:S01]  /*6190*/  SHFL.UP PT, R18, R17, 0x1, RZ ;  /* 0x0420000011127989 */ /* 0x000ea200000e00ff */
[----:B------:R-:W-:Y:S02]  /*61a0*/  R2UR UR41, R10 ;  /* 0x000000000a2972ca */ /* 0x000fe400000e0000 */
[----:B------:R-:W-:Y:S01]  /*61b0*/  R2UR UR40, R14 ;  /* 0x000000000e2872ca */ /* 0x000fe200000e0000 */
[----:B------:R-:W3:Y:S01]  /*61c0*/  SHFL.UP PT, R16, R15, 0x1, RZ ;  /* 0x042000000f107989 */ /* 0x000ee200000e00ff */
[----:B--2---:R-:W-:Y:S02]  /*61d0*/  SEL R18, R18, RZ, P5 ;  /* 0x000000ff12127207 */ /* 0x004fe40002800000 */
[----:B---3--:R-:W-:Y:S02]  /*61e0*/  SEL R16, R16, RZ, P5 ;  /* 0x000000ff10107207 */ /* 0x008fe40002800000 */
[----:B------:R-:W-:-:S05]  /*61f0*/  IADD3 R18, P0, PT, R18, R17, RZ ;  /* 0x0000001112127210 */ /* 0x000fca0007f1e0ff */
[----:B------:R-:W-:Y:S01]  /*6200*/  IMAD.X R16, R16, 0x1, R15, P0 ;  /* 0x0000000110107824 */ /* 0x000fe200000e060f */
[----:B-1----:R-:W1:Y:S04]  /*6210*/  SHFL.UP PT, R21, R18, 0x2, RZ ;  /* 0x0440000012157989 */ /* 0x002e6800000e00ff */
        /* <DEDUP_REMOVED lines=11> */
[----:B------:R-:W1:Y:S01]  /*62d0*/  SHFL.UP PT, R27, R24, 0x8, RZ ;  /* 0x05000000181b7989 */ /* 0x000e6200000e00ff */
[----:B------:R-:W-:-:S03]  /*62e0*/  IMAD.U32 R19, RZ, RZ, UR25 ;  /* 0x00000019ff137e24 */ /* 0x000fc6000f8e00ff */
        /* <DEDUP_REMOVED lines=11> */
[----:B------:R-:W-:-:S04]  /*63a0*/  IADD3 R10, P0, PT, R18, UR41, RZ ;  /* 0x00000029120a7c10 */ /* 0x000fc8000ff1e0ff */
[----:B------:R-:W-:Y:S02]  /*63b0*/  IADD3.X R14, PT, PT, R16, UR40, RZ, P0, !PT ;  /* 0x00000028100e7c10 */ /* 0x000fe400087fe4ff */
[----:B------:R-:W-:-:S04]  /*63c0*/  ISETP.LE.U32.AND P0, PT, R10, UR30, PT ;  /* 0x0000001e0a007c0c */ /* 0x000fc8000bf03070 */
[----:B------:R-:W-:-:S13]  /*63d0*/  ISETP.GE.U32.AND.EX P0, PT, R19, R14, PT, P0 ;  /* 0x0000000e1300720c */ /* 0x000fda0003f06100 */
[----:B------:R-:W-:-:S04]  /*63e0*/  VOTE.ANY R19, PT, !P0 ;  /* 0x0000000000137806 */ /* 0x000fc800040e0100 */
[----:B------:R-:W-:-:S13]  /*63f0*/  ISETP.NE.AND P0, PT, R19, RZ, PT ;  /* 0x000000ff1300720c */ /* 0x000fda0003f05270 */
[----:B------:R-:W-:Y:S05]  /*6400*/  @!P0 BRA `(.L_x_64) ;  /* 0xfffffff400cc8947 */ /* 0x000fea000383ffff */
.L_x_61:
        /* <DEDUP_REMOVED lines=9> */
[----:B------:R-:W-:-:S03]  /*64a0*/  IADD3 R18, P1, P0, R18, UR41, -R17 ;  /* 0x0000002912127c10 */ /* 0x000fc6000f83e811 */
[----:B------:R-:W-:Y:S01]  /*64b0*/  SHFL.IDX PT, R13, R13, R21, 0x1f ;  /* 0x00001f150d0d7589 */ /* 0x000fe200000e0000 */
[----:B------:R-:W-:-:S03]  /*64c0*/  IADD3.X R10, PT, PT, R16, UR40, ~R15, P1, P0 ;  /* 0x00000028100a7c10 */ /* 0x000fc60008fe0c0f */
[----:B------:R-:W2:Y:S04]  /*64d0*/  SHFL.IDX PT, R18, R18, R21, 0x1f ;  /* 0x00001f1512127589 */ /* 0x000ea800000e0000 */
[----:B------:R-:W3:Y:S04]  /*64e0*/  SHFL.IDX PT, R10, R10, R21, 0x1f ;  /* 0x00001f150a0a7589 */ /* 0x000ee800000e0000 */
[----:B------:R-:W4:Y:S04]  /*64f0*/  SHFL.IDX PT, R15, R15, R21, 0x1f ;  /* 0x00001f150f0f7589 */ /* 0x000f2800000e0000 */
[----:B------:R-:W1:Y:S04]  /*6500*/  SHFL.IDX PT, R12, R12, R21, 0x1f ;  /* 0x00001f150c0c7589 */ /* 0x000e6800000e0000 */
[----:B------:R4:W1:Y:S01]  /*6510*/  SHFL.IDX PT, R16, R17, R21, 0x1f ;  /* 0x00001f1511107589 */ /* 0x00086200000e0000 */
[----:B--2---:R-:W-:-:S02]  /*6520*/  R2UR UR41, R18 ;  /* 0x00000000122972ca */ /* 0x004fc400000e0000 */
[----:B---3--:R-:W-:Y:S01]  /*6530*/  R2UR UR40, R10 ;  /* 0x000000000a2872ca */ /* 0x008fe200000e0000 */
[----:B-1--4-:R-:W-:-:S14]  /*6540*/  IMAD.MOV.U32 R17, RZ, RZ, R15 ;  /* 0x000000ffff117224 */ /* 0x012fdc00078e000f */
.L_x_58:
[----:B------:R-:W1:Y:S01]  /*6550*/  LDCU UR4, c[0x0][0xbe8] ;  /* 0x00017d00ff0477ac */ /* 0x000e620008000800 */
[----:B------:R-:W-:Y:S01]  /*6560*/  IMAD.MOV.U32 R18, RZ, RZ, -0x1 ;  /* 0xffffffffff127424 */ /* 0x000fe200078e00ff */
[----:B------:R-:W-:Y:S02]  /*6570*/  MOV R10, 0xffffffff ;  /* 0xffffffff000a7802 */ /* 0x000fe40000000f00 */
[----:B-1----:R-:W-:-:S13]  /*6580*/  ISETP.GE.AND P0, PT, R14, UR4, PT ;  /* 0x000000040e007c0c */ /* 0x002fda000bf06270 */
[----:B------:R-:W-:Y:S05]  /*6590*/  @P0 BRA `(.L_x_57) ;  /* 0x0000000000f00947 */ /* 0x000fea0003800000 */
[----:B------:R-:W1:Y:S01]  /*65a0*/  LDCU UR9, c[0x0][0xb98] ;  /* 0x00017300ff0977ac */ /* 0x000e620008000800 */
[----:B------:R-:W2:Y:S01]  /*65b0*/  LDCU UR7, c[0x0][0xb88] ;  /* 0x00017100ff0777ac */ /* 0x000ea20008000800 */
[----:B------:R-:W3:Y:S01]  /*65c0*/  LDCU UR5, c[0x0][0xbdc] ;  /* 0x00017b80ff0577ac */ /* 0x000ee20008000800 */
[----:B------:R-:W-:-:S04]  /*65d0*/  UIADD3 UR11, UP0, UPT, -UR41, UR30, URZ ;  /* 0x0000001e290b7290 */ /* 0x000fc8000ff1e1ff */
[----:B------:R-:W-:-:S04]  /*65e0*/  UIADD3.X UR10, UPT, UPT, ~UR40, UR25, URZ, UP0, !UPT ;  /* 0x00000019280a7290 */ /* 0x000fc800087fe5ff */
[----:B-1----:R-:W-:Y:S01]  /*65f0*/  USHF.R.U32.HI UR8, URZ, UR9, UR10 ;  /* 0x00000009ff087299 */ /* 0x002fe2000801160a */
[--C-:B--2---:R-:W-:Y:S01]  /*6600*/  SHF.R.U32.HI R3, RZ, UR7, R13.reuse ;  /* 0x00000007ff037c19 */ /* 0x104fe2000801160d */
[----:B------:R-:W-:Y:S01]  /*6610*/  USHF.R.U64 UR11, UR11, UR9, UR10 ;  /* 0x000000090b0b7299 */ /* 0x000fe2000800120a */
[----:B------:R-:W-:Y:S01]  /*6620*/  SHF.R.U64 R18, R12, UR7, R13 ;  /* 0x000000070c127c19 */ /* 0x000fe2000800120d */
[----:B------:R-:W-:Y:S02]  /*6630*/  USHF.R.U32.HI UR6, URZ, UR7, UR8 ;  /* 0x00000007ff067299 */ /* 0x000fe40008011608 */
[----:B------:R-:W-:Y:S02]  /*6640*/  USHF.R.U64 UR8, UR11, UR7, UR8 ;  /* 0x000000070b087299 */ /* 0x000fe40008001208 */
[----:B---3--:R-:W-:Y:S02]  /*6650*/  USHF.R.U32.HI UR4, URZ, UR5, UR6 ;  /* 0x00000005ff047299 */ /* 0x008fe40008011606 */
[----:B------:R-:W-:-:S04]  /*6660*/  USHF.R.U64 UR5, UR8, UR5, UR6 ;  /* 0x0000000508057299 */ /* 0x000fc80008001206 */
[----:B------:R-:W-:-:S04]  /*6670*/  LOP3.LUT R2, R3, UR4, RZ, 0xfc, !PT ;  /* 0x0000000403027c12 */ /* 0x000fc8000f8efcff */
[----:B------:R-:W-:-:S13]  /*6680*/  ISETP.NE.U32.AND P0, PT, R2, RZ, PT ;  /* 0x000000ff0200720c */ /* 0x000fda0003f05070 */
[----:B------:R-:W-:Y:S05]  /*6690*/  @P0 BRA `(.L_x_65) ;  /* 0x0000000000540947 */ /* 0x000fea0003800000 */
[----:B------:R-:W1:Y:S01]  /*66a0*/  I2F.U32.RP R15, R18 ;  /* 0x00000012000f7306 */ /* 0x000e620000209000 */
[----:B------:R-:W-:-:S07]  /*66b0*/  ISETP.NE.U32.AND P1, PT, R18, RZ, PT ;  /* 0x000000ff1200720c */ /* 0x000fce0003f25070 */
[----:B-1----:R-:W1:Y:S02]  /*66c0*/  MUFU.RCP R10, R15 ;  /* 0x0000000f000a7308 */ /* 0x002e640000001000 */
[----:B-1----:R-:W-:-:S06]  /*66d0*/  IADD3 R10, PT, PT, R10, 0xffffffe, RZ ;  /* 0x0ffffffe0a0a7810 */ /* 0x002fcc0007ffe0ff */
[----:B------:R1:W2:Y:S02]  /*66e0*/  F2I.FTZ.U32.TRUNC.NTZ R11, R10 ;  /* 0x0000000a000b7305 */ /* 0x0002a4000021f000 */
[----:B-1----:R-:W-:Y:S02]  /*66f0*/  HFMA2 R10, -RZ, RZ, 0, 0 ;  /* 0x00000000ff0a7431 */ /* 0x002fe400000001ff */
[----:B--2---:R-:W-:-:S04]  /*6700*/  IMAD.MOV R2, RZ, RZ, -R11 ;  /* 0x000000ffff027224 */ /* 0x004fc800078e0a0b */
[----:B------:R-:W-:-:S04]  /*6710*/  IMAD R2, R2, R18, RZ ;  /* 0x0000001202027224 */ /* 0x000fc800078e02ff */
[----:B------:R-:W-:-:S06]  /*6720*/  IMAD.HI.U32 R2, R11, R2, R10 ;  /* 0x000000020b027227 */ /* 0x000fcc00078e000a */
[----:B------:R-:W-:-:S04]  /*6730*/  IMAD.HI.U32 R20, R2, UR5, RZ ;  /* 0x0000000502147c27 */ /* 0x000fc8000f8e00ff */
[----:B------:R-:W-:-:S04]  /*6740*/  IMAD.MOV R3, RZ, RZ, -R20 ;  /* 0x000000ffff037224 */ /* 0x000fc800078e0a14 */
[----:B------:R-:W-:-:S05]  /*6750*/  IMAD R3, R18, R3, UR5 ;  /* 0x0000000512037e24 */ /* 0x000fca000f8e0203 */
[----:B------:R-:W-:-:S13]  /*6760*/  ISETP.GE.U32.AND P0, PT, R3, R18, PT ;  /* 0x000000120300720c */ /* 0x000fda0003f06070 */
[----:B------:R-:W-:Y:S01]  /*6770*/  @P0 IADD3 R3, PT, PT, R3, -R18, RZ ;  /* 0x8000001203030210 */ /* 0x000fe20007ffe0ff */
[----:B------:R-:W-:-:S03]  /*6780*/  @P0 VIADD R20, R20, 0x1 ;  /* 0x0000000114140836 */ /* 0x000fc60000000000 */
[----:B------:R-:W-:-:S13]  /*6790*/  ISETP.GE.U32.AND P2, PT, R3, R18, PT ;  /* 0x000000120300720c */ /* 0x000fda0003f46070 */
[----:B------:R-:W-:Y:S02]  /*67a0*/  @P2 IADD3 R20, PT, PT, R20, 0x1, RZ ;  /* 0x0000000114142810 */ /* 0x000fe40007ffe0ff */
[----:B------:R-:W-:-:S04]  /*67b0*/  @!P1 LOP3.LUT R20, RZ, R18, RZ, 0x33, !PT ;  /* 0x00000012ff149212 */ /* 0x000fc800078e33ff */
[----:B------:R-:W-:-:S05]  /*67c0*/  IADD3 R15, PT, PT, -R20, RZ, RZ ;  /* 0x000000ff140f7210 */ /* 0x000fca0007ffe1ff */
[----:B------:R-:W-:Y:S01]  /*67d0*/  IMAD R15, R18, R15, UR5 ;  /* 0x00000005120f7e24 */ /* 0x000fe2000f8e020f */
[----:B------:R-:W-:Y:S06]  /*67e0*/  BRA `(.L_x_66) ;  /* 0x0000000000187947 */ /* 0x000fec0003800000 */
.L_x_65:
[----:B------:R-:W-:Y:S01]  /*67f0*/  IMAD.U32 R19, RZ, RZ, UR5 ;  /* 0x00000005ff137e24 */ /* 0x000fe2000f8e00ff */
[----:B------:R-:W-:Y:S02]  /*6800*/  MOV R15, UR4 ;  /* 0x00000004000f7c02 */ /* 0x000fe40008000f00 */
[----:B------:R-:W-:Y:S02]  /*6810*/  MOV R2, 0x6830 ;  /* 0x0000683000027802 */ /* 0x000fe40000000f00 */
[----:B-----5:R-:W-:Y:S05]  /*6820*/  CALL.REL.NOINC `(.L_x_67) ;  /* 0x000000b4009c7944 */ /* 0x020fea0003c00000 */
[----:B------:R-:W-:-:S05]  /*6830*/  IADD3 R15, PT, PT, -R20, RZ, RZ ;  /* 0x000000ff140f7210 */ /* 0x000fca0007ffe1ff */
[----:B------:R-:W-:-:S07]  /*6840*/  IMAD R15, R18, R15, UR5 ;  /* 0x00000005120f7e24 */ /* 0x000fce000f8e020f */
.L_x_66:
[----:B------:R-:W1:Y:S01]  /*6850*/  LDC R11, c[0x0][0xbdc] ;  /* 0x0002f700ff0b7b82 */ /* 0x000e620000000800 */
[----:B------:R-:W-:Y:S01]  /*6860*/  ULOP3.LUT UR8, UR8, UR12, URZ, 0xc0, !UPT ;  /* 0x0000000c08087292 */ /* 0x000fe2000f8ec0ff */
[----:B------:R-:W-:Y:S01]  /*6870*/  PLOP3.LUT P1, PT, PT, PT, PT, 0x8, 0x80 ;  /* 0x000000000080781c */ /* 0x000fe20003f2e170 */
[----:B------:R-:W-:-:S05]  /*6880*/  ULOP3.LUT UR11, UR18, UR11, URZ, 0xc0, !UPT ;  /* 0x0000000b120b7292 */ /* 0x000fca000f8ec0ff */
[----:B------:R-:W2:Y:S08]  /*6890*/  LDC R2, c[0x0][0xb80] ;  /* 0x0002e000ff027b82 */ /* 0x000eb00000000800 */
[----:B------:R-:W3:Y:S08]  /*68a0*/  LDC R3, c[0x0][0xb90] ;  /* 0x0002e400ff037b82 */ /* 0x000ef00000000800 */
[----:B------:R-:W4:Y:S01]  /*68b0*/  LDC R10, c[0x0][0xbe0] ;  /* 0x0002f800ff0a7b82 */ /* 0x000f220000000800 */
[----:B-1----:R-:W-:-:S05]  /*68c0*/  SHF.L.U32 R11, R20, R11, RZ ;  /* 0x0000000b140b7219 */ /* 0x002fca00000006ff */
[----:B------:R-:W-:Y:S01]  /*68d0*/  VIADD R18, R11, UR8 ;  /* 0x000000080b127c36 */ /* 0x000fe20008000000 */
[----:B------:R-:W-:Y:S01]  /*68e0*/  P2R R11, PR, RZ, 0x2 ;  /* 0x00000002ff0b7803 */ /* 0x000fe20000000000 */
[----:B--2---:R-:W-:Y:S02]  /*68f0*/  IMAD R15, R15, R2, UR11 ;  /* 0x0000000b0f0f7e24 */ /* 0x004fe4000f8e0202 */
[----:B---3--:R-:W-:Y:S02]  /*6900*/  IMAD R18, R18, R3, UR38 ;  /* 0x0000002612127e24 */ /* 0x008fe4000f8e0203 */
[----:B------:R-:W-:Y:S01]  /*6910*/  IMAD.MOV.U32 R3, RZ, RZ, 0x1 ;  /* 0x00000001ff037424 */ /* 0x000fe200078e00ff */
[----:B----4-:R-:W-:Y:S01]  /*6920*/  ISETP.NE.AND P0, PT, R10, 0x1, PT ;  /* 0x000000010a00780c */ /* 0x010fe20003f05270 */
[----:B------:R-:W-:-:S03]  /*6930*/  IMAD.MOV.U32 R10, RZ, RZ, R14 ;  /* 0x000000ffff0a7224 */ /* 0x000fc600078e000e */
[----:B------:R-:W-:Y:S02]  /*6940*/  SEL R2, R18, R15, !P0 ;  /* 0x0000000f12027207 */ /* 0x000fe40004000000 */
[----:B------:R-:W-:Y:S02]  /*6950*/  SEL R18, R15, R18, !P0 ;  /* 0x000000120f127207 */ /* 0x000fe40004000000 */
.L_x_57:
[----:B------:R-:W-:-:S09]  /*6960*/  UISETP.NE.AND UP0, UPT, UR37, 0x1, UPT ;  /* 0x000000012500788c */ /* 0x000fd2000bf05270 */
[----:B------:R-:W-:Y:S05]  /*6970*/  BRA.U !UP0, `(.L_x_68) ;  /* 0x0000000108047547 */ /* 0x000fea000b800000 */
[----:B------:R-:W-:Y:S05]  /*6980*/  BPT.TRAP 0x1 ;  /* 0x000000040000795c */ /* 0x000fea0000300000 */
.L_x_68:
[----:B------:R-:W1:Y:S01]  /*6990*/  S2UR UR4, SR_CgaCtaId ;  /* 0x00000000000479c3 */ /* 0x000e620000008800 */
[----:B------:R-:W-:Y:S01]  /*69a0*/  UMOV UR5, 0x400 ;  /* 0x0000040000057882 */ /* 0x000fe20000000000 */
[----:B------:R-:W-:Y:S01]  /*69b0*/  SHF.L.U32 R15, R8, 0x1f, RZ ;  /* 0x0000001f080f7819 */ /* 0x000fe200000006ff */
[----:B------:R-:W-:Y:S01]  /*69c0*/  VIADD R19, R9, 0x1 ;  /* 0x0000000109137836 */ /* 0x000fe20000000000 */
[----:B------:R-:W-:Y:S01]  /*69d0*/  ISETP.NE.AND P1, PT, R23, R10, PT ;  /* 0x0000000a1700720c */ /* 0x000fe20003f25270 */
[----:B-1----:R-:W-:-:S04]  /*69e0*/  ULEA UR4, UR4, UR5, 0x18 ;  /* 0x0000000504047291 */ /* 0x002fc8000f8ec0ff */
[----:B------:R-:W-:-:S09]  /*69f0*/  ULEA UR4, UR19, UR4, 0x3 ;  /* 0x0000000413047291 */ /* 0x000fd2000f8e18ff */
[----:B------:R-:W1:Y:S02]  /*6a00*/  SYNCS.PHASECHK.TRANS64.TRYWAIT P0, [UR4+0xf0], R15 ;  /* 0x0000f00fff0075a7 */ /* 0x000e640008001104 */
[----:B-1----:R-:W-:Y:S05]  /*6a10*/  @!P0 BRA `(.L_x_69) ;  /* 0x000000a400108947 */ /* 0x002fea0003800000 */
.L_x_256:
[----:B------:R-:W-:Y:S01]  /*6a20*/  ELECT P0, URZ, PT ;  /* 0x0000000000ff782f */ /* 0x000fe20003800000 */
[----:B------:R-:W-:Y:S01]  /*6a30*/  @!P1 IMAD.MOV R19, RZ, RZ, R9 ;  /* 0x000000ffff139224 */ /* 0x000fe200078e0209 */
[----:B------:R-:W-:Y:S01]  /*6a40*/  BSSY.RECONVERGENT B0, `(.L_x_70) ;  /* 0x0000017000007945 */ /* 0x000fe20003800200 */
[----:B------:R-:W-:-:S03]  /*6a50*/  ISETP.NE.AND P2, PT, R11, RZ, PT ;  /* 0x000000ff0b00720c */ /* 0x000fc60003f45270 */
[----:B------:R-:W-:-:S07]  /*6a60*/  PRMT R9, R19, 0x7610, R9 ;  /* 0x0000761013097816 */ /* 0x000fce0000000009 */
[----:B------:R-:W-:Y:S05]  /*6a70*/  @!P0 BRA `(.L_x_71) ;  /* 0x00000000004c8947 */ /* 0x000fea0003800000 */
[----:B------:R-:W-:Y:S01]  /*6a80*/  PLOP3.LUT P0, PT, P1, P2, PT, 0x20, 0x2 ;  /* 0x000000000002781c */ /* 0x000fe20000f04470 */
[----:B------:R-:W-:Y:S01]  /*6a90*/  UIMAD UR5, UR19, 0x14, UR36 ;  /* 0x00000014130578a4 */ /* 0x000fe2000f8e0224 */
[----:B------:R-:W-:Y:S02]  /*6aa0*/  SEL R11, R9, RZ, !P2 ;  /* 0x000000ff090b7207 */ /* 0x000fe40005000000 */
[----:B-1----:R-:W-:-:S04]  /*6ab0*/  SEL R20, RZ, 0x1, !P0 ;  /* 0x00000001ff147807 */ /* 0x002fc80004000000 */
[----:B------:R-:W-:Y:S02]  /*6ac0*/  PRMT R11, R20, 0x5410, R11 ;  /* 0x00005410140b7816 */ /* 0x000fe4000000000b */
[----:B------:R1:W-:Y:S04]  /*6ad0*/  STS [UR5], R2 ;  /* 0x00000002ff007988 */ /* 0x0003e80008000805 */
[----:B------:R1:W-:Y:S04]  /*6ae0*/  STS [UR5+0x4], R18 ;  /* 0x00000412ff007988 */ /* 0x0003e80008000805 */
[----:B------:R1:W-:Y:S04]  /*6af0*/  STS [UR5+0xc], R3 ;  /* 0x00000c03ff007988 */ /* 0x0003e80008000805 */
[----:B------:R1:W-:Y:S04]  /*6b00*/  STS [UR5+0x10], R11 ;  /* 0x0000100bff007988 */ /* 0x0003e80008000805 */
[----:B------:R1:W-:Y:S01]  /*6b10*/  STS [UR5+0x8], R10 ;  /* 0x0000080aff007988 */ /* 0x0003e20008000805 */
[----:B------:R-:W-:Y:S01]  /*6b20*/  @!PT LDS RZ, [RZ] ;  /* 0x00000000fffff984 */ /* 0x000fe20000000800 */
[----:B------:R-:W-:Y:S01]  /*6b30*/  @!PT LDS RZ, [RZ] ;  /* 0x00000000fffff984 */ /* 0x000fe20000000800 */
[----:B------:R-:W-:Y:S01]  /*6b40*/  @!PT LDS RZ, [RZ] ;  /* 0x00000000fffff984 */ /* 0x000fe20000000800 */
[----:B------:R-:W-:Y:S01]  /*6b50*/  @!PT LDS RZ, [RZ] ;  /* 0x00000000fffff984 */ /* 0x000fe20000000800 */
[----:B------:R2:W-:Y:S06]  /*6b60*/  MEMBAR.ALL.CTA ;  /* 0x0000000000007992 */ /* 0x0005ec0000008000 */
[----:B--2---:R-:W2:Y:S01]  /*6b70*/  FENCE.VIEW.ASYNC.S ;  /* 0x00000000000073c6 */ /* 0x004ea20000000000 */
[----:B------:R-:W-:Y:S05]  /*6b80*/  BRA.U !UP0, `(.L_x_72) ;  /* 0x0000000108047547 */ /* 0x000fea000b800000 */
[----:B------:R-:W-:Y:S05]  /*6b90*/  BPT.TRAP 0x1 ;  /* 0x000000040000795c */ /* 0x000fea0000300000 */
.L_x_72:
[----:B--2---:R-:W-:Y:S01]  /*6ba0*/  SYNCS.ARRIVE.TRANS64.A1T0 RZ, [UR4+0xb0], RZ ;  /* 0x0000b0ffffff79a7 */ /* 0x004fe20008100004 */
.L_x_71:
[----:B------:R-:W-:Y:S05]  /*6bb0*/  BSYNC.RECONVERGENT B0 ;  /* 0x0000000000007941 */ /* 0x000fea0003800200 */
.L_x_70:
[----:B------:R-:W-:Y:S01]  /*6bc0*/  UIADD3 UR19, UPT, UPT, UR19, 0x1, URZ ;  /* 0x0000000113137890 */ /* 0x000fe2000fffe0ff */
[----:B------:R-:W-:-:S03]  /*6bd0*/  MOV R23, R10 ;  /* 0x0000000a00177202 */ /* 0x000fc60000000f00 */
[----:B------:R-:W-:-:S04]  /*6be0*/  UISETP.NE.AND UP0, UPT, UR19, 0x8, UPT ;  /* 0x000000081300788c */ /* 0x000fc8000bf05270 */
[----:B------:R-:W-:Y:S02]  /*6bf0*/  USEL UR4, URZ, 0x1, UP0 ;  /* 0x00000001ff047887 */ /* 0x000fe40008000000 */
[----:B------:R-:W-:-:S04]  /*6c00*/  USEL UR19, UR19, URZ, UP0 ;  /* 0x000000ff13137287 */ /* 0x000fc80008000000 */
[----:B------:R-:W-:Y:S01]  /*6c10*/  LOP3.LUT R8, R8, UR4, RZ, 0x3c, !PT ;  /* 0x0000000408087c12 */ /* 0x000fe2000f8e3cff */
[----:B------:R-:W-:Y:S07]  /*6c20*/  @!P2 BRA `(.L_x_73) ;  /* 0xffffffe40008a947 */ /* 0x000fee000383ffff */
[----:B------:R-:W-:Y:S01]  /*6c30*/  HFMA2 R9, -RZ, RZ, 0, 0 ;  /* 0x00000000ff097431 */ /* 0x000fe200000001ff */
[----:B-1----:R-:W-:Y:S02]  /*6c40*/  PRMT R11, RZ, 0x7610, R11 ;  /* 0x00007610ff0b7816 */ /* 0x002fe4000000000b */
.L_x_89:
[----:B-1----:R-:W1:Y:S01]  /*6c50*/  LDC.64 R2, c[0x0][0xbd0] ;  /* 0x0002f400ff027b82 */ /* 0x002e620000000a00 */
[----:B------:R-:W-:Y:S01]  /*6c60*/  UIADD3 UR30, UP0, UPT, UR30, UR34, URZ ;  /* 0x000000221e1e7290 */ /* 0x000fe2000ff1e0ff */
[----:B------:R-:W-:Y:S01]  /*6c70*/  ISETP.NE.AND P1, PT, RZ, UR17, PT ;  /* 0x00000011ff007c0c */ /* 0x000fe2000bf25270 */
[----:B------:R-:W-:Y:S01]  /*6c80*/  IMAD.MOV.U32 R23, RZ, RZ, RZ ;  /* 0x000000ffff177224 */ /* 0x000fe200078e00ff */
[----:B------:R-:W-:Y:S01]  /*6c90*/  PLOP3.LUT P2, PT, PT, PT, PT, 0x80, 0x8 ;  /* 0x000000000008781c */ /* 0x000fe20003f4f070 */
[----:B------:R-:W-:Y:S01]  /*6ca0*/  UIADD3.X UR25, UPT, UPT, UR25, UR31, URZ, UP0, !UPT ;  /* 0x0000001f19197290 */ /* 0x000fe200087fe4ff */
[----:B------:R-:W-:Y:S02]  /*6cb0*/  IMAD.MOV.U32 R22, RZ, RZ, -0x1 ;  /* 0xffffffffff167424 */ /* 0x000fe400078e00ff */
[----:B------:R-:W-:Y:S01]  /*6cc0*/  P2R R24, PR, RZ, 0x4 ;  /* 0x00000004ff187803 */ /* 0x000fe20000000000 */
[----:B------:R-:W-:Y:S01]  /*6cd0*/  IMAD.MOV.U32 R15, RZ, RZ, -0x1 ;  /* 0xffffffffff0f7424 */ /* 0x000fe200078e00ff */
[----:B-1----:R-:W-:Y:S01]  /*6ce0*/  ISETP.LE.U32.AND P0, PT, R2, UR30, PT ;  /* 0x0000001e02007c0c */ /* 0x002fe2000bf03070 */
[----:B------:R-:W-:-:S05]  /*6cf0*/  IMAD.U32 R2, RZ, RZ, UR25 ;  /* 0x00000019ff027e24 */ /* 0x000fca000f8e00ff */
[----:B------:R-:W-:Y:S01]  /*6d00*/  ISETP.GE.U32.AND.EX P0, PT, R2, R3, PT, P0 ;  /* 0x000000030200720c */ /* 0x000fe20003f06100 */
[----:B------:R-:W-:-:S12]  /*6d10*/  IMAD.MOV.U32 R3, RZ, RZ, -0x1 ;  /* 0xffffffffff037424 */ /* 0x000fd800078e00ff */
[----:B----4-:R-:W-:Y:S05]  /*6d20*/  @P0 BRA P1, `(.L_x_74) ;  /* 0x0000001800080947 */ /* 0x010fea0000800000 */
        /* <DEDUP_REMOVED lines=8> */
[----:B-----5:R-:W-:Y:S01]  /*6db0*/  MOV R16, R5 ;  /* 0x0000000500107202 */ /* 0x020fe20000000f00 */
        /* <DEDUP_REMOVED lines=14> */
[----:B-1----:R-:W-:Y:S02]  /*6ea0*/  IABS R3, R0 ;  /* 0x0000000000037213 */ /* 0x002fe40000000000 */
[----:B------:R-:W1:Y:S01]  /*6eb0*/  I2F.RP R26, R12 ;  /* 0x0000000c001a7306 */ /* 0x000e620000209400 */
[----:B------:R-:W3:Y:S01]  /*6ec0*/  LDCU.128 UR4, c[0x0][0xbc0] ;  /* 0x00017800ff0477ac */ /* 0x000ee20008000c00 */
[C---:B------:R-:W-:Y:S02]  /*6ed0*/  IADD3 R14, P0, PT, R16.reuse, UR16, RZ ;  /* 0x00000010100e7c10 */ /* 0x040fe4000ff1e0ff */
[----:B------:R-:W-:Y:S01]  /*6ee0*/  IADD3 R18, P2, PT, R15, UR14, RZ ;  /* 0x0000000e0f127c10 */ /* 0x000fe2000ff5e0ff */
[----:B------:R-:W4:Y:S01]  /*6ef0*/  LDCU.64 UR10, c[0x0][0xba8] ;  /* 0x00017500ff0a77ac */ /* 0x000f220008000a00 */
[----:B------:R-:W-:-:S02]  /*6f00*/  LEA.HI.X.SX32 R13, R16, UR15, 0x1, P0 ;  /* 0x0000000f100d7c11 */ /* 0x000fc400080f0eff */
[----:B------:R-:W4:Y:S01]  /*6f10*/  I2F.RP R2, R3 ;  /* 0x0000000300027306 */ /* 0x000f220000209400 */
[----:B------:R-:W-:Y:S02]  /*6f20*/  LEA.HI.X.SX32 R17, R15, UR13, 0x1, P2 ;  /* 0x0000000d0f117c11 */ /* 0x000fe400090f0eff */
[----:B--2---:R-:W-:-:S05]  /*6f30*/  IADD3 R16, P0, PT, R14, UR9, RZ ;  /* 0x000000090e107c10 */ /* 0x004fca000ff1e0ff */
[----:B-1----:R-:W1:Y:S01]  /*6f40*/  MUFU.RCP R26, R26 ;  /* 0x0000001a001a7308 */ /* 0x002e620000001000 */
[----:B---3--:R-:W-:Y:S01]  /*6f50*/  IADD3 R20, P1, PT, R18, UR7, RZ ;  /* 0x0000000712147c10 */ /* 0x008fe2000ff3e0ff */
[----:B------:R-:W-:Y:S02]  /*6f60*/  IMAD.X R15, RZ, RZ, R13, P0 ;  /* 0x000000ffff0f7224 */ /* 0x000fe400000e060d */
[----:B----4-:R-:W-:-:S04]  /*6f70*/  IMAD.WIDE.U32 R36, R16, UR10, RZ ;  /* 0x0000000a10247c25 */ /* 0x010fc8000f8e00ff */
[----:B------:R-:W2:Y:S01]  /*6f80*/  MUFU.RCP R2, R2 ;  /* 0x0000000200027308 */ /* 0x000ea20000001000 */
[----:B------:R-:W-:Y:S02]  /*6f90*/  IMAD.X R19, RZ, RZ, R17, P1 ;  /* 0x000000ffff137224 */ /* 0x000fe400008e0611 */
[----:B------:R-:W-:-:S04]  /*6fa0*/  IMAD.WIDE.U32 R30, R15, UR10, RZ ;  /* 0x0000000a0f1e7c25 */ /* 0x000fc8000f8e00ff */
[----:B------:R-:W-:-:S04]  /*6fb0*/  IMAD.WIDE.U32 R28, R19, UR4, RZ ;  /* 0x00000004131c7c25 */ /* 0x000fc8000f8e00ff */
[----:B------:R-:W-:-:S04]  /*6fc0*/  IMAD.WIDE.U32 R30, P1, R16, UR11, R30 ;  /* 0x0000000b101e7c25 */ /* 0x000fc8000f82001e */
[----:B-1----:R-:W-:Y:S02]  /*6fd0*/  VIADD R26, R26, 0xffffffe ;  /* 0x0ffffffe1a1a7836 */ /* 0x002fe40000000000 */
[C---:B------:R-:W-:Y:S02]  /*6fe0*/  IMAD.WIDE.U32 R28, P0, R20.reuse, UR5, R28 ;  /* 0x00000005141c7c25 */ /* 0x040fe4000f80001c */
[----:B------:R-:W1:Y:S02]  /*6ff0*/  F2I.FTZ.U32.TRUNC.NTZ R27, R26 ;  /* 0x0000001a001b7305 */ /* 0x000e64000021f000 */
[----:B------:R-:W-:-:S04]  /*7000*/  IMAD.WIDE.U32 R38, R20, UR4, RZ ;  /* 0x0000000414267c25 */ /* 0x000fc8000f8e00ff */
[----:B------:R-:W-:Y:S01]  /*7010*/  IMAD.X R35, RZ, RZ, RZ, P1 ;  /* 0x000000ffff237224 */ /* 0x000fe200008e06ff */
[----:B------:R-:W-:Y:S01]  /*7020*/  IADD3 RZ, P1, PT, R37, R30, RZ ;  /* 0x0000001e25ff7210 */ /* 0x000fe20007f3e0ff */
[----:B--2---:R-:W-:Y:S01]  /*7030*/  VIADD R2, R2, 0xffffffe ;  /* 0x0ffffffe02027836 */ /* 0x004fe20000000000 */
[----:B------:R-:W-:Y:S01]  /*7040*/  IADD3 RZ, P2, PT, R39, R28, RZ ;  /* 0x0000001c27ff7210 */ /* 0x000fe20007f5e0ff */
[----:B------:R-:W-:Y:S02]  /*7050*/  IMAD.MOV.U32 R34, RZ, RZ, R31 ;  /* 0x000000ffff227224 */ /* 0x000fe400078e001f */
[----:B------:R-:W-:Y:S01]  /*7060*/  IMAD.X R33, RZ, RZ, RZ, P0 ;  /* 0x000000ffff217224 */ /* 0x000fe200000e06ff */
[----:B------:R-:W-:Y:S01]  /*7070*/  ISETP.NE.U32.AND P0, PT, RZ, UR10, PT ;  /* 0x0000000aff007c0c */ /* 0x000fe2000bf05070 */
[----:B------:R-:W-:Y:S02]  /*7080*/  IMAD.MOV.U32 R32, RZ, RZ, R29 ;  /* 0x000000ffff207224 */ /* 0x000fe400078e001d */
[----:B------:R-:W2:Y:S01]  /*7090*/  F2I.FTZ.U32.TRUNC.NTZ R29, R2 ;  /* 0x00000002001d7305 */ /* 0x000ea2000021f000 */
[----:B------:R-:W-:Y:S01]  /*70a0*/  IMAD.WIDE.U32.X R34, R15, UR11, R34, P1 ;  /* 0x0000000b0f227c25 */ /* 0x000fe200088e0422 */
[----:B------:R-:W-:-:S02]  /*70b0*/  ISETP.NE.U32.AND P1, PT, RZ, UR4, PT ;  /* 0x00000004ff007c0c */ /* 0x000fc4000bf25070 */
[----:B------:R-:W-:Y:S01]  /*70c0*/  ISETP.NE.AND.EX P0, PT, RZ, UR11, PT, P0 ;  /* 0x0000000bff007c0c */ /* 0x000fe2000bf05300 */
[----:B------:R-:W-:Y:S01]  /*70d0*/  IMAD.WIDE.U32.X R32, R19, UR5, R32, P2 ;  /* 0x0000000513207c25 */ /* 0x000fe200090e0420 */
[----:B------:R-:W-:Y:S02]  /*70e0*/  ISETP.NE.AND.EX P1, PT, RZ, UR5, PT, P1 ;  /* 0x00000005ff007c0c */ /* 0x000fe4000bf25310 */
[----:B------:R-:W-:Y:S01]  /*70f0*/  SEL R14, R14, R34, !P0 ;  /* 0x000000220e0e7207 */ /* 0x000fe20004000000 */
[----:B-1----:R-:W-:Y:S01]  /*7100*/  IMAD.MOV R16, RZ, RZ, -R27 ;  /* 0x000000ffff107224 */ /* 0x002fe200078e0a1b */
[----:B------:R-:W-:Y:S01]  /*7110*/  SEL R13, R13, R35, !P0 ;  /* 0x000000230d0d7207 */ /* 0x000fe20004000000 */
[----:B------:R-:W-:Y:S01]  /*7120*/  IMAD.MOV.U32 R26, RZ, RZ, RZ ;  /* 0x000000ffff1a7224 */ /* 0x000fe200078e00ff */
[----:B------:R-:W-:Y:S01]  /*7130*/  SEL R18, R18, R32, !P1 ;  /* 0x0000002012127207 */ /* 0x000fe20004800000 */
[----:B------:R-:W-:Y:S01]  /*7140*/  IMAD R15, R16, R12, RZ ;  /* 0x0000000c100f7224 */ /* 0x000fe200078e02ff */
[----:B------:R-:W-:Y:S01]  /*7150*/  SEL R17, R17, R33, !P1 ;  /* 0x0000002111117207 */ /* 0x000fe20004800000 */
[----:B--2---:R-:W-:Y:S01]  /*7160*/  IMAD.MOV R20, RZ, RZ, -R29 ;  /* 0x000000ffff147224 */ /* 0x004fe200078e0a1d */
[----:B------:R-:W-:Y:S01]  /*7170*/  SHF.R.U64 R13, R14, UR8, R13 ;  /* 0x000000080e0d7c19 */ /* 0x000fe2000800120d */
[----:B------:R-:W-:Y:S01]  /*7180*/  IMAD.HI.U32 R15, R27, R15, R26 ;  /* 0x0000000f1b0f7227 */ /* 0x000fe200078e001a */
[----:B------:R-:W-:-:S02]  /*7190*/  SHF.R.U64 R17, R18, UR6, R17 ;  /* 0x0000000612117c19 */ /* 0x000fc40008001211 */
[----:B------:R-:W-:Y:S01]  /*71a0*/  IADD3 R19, PT, PT, R4, -0x1, R13 ;  /* 0xffffffff04137810 */ /* 0x000fe20007ffe00d */
[----:B------:R-:W-:Y:S01]  /*71b0*/  IMAD.MOV.U32 R28, RZ, RZ, RZ ;  /* 0x000000ffff1c7224 */ /* 0x000fe200078e00ff */
[----:B------:R-:W-:Y:S01]  /*71c0*/  IADD3 R18, PT, PT, R0, -0x1, R17 ;  /* 0xffffffff00127810 */ /* 0x000fe20007ffe011 */
[----:B------:R-:W-:Y:S01]  /*71d0*/  IMAD R17, R20, R3, RZ ;  /* 0x0000000314117224 */ /* 0x000fe200078e02ff */
[----:B------:R-:W-:Y:S02]  /*71e0*/  IABS R14, R4 ;  /* 0x00000004000e7213 */ /* 0x000fe40000000000 */
[----:B------:R-:W-:Y:S01]  /*71f0*/  IABS R16, R19 ;  /* 0x0000001300107213 */ /* 0x000fe20000000000 */
[----:B------:R-:W-:Y:S01]  /*7200*/  IMAD.HI.U32 R17, R29, R17, R28 ;  /* 0x000000111d117227 */ /* 0x000fe200078e001c */
[----:B------:R-:W-:Y:S02]  /*7210*/  IABS R2, R0 ;  /* 0x0000000000027213 */ /* 0x000fe40000000000 */
[----:B------:R-:W-:Y:S01]  /*7220*/  IABS R13, R18 ;  /* 0x00000012000d7213 */ /* 0x000fe20000000000 */
[----:B------:R-:W-:Y:S01]  /*7230*/  IMAD.MOV R14, RZ, RZ, -R14 ;  /* 0x000000ffff0e7224 */ /* 0x000fe200078e0a0e */
        /* <DEDUP_REMOVED lines=29> */
.L_x_77:
[----:B------:R-:W-:Y:S05]  /*7410*/  BSYNC.RECONVERGENT B0 ;  /* 0x0000000000007941 */ /* 0x000fea0003800200 */
.L_x_76:
[----:B-1----:R-:W1:Y:S01]  /*7420*/  SHFL.UP PT, R3, R18, 0x1, RZ ;  /* 0x0420000012037989 */ /* 0x002e6200000e00ff */
[C---:B------:R-:W-:Y:S02]  /*7430*/  ISETP.NE.AND P5, PT, R7.reuse, RZ, PT ;  /* 0x000000ff0700720c */ /* 0x040fe40003fa5270 */
[C---:B------:R-:W-:Y:S01]  /*7440*/  ISETP.GE.U32.AND P4, PT, R7.reuse, 0x2, PT ;  /* 0x000000020700780c */ /* 0x040fe20003f86070 */
[----:B------:R-:W2:Y:S01]  /*7450*/  SHFL.UP PT, R2, R17, 0x1, RZ ;  /* 0x0420000011027989 */ /* 0x000ea200000e00ff */
[C---:B------:R-:W-:Y:S02]  /*7460*/  ISETP.GE.U32.AND P1, PT, R7.reuse, 0x4, PT ;  /* 0x000000040700780c */ /* 0x040fe40003f26070 */
[C---:B------:R-:W-:Y:S02]  /*7470*/  ISETP.GE.U32.AND P2, PT, R7.reuse, 0x8, PT ;  /* 0x000000080700780c */ /* 0x040fe40003f46070 */
[----:B------:R-:W-:Y:S02]  /*7480*/  ISETP.GE.U32.AND P3, PT, R7, 0x10, PT ;  /* 0x000000100700780c */ /* 0x000fe40003f66070 */
[----:B-1----:R-:W-:-:S02]  /*7490*/  SEL R3, R3, RZ, P5 ;  /* 0x000000ff03037207 */ /* 0x002fc40002800000 */
[----:B--2---:R-:W-:Y:S02]  /*74a0*/  SEL R2, R2, RZ, P5 ;  /* 0x000000ff02027207 */ /* 0x004fe40002800000 */
[----:B------:R-:W-:-:S05]  /*74b0*/  IADD3 R3, P0, PT, R3, R18, RZ ;  /* 0x0000001203037210 */ /* 0x000fca0007f1e0ff */
[----:B------:R-:W-:Y:S01]  /*74c0*/  IMAD.X R2, R2, 0x1, R17, P0 ;  /* 0x0000000102027824 */ /* 0x000fe200000e0611 */
        /* <DEDUP_REMOVED lines=9> */
[----:B------:R-:W-:Y:S01]  /*7560*/  IADD3 R19, P0, PT, R19, R14, RZ ;  /* 0x0000000e13137210 */ /* 0x000fe20007f1e0ff */
[----:B------:R-:W-:Y:S01]  /*7570*/  IMAD.U32 R14, RZ, RZ, UR25 ;  /* 0x00000019ff0e7e24 */ /* 0x000fe2000f8e00ff */
        /* <DEDUP_REMOVED lines=14> */
[----:B------:R-:W-:-:S04]  /*7660*/  IADD3 R2, P0, PT, R15, UR41, RZ ;  /* 0x000000290f027c10 */ /* 0x000fc8000ff1e0ff */
        /* <DEDUP_REMOVED lines=12> */
.L_x_81:
[C---:B------:R-:W-:Y:S01]  /*7730*/  VIADD R14, R21.reuse, 0x40 ;  /* 0x00000040150e7836 */ /* 0x040fe20000000000 */
[----:B-----5:R-:W-:Y:S01]  /*7740*/  MOV R15, R5 ;  /* 0x00000005000f7202 */ /* 0x020fe20000000f00 */
[----:B------:R-:W-:-:S03]  /*7750*/  VIADD R21, R21, 0x20 ;  /* 0x0000002015157836 */ /* 0x000fc60000000000 */
[----:B------:R-:W-:Y:S01]  /*7760*/  ISETP.GE.AND P0, PT, R14, UR20, PT ;  /* 0x000000140e007c0c */ /* 0x000fe2000bf06270 */
[----:B------:R-:W-:-:S12]  /*7770*/  IMAD.MOV.U32 R14, RZ, RZ, R6 ;  /* 0x000000ffff0e7224 */ /* 0x000fd800078e0006 */
        /* <DEDUP_REMOVED lines=17> */
[----:B------:R-:W-:Y:S01]  /*7890*/  IADD3 R19, P0, PT, R17, UR7, RZ ;  /* 0x0000000711137c10 */ /* 0x000fe2000ff1e0ff */
[----:B------:R-:W-:-:S04]  /*78a0*/  IMAD.WIDE.U32 R34, R15, UR10, RZ ;  /* 0x0000000a0f227c25 */ /* 0x000fc8000f8e00ff */
[----:B------:R-:W-:-:S04]  /*78b0*/  IMAD.WIDE.U32 R32, R14, UR10, RZ ;  /* 0x0000000a0e207c25 */ /* 0x000fc8000f8e00ff */
[----:B------:R-:W-:Y:S02]  /*78c0*/  IMAD.X R18, RZ, RZ, R16, P0 ;  /* 0x000000ffff127224 */ /* 0x000fe400000e0610 */
[----:B------:R-:W-:-:S04]  /*78d0*/  IMAD.WIDE.U32 R32, P0, R15, UR11, R32 ;  /* 0x0000000b0f207c25 */ /* 0x000fc8000f800020 */
[----:B------:R-:W-:-:S04]  /*78e0*/  IMAD.WIDE.U32 R28, R18, UR4, RZ ;  /* 0x00000004121c7c25 */ /* 0x000fc8000f8e00ff */
[----:B------:R-:W-:Y:S02]  /*78f0*/  IMAD.X R31, RZ, RZ, RZ, P0 ;  /* 0x000000ffff1f7224 */ /* 0x000fe400000e06ff */
[----:B------:R-:W-:-:S04]  /*7900*/  IMAD.WIDE.U32 R28, P0, R19, UR5, R28 ;  /* 0x00000005131c7c25 */ /* 0x000fc8000f80001c */
[----:B-1----:R-:W-:Y:S01]  /*7910*/  IMAD.X R27, RZ, RZ, RZ, P0 ;  /* 0x000000ffff1b7224 */ /* 0x002fe200000e06ff */
[----:B------:R-:W-:Y:S01]  /*7920*/  IADD3 RZ, P0, PT, R35, R32, RZ ;  /* 0x0000002023ff7210 */ /* 0x000fe20007f1e0ff */
[----:B------:R-:W-:Y:S02]  /*7930*/  IMAD.MOV.U32 R30, RZ, RZ, R33 ;  /* 0x000000ffff1e7224 */ /* 0x000fe400078e0021 */
[----:B------:R-:W-:Y:S02]  /*7940*/  IMAD.MOV.U32 R26, RZ, RZ, R29 ;  /* 0x000000ffff1a7224 */ /* 0x000fe400078e001d */
[----:B------:R-:W-:-:S04]  /*7950*/  IMAD.WIDE.U32.X R14, R14, UR11, R30, P0 ;  /* 0x0000000b0e0e7c25 */ /* 0x000fc800080e041e */
[----:B------:R-:W-:-:S05]  /*7960*/  IMAD.WIDE.U32 R30, R19, UR4, RZ ;  /* 0x00000004131e7c25 */ /* 0x000fca000f8e00ff */
[----:B------:R-:W-:-:S05]  /*7970*/  IADD3 RZ, P0, PT, R31, R28, RZ ;  /* 0x0000001c1fff7210 */ /* 0x000fca0007f1e0ff */
        /* <DEDUP_REMOVED lines=8> */
[----:B------:R-:W-:-:S02]  /*7a00*/  IABS R12, R4 ;  /* 0x00000004000c7213 */ /* 0x000fc40000000000 */
[----:B------:R-:W-:Y:S02]  /*7a10*/  SEL R14, R16, R19, !P0 ;  /* 0x00000013100e7207 */ /* 0x000fe40004000000 */
[----:B------:R-:W-:Y:S01]  /*7a20*/  IABS R16, R4 ;  /* 0x0000000400107213 */ /* 0x000fe20000000000 */
[----:B------:R-:W-:Y:S01]  /*7a30*/  IMAD.MOV R12, RZ, RZ, -R12 ;  /* 0x000000ffff0c7224 */ /* 0x000fe200078e0a0c */
[----:B------:R-:W-:Y:S02]  /*7a40*/  SEL R17, R17, R18, !P0 ;  /* 0x0000001211117207 */ /* 0x000fe40004000000 */
[----:B------:R-:W1:Y:S01]  /*7a50*/  I2F.RP R19, R16 ;  /* 0x0000001000137306 */ /* 0x000e620000209400 */
[----:B------:R-:W-:Y:S02]  /*7a60*/  IADD3 R18, PT, PT, R4, -0x1, R13 ;  /* 0xffffffff04127810 */ /* 0x000fe40007ffe00d */
[----:B------:R-:W-:Y:S02]  /*7a70*/  SHF.R.U64 R17, R17, UR6, R14 ;  /* 0x0000000611117c19 */ /* 0x000fe4000800120e */
[----:B------:R-:W-:-:S02]  /*7a80*/  IABS R13, R18 ;  /* 0x00000012000d7213 */ /* 0x000fc40000000000 */
[----:B------:R-:W-:Y:S01]  /*7a90*/  IADD3 R17, PT, PT, R0, -0x1, R17 ;  /* 0xffffffff00117810 */ /* 0x000fe20007ffe011 */
[----:B-1----:R-:W1:Y:S02]  /*7aa0*/  MUFU.RCP R26, R19 ;  /* 0x00000013001a7308 */ /* 0x002e640000001000 */
[----:B-1----:R-:W-:-:S06]  /*7ab0*/  VIADD R26, R26, 0xffffffe ;  /* 0x0ffffffe1a1a7836 */ /* 0x002fcc0000000000 */
[----:B------:R-:W1:Y:S02]  /*7ac0*/  F2I.FTZ.U32.TRUNC.NTZ R27, R26 ;  /* 0x0000001a001b7305 */ /* 0x000e64000021f000 */
[----:B-1----:R-:W-:Y:S02]  /*7ad0*/  IMAD.MOV R15, RZ, RZ, -R27 ;  /* 0x000000ffff0f7224 */ /* 0x002fe400078e0a1b */
[----:B------:R-:W-:Y:S02]  /*7ae0*/  IMAD.MOV.U32 R26, RZ, RZ, RZ ;  /* 0x000000ffff1a7224 */ /* 0x000fe400078e00ff */
[----:B------:R-:W-:-:S04]  /*7af0*/  IMAD R15, R15, R16, RZ ;  /* 0x000000100f0f7224 */ /* 0x000fc800078e02ff */
[----:B------:R-:W-:-:S06]  /*7b00*/  IMAD.HI.U32 R15, R27, R15, R26 ;  /* 0x0000000f1b0f7227 */ /* 0x000fcc00078e001a */
[----:B------:R-:W-:-:S04]  /*7b10*/  IMAD.HI.U32 R15, R15, R13, RZ ;  /* 0x0000000d0f0f7227 */ /* 0x000fc800078e00ff */
[----:B------:R-:W-:Y:S01]  /*7b20*/  IMAD R19, R15, R12, R13 ;  /* 0x0000000c0f137224 */ /* 0x000fe200078e020d */
[----:B------:R-:W-:Y:S02]  /*7b30*/  IABS R15, R0 ;  /* 0x00000000000f7213 */ /* 0x000fe40000000000 */
[----:B------:R-:W-:Y:S02]  /*7b40*/  IABS R13, R17 ;  /* 0x00000011000d7213 */ /* 0x000fe40000000000 */
[----:B------:R-:W1:Y:S01]  /*7b50*/  I2F.RP R20, R15 ;  /* 0x0000000f00147306 */ /* 0x000e620000209400 */
[----:B------:R-:W-:-:S13]  /*7b60*/  ISETP.GT.U32.AND P0, PT, R16, R19, PT ;  /* 0x000000131000720c */ /* 0x000fda0003f04070 */
[----:B------:R-:W-:Y:S01]  /*7b70*/  @!P0 IMAD.IADD R19, R19, 0x1, -R16 ;  /* 0x0000000113138824 */ /* 0x000fe200078e0a10 */
[----:B-1----:R-:W1:Y:S02]  /*7b80*/  MUFU.RCP R26, R20 ;  /* 0x00000014001a7308 */ /* 0x002e640000001000 */
[----:B-1----:R-:W-:-:S06]  /*7b90*/  VIADD R26, R26, 0xffffffe ;  /* 0x0ffffffe1a1a7836 */ /* 0x002fcc0000000000 */
        /* <DEDUP_REMOVED lines=29> */
.L_x_80:
[----:B------:R-:W-:Y:S05]  /*7d70*/  BSYNC.RECONVERGENT B0 ;  /* 0x0000000000007941 */ /* 0x000fea0003800200 */
.L_x_79:
        /* <DEDUP_REMOVED lines=8> */
[----:B------:R-:W2:Y:S04]  /*7e00*/  SHFL.UP PT, R16, R15, 0x2, RZ ;  /* 0x044000000f107989 */ /* 0x000ea800000e00ff */
        /* <DEDUP_REMOVED lines=16> */
[----:B-1----:R-:W-:Y:S02]  /*7f10*/  IMAD.X R26, R15, 0x1, R20, P0 ;  /* 0x000000010f1a7824 */ /* 0x002fe400000e0614 */
[----:B------:R-:W1:Y:S01]  /*7f20*/  SHFL.UP PT, R15, R14, 0x10, RZ ;  /* 0x060000000e0f7989 */ /* 0x000e6200000e00ff */
[----:B------:R-:W-:-:S03]  /*7f30*/  IMAD.U32 R20, RZ, RZ, UR25 ;  /* 0x00000019ff147e24 */ /* 0x000fc6000f8e00ff */
        /* <DEDUP_REMOVED lines=12> */
.L_x_78:
        /* <DEDUP_REMOVED lines=14> */
[----:B------:R1:W4:Y:S04]  /*80e0*/  SHFL.IDX PT, R17, R17, R3, 0x1f ;  /* 0x00001f0311117589 */ /* 0x00032800000e0000 */
[----:B------:R1:W1:Y:S04]  /*80f0*/  SHFL.IDX PT, R16, R18, R3, 0x1f ;  /* 0x00001f0312107589 */ /* 0x00026800000e0000 */
[----:B------:R1:W1:Y:S01]  /*8100*/  SHFL.IDX PT, R12, R12, R3, 0x1f ;  /* 0x00001f030c0c7589 */ /* 0x00026200000e0000 */
[----:B--2---:R-:W-:-:S02]  /*8110*/  R2UR UR41, R2 ;  /* 0x00000000022972ca */ /* 0x004fc400000e0000 */
[----:B---3--:R-:W-:-:S15]  /*8120*/  R2UR UR40, R15 ;  /* 0x000000000f2872ca */ /* 0x008fde00000e0000 */
.L_x_75:
[----:B------:R-:W2:Y:S01]  /*8130*/  LDCU UR4, c[0x0][0xbe8] ;  /* 0x00017d00ff0477ac */ /* 0x000ea20008000800 */
[----:B------:R-:W-:Y:S01]  /*8140*/  IMAD.MOV.U32 R15, RZ, RZ, -0x1 ;  /* 0xffffffffff0f7424 */ /* 0x000fe200078e00ff */
[----:B-1----:R-:W-:Y:S02]  /*8150*/  MOV R3, 0xffffffff ;  /* 0xffffffff00037802 */ /* 0x002fe40000000f00 */
[----:B--2---:R-:W-:-:S13]  /*8160*/  ISETP.GE.AND P0, PT, R14, UR4, PT ;  /* 0x000000040e007c0c */ /* 0x004fda000bf06270 */
        /* <DEDUP_REMOVED lines=38> */
.L_x_82:
[----:B------:R-:W-:Y:S01]  /*83d0*/  IMAD.U32 R19, RZ, RZ, UR5 ;  /* 0x00000005ff137e24 */ /* 0x000fe2000f8e00ff */
[----:B------:R-:W-:Y:S02]  /*83e0*/  MOV R15, UR4 ;  /* 0x00000004000f7c02 */ /* 0x000fe40008000f00 */
[----:B------:R-:W-:Y:S02]  /*83f0*/  MOV R2, 0x8410 ;  /* 0x0000841000027802 */ /* 0x000fe40000000f00 */
[----:B----45:R-:W-:Y:S05]  /*8400*/  CALL.REL.NOINC `(.L_x_67) ;  /* 0x0000009800a47944 */ /* 0x030fea0003c00000 */
[----:B------:R-:W-:Y:S02]  /*8410*/  IADD3 R3, PT, PT, -R20, RZ, RZ ;  /* 0x000000ff14037210 */ /* 0x000fe40007ffe1ff */
[----:B------:R-:W-:-:S03]  /*8420*/  MOV R2, R20 ;  /* 0x0000001400027202 */ /* 0x000fc60000000f00 */
[----:B------:R-:W-:-:S07]  /*8430*/  IMAD R20, R18, R3, UR5 ;  /* 0x0000000512147e24 */ /* 0x000fce000f8e0203 */
.L_x_83:
[----:B------:R-:W1:Y:S01]  /*8440*/  LDC R19, c[0x0][0xbdc] ;  /* 0x0002f700ff137b82 */ /* 0x000e620000000800 */
[----:B------:R-:W-:Y:S01]  /*8450*/  ULOP3.LUT UR8, UR8, UR12, URZ, 0xc0, !UPT ;  /* 0x0000000c08087292 */ /* 0x000fe2000f8ec0ff */
[----:B------:R-:W-:Y:S01]  /*8460*/  PLOP3.LUT P1, PT, PT, PT, PT, 0x8, 0x80 ;  /* 0x000000000080781c */ /* 0x000fe20003f2e170 */
[----:B------:R-:W-:Y:S01]  /*8470*/  ULOP3.LUT UR11, UR18, UR11, URZ, 0xc0, !UPT ;  /* 0x0000000b120b7292 */ /* 0x000fe2000f8ec0ff */
[----:B------:R-:W-:Y:S02]  /*8480*/  IMAD.MOV.U32 R23, RZ, RZ, 0x1 ;  /* 0x00000001ff177424 */ /* 0x000fe400078e00ff */
[----:B------:R-:W-:Y:S02]  /*8490*/  P2R R24, PR, RZ, 0x2 ;  /* 0x00000002ff187803 */ /* 0x000fe40000000000 */
[----:B------:R-:W2:Y:S08]  /*84a0*/  LDC R3, c[0x0][0xb80] ;  /* 0x0002e000ff037b82 */ /* 0x000eb00000000800 */
[----:B------:R-:W3:Y:S08]  /*84b0*/  LDC R15, c[0x0][0xb90] ;  /* 0x0002e400ff0f7b82 */ /* 0x000ef00000000800 */
[----:B------:R-:W4:Y:S01]  /*84c0*/  LDC R18, c[0x0][0xbe0] ;  /* 0x0002f800ff127b82 */ /* 0x000f220000000800 */
[----:B-1----:R-:W-:-:S05]  /*84d0*/  SHF.L.U32 R2, R2, R19, RZ ;  /* 0x0000001302027219 */ /* 0x002fca00000006ff */
[----:B------:R-:W-:Y:S02]  /*84e0*/  VIADD R2, R2, UR8 ;  /* 0x0000000802027c36 */ /* 0x000fe40008000000 */
[----:B--2---:R-:W-:Y:S02]  /*84f0*/  IMAD R3, R20, R3, UR11 ;  /* 0x0000000b14037e24 */ /* 0x004fe4000f8e0203 */
[----:B---3--:R-:W-:Y:S01]  /*8500*/  IMAD R2, R2, R15, UR38 ;  /* 0x0000002602027e24 */ /* 0x008fe2000f8e020f */
[----:B----4-:R-:W-:-:S04]  /*8510*/  ISETP.NE.AND P0, PT, R18, 0x1, PT ;  /* 0x000000011200780c */ /* 0x010fc80003f05270 */
[----:B------:R-:W-:Y:S02]  /*8520*/  SEL R22, R2, R3, !P0 ;  /* 0x0000000302167207 */ /* 0x000fe40004000000 */
[----:B------:R-:W-:Y:S01]  /*8530*/  SEL R15, R3, R2, !P0 ;  /* 0x00000002030f7207 */ /* 0x000fe20004000000 */
[----:B------:R-:W-:Y:S02]  /*8540*/  IMAD.MOV.U32 R3, RZ, RZ, R14 ;  /* 0x000000ffff037224 */ /* 0x000fe400078e000e */
.L_x_74:
[----:B------:R-:W-:-:S09]  /*8550*/  UISETP.NE.AND UP0, UPT, UR37, 0x1, UPT ;  /* 0x000000012500788c */ /* 0x000fd2000bf05270 */
[----:B------:R-:W-:Y:S05]  /*8560*/  BRA.U !UP0, `(.L_x_84) ;  /* 0x0000000108047547 */ /* 0x000fea000b800000 */
[----:B------:R-:W-:Y:S05]  /*8570*/  BPT.TRAP 0x1 ;  /* 0x000000040000795c */ /* 0x000fea0000300000 */
.L_x_84:
[----:B------:R-:W1:Y:S01]  /*8580*/  S2UR UR4, SR_CgaCtaId ;  /* 0x00000000000479c3 */ /* 0x000e620000008800 */
[----:B------:R-:W-:Y:S01]  /*8590*/  UMOV UR5, 0x400 ;  /* 0x0000040000057882 */ /* 0x000fe20000000000 */
[----:B------:R-:W-:Y:S02]  /*85a0*/  SHF.L.U32 R2, R8, 0x1f, RZ ;  /* 0x0000001f08027819 */ /* 0x000fe400000006ff */
[----:B------:R-:W-:Y:S02]  /*85b0*/  ISETP.NE.AND P1, PT, R10, R3, PT ;  /* 0x000000030a00720c */ /* 0x000fe40003f25270 */
[----:B------:R-:W-:-:S04]  /*85c0*/  ISETP.NE.AND P2, PT, R24, RZ, PT ;  /* 0x000000ff1800720c */ /* 0x000fc80003f45270 */
[----:B------:R-:W-:Y:S01]  /*85d0*/  ISETP.NE.AND P2, PT, R10, R3, !P2 ;  /* 0x000000030a00720c */ /* 0x000fe20005745270 */
[----:B------:R-:W-:-:S06]  /*85e0*/  VIADD R10, R11, 0x1 ;  /* 0x000000010b0a7836 */ /* 0x000fcc0000000000 */
[----:B------:R-:W-:Y:S01]  /*85f0*/  @!P1 IMAD.MOV R10, RZ, RZ, R11 ;  /* 0x000000ffff0a9224 */ /* 0x000fe200078e020b */
[----:B-1----:R-:W-:-:S04]  /*8600*/  ULEA UR4, UR4, UR5, 0x18 ;  /* 0x0000000504047291 */ /* 0x002fc8000f8ec0ff */
[----:B------:R-:W-:-:S09]  /*8610*/  ULEA UR4, UR19, UR4, 0x3 ;  /* 0x0000000413047291 */ /* 0x000fd2000f8e18ff */
[----:B------:R-:W1:Y:S02]  /*8620*/  SYNCS.PHASECHK.TRANS64.TRYWAIT P0, [UR4+0xf0], R2 ;  /* 0x0000f002ff0075a7 */ /* 0x000e640008001104 */
[----:B-1----:R-:W-:Y:S05]  /*8630*/  @!P0 BRA `(.L_x_85) ;  /* 0x0000008800208947 */ /* 0x002fea0003800000 */
.L_x_258:
[----:B------:R-:W-:Y:S02]  /*8640*/  ELECT P0, URZ, PT ;  /* 0x0000000000ff782f */ /* 0x000fe40003800000 */
[----:B------:R-:W-:Y:S01]  /*8650*/  ISETP.NE.AND P1, PT, R24, RZ, PT ;  /* 0x000000ff1800720c */ /* 0x000fe20003f25270 */
[----:B------:R-:W-:Y:S03]  /*8660*/  BSSY.RECONVERGENT B0, `(.L_x_86) ;  /* 0x0000015000007945 */ /* 0x000fe60003800200 */
[----:B------:R-:W-:-:S04]  /*8670*/  SEL R10, R10, RZ, !P1 ;  /* 0x000000ff0a0a7207 */ /* 0x000fc80004800000 */
[----:B-1----:R-:W-:-:S03]  /*8680*/  PRMT R11, R10, 0x7610, R11 ;  /* 0x000076100a0b7816 */ /* 0x002fc6000000000b */
[----:B------:R-:W-:Y:S05]  /*8690*/  @!P0 BRA `(.L_x_87) ;  /* 0x0000000000448947 */ /* 0x000fea0003800000 */
[----:B------:R-:W-:Y:S01]  /*86a0*/  UIMAD UR5, UR19, 0x14, UR36 ;  /* 0x00000014130578a4 */ /* 0x000fe2000f8e0224 */
[----:B------:R-:W-:-:S04]  /*86b0*/  SEL R2, RZ, 0x1, !P2 ;  /* 0x00000001ff027807 */ /* 0x000fc80005000000 */
[----:B------:R-:W-:-:S04]  /*86c0*/  PRMT R2, R2, 0x5410, R11 ;  /* 0x0000541002027816 */ /* 0x000fc8000000000b */
        /* <DEDUP_REMOVED lines=13> */
.L_x_88:
[----:B--2---:R-:W-:Y:S01]  /*87a0*/  SYNCS.ARRIVE.TRANS64.A1T0 RZ, [UR4+0xb0], RZ ;  /* 0x0000b0ffffff79a7 */ /* 0x004fe20008100004 */
.L_x_87:
[----:B------:R-:W-:Y:S05]  /*87b0*/  BSYNC.RECONVERGENT B0 ;  /* 0x0000000000007941 */ /* 0x000fea0003800200 */
.L_x_86:
[----:B------:R-:W-:Y:S01]  /*87c0*/  UIADD3 UR19, UPT, UPT, UR19, 0x1, URZ ;  /* 0x0000000113137890 */ /* 0x000fe2000fffe0ff */
[----:B------:R-:W-:Y:S02]  /*87d0*/  VIADD R9, R9, 0x1 ;  /* 0x0000000109097836 */ /* 0x000fe40000000000 */
[----:B------:R-:W-:Y:S01]  /*87e0*/  IMAD.MOV.U32 R10, RZ, RZ, R3 ;  /* 0x000000ffff0a7224 */ /* 0x000fe200078e0003 */
[----:B------:R-:W-:Y:S02]  /*87f0*/  UISETP.NE.AND UP0, UPT, UR19, 0x8, UPT ;  /* 0x000000081300788c */ /* 0x000fe4000bf05270 */
[----:B------:R-:W-:Y:S02]  /*8800*/  ISETP.NE.AND P0, PT, R9, 0x4, PT ;  /* 0x000000040900780c */ /* 0x000fe40003f05270 */
[----:B------:R-:W-:Y:S02]  /*8810*/  USEL UR4, URZ, 0x1, UP0 ;  /* 0x00000001ff047887 */ /* 0x000fe40008000000 */
[----:B------:R-:W-:-:S04]  /*8820*/  USEL UR19, UR19, URZ, UP0 ;  /* 0x000000ff13137287 */ /* 0x000fc80008000000 */
[----:B------:R-:W-:-:S05]  /*8830*/  LOP3.LUT R8, R8, UR4, RZ, 0x3c, !PT ;  /* 0x0000000408087c12 */ /* 0x000fca000f8e3cff */
[----:B------:R-:W-:Y:S05]  /*8840*/  @!P0 EXIT ;  /* 0x000000000000894d */ /* 0x000fea0003800000 */
[----:B------:R-:W-:Y:S05]  /*8850*/  BRA `(.L_x_89) ;  /* 0xffffffe000fc7947 */ /* 0x000fea000383ffff */
.L_x_56:
[----:B------:R-:W-:-:S09]  /*8860*/  UISETP.NE.AND UP0, UPT, UR37, 0x3, UPT ;  /* 0x000000032500788c */ /* 0x000fd2000bf05270 */
[----:B------:R-:W-:Y:S05]  /*8870*/  BRA.U UP0, `(.L_x_90) ;  /* 0x0000001100cc7547 */ /* 0x000fea000b800000 */
[----:B------:R-:W-:-:S08]  /*8880*/  NOP ;  /* 0x0000000000007918 */ /* 0x000fd00000000000 */
[----:B----45:R-:W1:-:S00]  /*8890*/  USETMAXREG.DEALLOC.CTAPOOL 0x88 ;  /* 0x00000088000079c8 */ /* 0x030e4000080e0500 */
[----:B-1----:R-:W1:Y:S01]  /*88a0*/  LDC.64 R20, c[0x0][0x390] ;  /* 0x0000e400ff147b82 */ /* 0x002e620000000a00 */
[----:B------:R-:W-:Y:S02]  /*88b0*/  HFMA2 R17, -RZ, RZ, 0, 0 ;  /* 0x00000000ff117431 */ /* 0x000fe400000001ff */
[----:B------:R-:W-:Y:S01]  /*88c0*/  IMAD.MOV.U32 R18, RZ, RZ, 0x1 ;  /* 0x00000001ff127424 */ /* 0x000fe200078e00ff */
[----:B------:R-:W-:Y:S01]  /*88d0*/  PRMT R4, RZ, 0x7610, R4 ;  /* 0x00007610ff047816 */ /* 0x000fe20000000004 */
[----:B------:R-:W2:Y:S03]  /*88e0*/  LDCU UR26, c[0x0][0x880] ;  /* 0x00011000ff1a77ac */ /* 0x000ea60008000800 */
[----:B------:R-:W3:Y:S01]  /*88f0*/  LDC.64 R10, c[0x0][0xb08] ;  /* 0x0002c200ff0a7b82 */ /* 0x000ee20000000a00 */
[----:B------:R-:W4:Y:S01]  /*8900*/  LDCU.64 UR6, c[0x0][0x888] ;  /* 0x00011100ff0677ac */ /* 0x000f220008000a00 */
[----:B------:R-:W-:Y:S01]  /*8910*/  UPLOP3.LUT UP1, UPT, UPT, UPT, UPT, 0x40, 0x4 ;  /* 0x000000000004789c */ /* 0x000fe20003f2e870 */
[----:B------:R-:W-:-:S05]  /*8920*/  UMOV UR5, URZ ;  /* 0x000000ff00057c82 */ /* 0x000fca0008000000 */
[----:B------:R-:W1:Y:S08]  /*8930*/  LDC.64 R8, c[0x0][0xb10] ;  /* 0x0002c400ff087b82 */ /* 0x000e700000000a00 */
[----:B--2---:R-:W1:Y:S02]  /*8940*/  LDC.64 R2, c[0x0][0x890] ;  /* 0x00022400ff027b82 */ /* 0x004e640000000a00 */
.L_x_124:
[----:B------:R-:W-:Y:S04]  /*8950*/  LOP3.LUT R0, R4, 0xffff, RZ, 0xc0, !PT ;  /* 0x0000ffff04007812 */ /* 0x000fe800078ec0ff */
[----:B------:R-:W-:Y:S04]  /*8960*/  SHF.R.U32.HI R0, RZ, 0x1, R0 ;  /* 0x00000001ff007819 */ /* 0x000fe80000011600 */
[----:B------:R-:W-:Y:S05]  /*8970*/  LOP3.LUT R0, R0, 0xffff, RZ, 0xc0, !PT ;  /* 0x0000ffff00007812 */ /* 0x000fea00078ec0ff */
[----:B------:R-:W-:Y:S05]  /*8980*/  IMAD R0, R0, 0x4925, RZ ;  /* 0x0000492500007824 */ /* 0x000fea00078e02ff */
[----:B------:R-:W-:Y:S04]  /*8990*/  SHF.R.U32.HI R0, RZ, 0x11, R0 ;  /* 0x00000011ff007819 */ /* 0x000fe80000011600 */
[----:B------:R-:W-:Y:S05]  /*89a0*/  PRMT R0, R0, 0x9910, RZ ;  /* 0x0000991000007816 */ /* 0x000fea00000000ff */
[----:B------:R-:W-:Y:S04]  /*89b0*/  IMAD R0, R0, 0xe, RZ ;  /* 0x0000000e00007824 */ /* 0x000fe800078e02ff */
[----:B------:R-:W-:Y:S05]  /*89c0*/  IMAD.MOV R0, RZ, RZ, -R0 ;  /* 0x000000ffff007224 */ /* 0x000fea00078e0a00 */
[----:B------:R-:W-:Y:S05]  /*89d0*/  PRMT R5, R0, 0x7710, RZ ;  /* 0x0000771000057816 */ /* 0x000fea00000000ff */
[----:B------:R-:W-:Y:S05]  /*89e0*/  IMAD.IADD R5, R5, 0x1, R4 ;  /* 0x0000000105057824 */ /* 0x000fea00078e0204 */
[----:B------:R-:W-:Y:S11]  /*89f0*/  R2UR UR4, R5 ;  /* 0x00000000050472ca */ /* 0x000ff600000e0000 */
[----:B------:R-:W-:Y:S02]  /*8a00*/  @!UPT UIADD3 URZ, UPT, UPT, URZ, URZ, URZ ;  /* 0x000000fffffff290 */ /* 0x000fe4000fffe0ff */
[----:B------:R-:W-:Y:S06]  /*8a10*/  ULOP3.LUT UR4, UR4, 0xffff, URZ, 0xc0, !UPT ;  /* 0x0000ffff04047892 */ /* 0x000fec000f8ec0ff */
[----:B------:R-:W-:Y:S02]  /*8a20*/  IMAD.U32 R4, RZ, RZ, UR4 ;  /* 0x00000004ff047e24 */ /* 0x000fe4000f8e00ff */
[----:B------:R-:W-:Y:S03]  /*8a30*/  IMAD.U32 R0, RZ, RZ, UR4 ;  /* 0x00000004ff007e24 */ /* 0x000fe6000f8e00ff */
[----:B------:R-:W-:Y:S04]  /*8a40*/  LEA R4, P0, R4, UR22, 0x7 ;  /* 0x0000001604047c11 */ /* 0x000fe8000f8038ff */
[----:B------:R-:W-:Y:S02]  /*8a50*/  LEA.HI.X R5, R0, UR23, RZ, 0x7, P0 ;  /* 0x0000001700057c11 */ /* 0x000fe400080f3cff */
[----:B------:R-:W-:Y:S02]  /*8a60*/  R2UR UR28, R4 ;  /* 0x00000000041c72ca */ /* 0x000fe400000e0000 */
[----:B------:R-:W-:Y:S01]  /*8a70*/  R2UR UR29, R5 ;  /* 0x00000000051d72ca */ /* 0x000fe200000e0000 */
[----:B------:R-:W-:Y:S03]  /*8a80*/  @!UPT UIADD3 URZ, UPT, UPT, URZ, URZ, URZ ;  /* 0x000000fffffff290 */ /* 0x000fe6000fffe0ff */
[----:B------:R-:W-:Y:S11]  /*8a90*/  BRA.U UP1, `(.L_x_91) ;  /* 0x0000000501107547 */ /* 0x000ff6000b800000 */
[----:B------:R-:W2:Y:S01]  /*8aa0*/  S2R R0, SR_LANEID ;  /* 0x0000000000007919 */ /* 0x000ea20000000000 */
[----:B------:R-:W-:Y:S02]  /*8ab0*/  MOV R4, 0x400 ;  /* 0x0000040000047802 */ /* 0x000fe40000000f00 */
[----:B------:R-:W-:Y:S01]  /*8ac0*/  ELECT P0, URZ, PT ;  /* 0x0000000000ff782f */ /* 0x000fe20003800000 */
[----:B------:R-:W-:Y:S01]  /*8ad0*/  BSSY.RECONVERGENT B0, `(.L_x_92) ;  /* 0x0000037000007945 */ /* 0x000fe20003800200 */
[----:B------:R-:W5:Y:S02]  /*8ae0*/  S2R R15, SR_CgaCtaId ;  /* 0x00000000000f7919 */ /* 0x000f640000008800 */
[----:B-----5:R-:W-:Y:S01]  /*8af0*/  LEA R15, R15, R4, 0x18 ;  /* 0x000000040f0f7211 */ /* 0x020fe200078ec0ff */
[----:B--2---:R-:W-:Y:S05]  /*8b00*/  IMAD.SHL.U32 R0, R0, 0x4, RZ ;  /* 0x0000000400007824 */ /* 0x004fea00078e00ff */
[----:B------:R-:W-:Y:S03]  /*8b10*/  IADD3 R16, PT, PT, R0, 0x380, R15 ;  /* 0x0000038000107810 */ /* 0x000fe60007ffe00f */
[----:B------:R-:W-:Y:S05]  /*8b20*/  @!P0 BRA `(.L_x_93) ;  /* 0x0000000000c48947 */ /* 0x000fea0003800000 */
[----:B-1----:R-:W-:Y:S01]  /*8b30*/  ISETP.NE.U32.AND P0, PT, R8, RZ, PT ;  /* 0x000000ff0800720c */ /* 0x002fe20003f05070 */
[----:B------:R-:W-:Y:S01]  /*8b40*/  IMAD.WIDE R12, R23, 0xc, R20 ;  /* 0x0000000c170c7825 */ /* 0x000fe200078e0214 */
[----:B---3--:R-:W-:Y:S01]  /*8b50*/  ISETP.NE.U32.AND P1, PT, R10, RZ, PT ;  /* 0x000000ff0a00720c */ /* 0x008fe20003f25070 */
[----:B------:R-:W1:Y:S01]  /*8b60*/  S2UR UR4, SR_CgaCtaId ;  /* 0x00000000000479c3 */ /* 0x000e620000008800 */
[----:B------:R-:W-:Y:S01]  /*8b70*/  ISETP.NE.AND.EX P0, PT, R9, RZ, PT, P0 ;  /* 0x000000ff0900720c */ /* 0x000fe20003f05300 */
[----:B------:R-:W-:Y:S01]  /*8b80*/  UMOV UR8, 0x400 ;  /* 0x0000040000087882 */ /* 0x000fe20000000000 */
[----:B------:R-:W2:Y:S01]  /*8b90*/  LDG.E R24, desc[UR50][R12.64] ;  /* 0x000000320c187981 */ /* 0x000ea2000c1e1900 */
[----:B------:R-:W-:Y:S10]  /*8ba0*/  ISETP.NE.AND.EX P1, PT, R11, RZ, PT, P1 ;  /* 0x000000ff0b00720c */ /* 0x000ff40003f25310 */
[----:B------:R-:W3:Y:S08]  /*8bb0*/  @P0 LDC.64 R4, c[0x0][0xb10] ;  /* 0x0002c400ff040b82 */ /* 0x000ef00000000a00 */
[----:B------:R-:W5:Y:S01]  /*8bc0*/  @P1 LDC.64 R6, c[0x0][0xb08] ;  /* 0x0002c200ff061b82 */ /* 0x000f620000000a00 */
[----:B--2---:R-:W-:Y:S01]  /*8bd0*/  SHF.R.S32.HI R25, RZ, 0x1f, R24 ;  /* 0x0000001fff197819 */ /* 0x004fe20000011418 */
[C---:B---3--:R-:W-:Y:S01]  /*8be0*/  @P0 IMAD.WIDE R4, R23.reuse, 0x8, R4 ;  /* 0x0000000817040825 */ /* 0x048fe200078e0204 */
[----:B-1----:R-:W-:Y:S03]  /*8bf0*/  ULEA UR4, UR4, UR8, 0x18 ;  /* 0x0000000804047291 */ /* 0x002fe6000f8ec0ff */
[----:B-----5:R-:W-:Y:S01]  /*8c00*/  @P1 IMAD.WIDE R6, R23, 0x8, R6 ;  /* 0x0000000817061825 */ /* 0x020fe200078e0206 */
[----:B------:R-:W2:Y:S01]  /*8c10*/  @P0 LDG.E.64 R28, desc[UR50][R4.64] ;  /* 0x00000032041c0981 */ /* 0x000ea2000c1e1b00 */
[----:B------:R-:W-:Y:S03]  /*8c20*/  UIADD3 UR8, UPT, UPT, UR4, 0x380, URZ ;  /* 0x0000038004087890 */ /* 0x000fe6000fffe0ff */
[----:B------:R1:W3:Y:S04]  /*8c30*/  @P1 LDG.E.64 R26, desc[UR50][R6.64] ;  /* 0x00000032061a1981 */ /* 0x0002e8000c1e1b00 */
[----:B------:R-:W-:Y:S04]  /*8c40*/  STS [UR4+0x3b0], RZ ;  /* 0x0003b0ffff007988 */ /* 0x000fe80008000804 */
[----:B------:R5:W4:Y:S04]  /*8c50*/  LDG.E R5, desc[UR50][R12.64+0x4] ;  /* 0x000004320c057981 */ /* 0x000b28000c1e1900 */
[----:B-1----:R-:W1:Y:S01]  /*8c60*/  LDS R7, [UR4+0x39c] ;  /* 0x00039c04ff077984 */ /* 0x002e620008000800 */
[----:B------:R-:W-:Y:S05]  /*8c70*/  IMAD.U32 R6, RZ, RZ, UR8 ;  /* 0x00000008ff067e24 */ /* 0x000fea000f8e00ff */
[----:B-----5:R-:W-:Y:S05]  /*8c80*/  SHF.R.U64 R12, R6, 0x4, RZ ;  /* 0x00000004060c7819 */ /* 0x020fea00000012ff */
[----:B------:R-:W-:Y:S04]  /*8c90*/  STS [UR4+0x390], R12 ;  /* 0x0003900cff007988 */ /* 0x000fe80008000804 */
[----:B------:R-:W-:Y:S01]  /*8ca0*/  STS [UR4+0x394], R12 ;  /* 0x0003940cff007988 */ /* 0x000fe20008000804 */
[----:B------:R-:W-:Y:S02]  /*8cb0*/  @!P0 IMAD.MOV.U32 R28, RZ, RZ, R24 ;  /* 0x000000ffff1c8224 */ /* 0x000fe400078e0018 */
[----:B------:R-:W-:Y:S01]  /*8cc0*/  @!P0 IMAD.MOV.U32 R29, RZ, RZ, R25 ;  /* 0x000000ffff1d8224 */ /* 0x000fe200078e0019 */
[----:B---3--:R-:W-:Y:S01]  /*8cd0*/  @P1 STS.64 [UR4+0x380], R26 ;  /* 0x0003801aff001988 */ /* 0x008fe20008000a04 */
[C---:B--2---:R-:W-:Y:S03]  /*8ce0*/  IMAD.SHL.U32 R25, R28.reuse, 0x2, RZ ;  /* 0x000000021c197824 */ /* 0x044fe600078e00ff */
[----:B------:R-:W-:Y:S02]  /*8cf0*/  SHF.L.U64.HI R14, R28, 0x1, R29 ;  /* 0x000000011c0e7819 */ /* 0x000fe4000001021d */
[----:B------:R-:W-:Y:S02]  /*8d00*/  LOP3.LUT R25, R25, 0xfffffffe, RZ, 0xc0, !PT ;  /* 0xfffffffe19197812 */ /* 0x000fe400078ec0ff */
[----:B------:R-:W-:Y:S04]  /*8d10*/  LOP3.LUT R14, R14, 0x1fffffff, RZ, 0xc0, !PT ;  /* 0x1fffffff0e0e7812 */ /* 0x000fe800078ec0ff */
[--C-:B------:R-:W-:Y:S02]  /*8d20*/  SHF.R.U32.HI R4, RZ, 0x4, R14.reuse ;  /* 0x00000004ff047819 */ /* 0x100fe4000001160e */
[----:B------:R-:W-:Y:S02]  /*8d30*/  SHF.R.U64 R14, R25, 0x4, R14 ;  /* 0x00000004190e7819 */ /* 0x000fe4000000120e */
[----:B-1----:R-:W-:Y:S02]  /*8d40*/  LOP3.LUT R30, R7, 0xf, R4, 0xb8, !PT ;  /* 0x0000000f071e7812 */ /* 0x002fe400078eb804 */
[----:B------:R-:W-:Y:S01]  /*8d50*/  CS2R R6, SRZ ;  /* 0x0000000000067805 */ /* 0x000fe2000001ff00 */
[----:B------:R-:W-:Y:S01]  /*8d60*/  STS [UR4+0x38c], R14 ;  /* 0x00038c0eff007988 */ /* 0x000fe20008000804 */
[----:B----4-:R-:W-:Y:S03]  /*8d70*/  VIADD R5, R5, 0xffffffff ;  /* 0xffffffff05057836 */ /* 0x010fe60000000000 */
[----:B------:R-:W-:Y:S04]  /*8d80*/  STS [UR4+0x39c], R30 ;  /* 0x00039c1eff007988 */ /* 0x000fe80008000804 */
[----:B------:R-:W1:Y:S02]  /*8d90*/  LDS R4, [UR4+0x39c] ;  /* 0x00039c04ff047984 */ /* 0x000e640008000800 */
[----:B-1----:R-:W-:Y:S05]  /*8da0*/  LOP3.LUT R22, R4, 0xf0, RZ, 0xb8, !PT ;  /* 0x000000f004167812 */ /* 0x002fea00078eb8ff */
[----:B------:R-:W-:Y:S04]  /*8db0*/  STS [UR4+0x39c], R22 ;  /* 0x00039c16ff007988 */ /* 0x000fe80008000804 */
[----:B------:R-:W1:Y:S02]  /*8dc0*/  LDS R4, [UR4+0x39c] ;  /* 0x00039c04ff047984 */ /* 0x000e640008000800 */
[----:B-1----:R-:W-:Y:S01]  /*8dd0*/  LOP3.LUT R13, R4, 0xf00, RZ, 0xb8, !PT ;  /* 0x00000f00040d7812 */ /* 0x002fe200078eb8ff */
[----:B------:R-:W-:Y:S04]  /*8de0*/  VIADD R4, R24, 0xffffffff ;  /* 0xffffffff18047836 */ /* 0x000fe80000000000 */
[----:B------:R-:W-:Y:S04]  /*8df0*/  STS.64 [UR4+0x398], R12 ;  /* 0x0003980cff007988 */ /* 0x000fe80008000a04 */
[----:B------:R-:W1:Y:S04]  /*8e00*/  LDS R19, [UR4+0x39c] ;  /* 0x00039c04ff137984 */ /* 0x000e680008000800 */
[----:B------:R2:W-:Y:S01]  /*8e10*/  STS.128 [UR4+0x3a0], R4 ;  /* 0x0003a004ff007988 */ /* 0x0005e20008000c04 */
[----:B-1----:R-:W-:Y:S05]  /*8e20*/  LOP3.LUT R19, R19, 0xf000, RZ, 0xb8, !PT ;  /* 0x0000f00013137812 */ /* 0x002fea00078eb8ff */
[----:B------:R2:W-:Y:S02]  /*8e30*/  STS [UR4+0x39c], R19 ;  /* 0x00039c13ff007988 */ /* 0x0005e40008000804 */
.L_x_93:
[----:B----4-:R-:W-:Y:S05]  /*8e40*/  BSYNC.RECONVERGENT B0 ;  /* 0x0000000000007941 */ /* 0x010fea0003800200 */
.L_x_92:
[----:B------:R-:W-:Y:S01]  /*8e50*/  NOP ;  /* 0x0000000000007918 */ /* 0x000fe20000000000 */
[----:B------:R-:W4:Y:S01]  /*8e60*/  LDS R16, [R16] ;  /* 0x0000000010107984 */ /* 0x000f220000000800 */
[----:B--2---:R-:W-:Y:S01]  /*8e70*/  IADD3 R4, P0, PT, R0, UR28, RZ ;  /* 0x0000001c00047c10 */ /* 0x004fe2000ff1e0ff */
[----:B------:R-:W-:Y:S04]  /*8e80*/  IMAD.U32 R0, RZ, RZ, UR20 ;  /* 0x00000014ff007e24 */ /* 0x000fe8000f8e00ff */
[----:B------:R-:W-:Y:S01]  /*8e90*/  IMAD.X R5, RZ, RZ, UR29, P0 ;  /* 0x0000001dff057e24 */ /* 0x000fe200080e06ff */
[----:B------:R-:W-:Y:S04]  /*8ea0*/  SHF.L.U32 R6, R0, 0x1f, RZ ;  /* 0x0000001f00067819 */ /* 0x000fe800000006ff */
[----:B----4-:R2:W4:Y:S02]  /*8eb0*/  ATOMG.E.EXCH.STRONG.GPU PT, RZ, [R4], R16 ;  /* 0x0000001004ff73a8 */ /* 0x01052400041ee100 */
[----:B----4-:R-:W4:Y:S02]  /*8ec0*/  SYNCS.PHASECHK.TRANS64.TRYWAIT P0, [R15+URZ+0xa8], R6 ;  /* 0x0000a8060f0075a7 */ /* 0x010f2400080011ff */
[----:B--2-4-:R-:W-:Y:S05]  /*8ed0*/  @!P0 BRA `(.L_x_94) ;  /* 0x0000008000108947 */ /* 0x014fea0003800000 */
.L_x_91:
[----:B-1----:R-:W-:Y:S04]  /*8ee0*/  ISETP.NE.U32.AND P0, PT, R2, RZ, PT ;  /* 0x000000ff0200720c */ /* 0x002fe80003f05070 */
[----:B------:R-:W-:Y:S11]  /*8ef0*/  ISETP.NE.AND.EX P0, PT, R3, RZ, PT, P0 ;  /* 0x000000ff0300720c */ /* 0x000ff60003f05300 */
[----:B------:R-:W-:Y:S02]  /*8f00*/  @!UPT UIADD3 URZ, UPT, UPT, URZ, URZ, URZ ;  /* 0x000000fffffff290 */ /* 0x000fe4000fffe0ff */
[----:B------:R-:W1:Y:S02]  /*8f10*/  @P0 LDC.64 R4, c[0x0][0x890] ;  /* 0x00022400ff040b82 */ /* 0x000e640000000a00 */
[----:B-1----:R-:W-:Y:S01]  /*8f20*/  @P0 IMAD.WIDE R4, R23, 0x8, R4 ;  /* 0x0000000817040825 */ /* 0x002fe200078e0204 */
[----:B------:R-:W-:Y:S06]  /*8f30*/  BRA.U UP1, `(.L_x_95) ;  /* 0x0000000101107547 */ /* 0x000fec000b800000 */
[----:B------:R-:W-:Y:S04]  /*8f40*/  DEPBAR {5,4,3,2,1,0} ;  /* 0x0000003f0000791a */ /* 0x000fe80000000000 */
[----:B------:R-:W1:Y:S02]  /*8f50*/  CCTL.E.C.LDCU.IV.DEEP [UR28] ;  /* 0x000000001c007540 */ /* 0x000e640009c08000 */
[----:B-1----:R1:W-:Y:S01]  /*8f60*/  UTMACCTL.IV [UR28] ;  /* 0x000000001c0079b9 */ /* 0x0023e20008000000 */
[----:B------:R-:W-:Y:S01]  /*8f70*/  NOP ;  /* 0x0000000000007918 */ /* 0x000fe20000000000 */
.L_x_95:
[----:B------:R-:W5:Y:S01]  /*8f80*/  @P0 LDG.E.64 R4, desc[UR50][R4.64] ;  /* 0x0000003204040981 */ /* 0x000f62000c1e1b00 */
[----:B------:R-:W-:Y:S02]  /*8f90*/  USHF.L.U32 UR18, UR18, 0x6, URZ ;  /* 0x0000000612127899 */ /* 0x000fe400080006ff */
[----:B------:R-:W-:Y:S01]  /*8fa0*/  USHF.L.U32 UR19, UR19, 0x7, URZ ;  /* 0x0000000713137899 */ /* 0x000fe200080006ff */
[----:B-----5:R-:W5:Y:S02]  /*8fb0*/  @P0 LD.E R0, desc[UR50][R4.64] ;  /* 0x0000003204000980 */ /* 0x020f64000c101900 */
[----:B-----5:R-:W-:Y:S01]  /*8fc0*/  @P0 FSETP.NEU.AND P1, PT, R0, RZ, PT ;  /* 0x000000ff0000020b */ /* 0x020fe20003f2d000 */
[----:B------:R-:W-:Y:S01]  /*8fd0*/  @!UPT UIADD3 URZ, UPT, UPT, URZ, URZ, URZ ;  /* 0x000000fffffff290 */ /* 0x000fe2000fffe0ff */
[----:B------:R-:W-:Y:S11]  /*8fe0*/  @P0 BRA `(.L_x_96) ;  /* 0x00000000002c0947 */ /* 0x000ff60003800000 */
[----:B----4-:R-:W-:Y:S02]  /*8ff0*/  ISETP.NE.U32.AND P0, PT, RZ, UR6, PT ;  /* 0x00000006ff007c0c */ /* 0x010fe4000bf05070 */
[----:B------:R-:W-:Y:S02]  /*9000*/  FSETP.NEU.AND P1, PT, RZ, UR26, PT ;  /* 0x0000001aff007c0b */ /* 0x000fe4000bf2d000 */
[----:B------:R-:W-:Y:S11]  /*9010*/  ISETP.NE.AND.EX P0, PT, RZ, UR7, PT, P0 ;  /* 0x00000007ff007c0c */ /* 0x000ff6000bf05300 */
[----:B------:R-:W-:Y:S02]  /*9020*/  @!UPT UIADD3 URZ, UPT, UPT, URZ, URZ, URZ ;  /* 0x000000fffffff290 */ /* 0x000fe4000fffe0ff */
[----:B------:R-:W4:Y:S08]  /*9030*/  @P0 LDC R0, c[0x0][0x898] ;  /* 0x00022600ff000b82 */ /* 0x000f300000000800 */
[----:B------:R-:W5:Y:S01]  /*9040*/  @P0 LDC.64 R4, c[0x0][0x888] ;  /* 0x00022200ff040b82 */ /* 0x000f620000000a00 */
[----:B----4-:R-:W-:Y:S04]  /*9050*/  @P0 IMAD R23, R23, R0, RZ ;  /* 0x0000000017170224 */ /* 0x010fe800078e02ff */
[----:B-----5:R-:W-:Y:S06]  /*9060*/  @P0 IMAD.WIDE R4, R23, 0x4, R4 ;  /* 0x0000000417040825 */ /* 0x020fec00078e0204 */
[----:B------:R-:W4:Y:S02]  /*9070*/  @P0 LDG.E R4, desc[UR50][R4.64] ;  /* 0x0000003204040981 */ /* 0x000f24000c1e1900 */
[----:B----4-:R-:W-:Y:S11]  /*9080*/  @P0 FSETP.NEU.AND P1, PT, R4, RZ, PT ;  /* 0x000000ff0400020b */ /* 0x010ff60003f2d000 */
[----:B------:R-:W-:Y:S02]  /*9090*/  @!UPT UIADD3 URZ, UPT, UPT, URZ, URZ, URZ ;  /* 0x000000fffffff290 */ /* 0x000fe4000fffe0ff */
.L_x_96:
[----:B------:R-:W-:Y:S01]  /*90a0*/  UISETP.NE.AND UP0, UPT, UR21, 0x4, UPT ;  /* 0x000000041500788c */ /* 0x000fe2000bf05270 */
[----:B------:R-:W-:Y:S04]  /*90b0*/  ELECT P0, URZ, PT ;  /* 0x0000000000ff782f */ /* 0x000fe80003800000 */
[----:B------:R-:W-:Y:S04]  /*90c0*/  PLOP3.LUT P1, PT, P1, P0, PT, 0x80, 0x8 ;  /* 0x000000000008781c */ /* 0x000fe80000f21070 */
[----:B------:R-:W-:Y:S09]  /*90d0*/  BRA.U UP0, `(.L_x_97) ;  /* 0x0000000100047547 */ /* 0x000ff2000b800000 */
[----:B-1--4-:R-:W-:Y:S05]  /*90e0*/  BPT.TRAP 0x1 ;  /* 0x000000040000795c */ /* 0x012fea0000300000 */
.L_x_97:
[----:B------:R-:W5:Y:S01]  /*90f0*/  S2UR UR25, SR_CgaCtaId ;  /* 0x00000000001979c3 */ /* 0x000f620000008800 */
[----:B------:R-:W-:Y:S01]  /*9100*/  UMOV UR24, 0x400 ;  /* 0x0000040000187882 */ /* 0x000fe20000000000 */
[----:B------:R-:W-:Y:S01]  /*9110*/  SHF.L.U32 R5, R18, 0x1f, RZ ;  /* 0x0000001f12057819 */ /* 0x000fe200000006ff */
[----:B-----5:R-:W-:Y:S09]  /*9120*/  ULEA UR24, UR25, UR24, 0x18 ;  /* 0x0000001819187291 */ /* 0x020ff2000f8ec0ff */
[----:B------:R-:W5:Y:S02]  /*9130*/  SYNCS.PHASECHK.TRANS64.TRYWAIT P0, [UR24+0x80], R5 ;  /* 0x00008005ff0075a7 */ /* 0x000f640008001118 */
[----:B-----5:R-:W-:Y:S05]  /*9140*/  @!P0 BRA `(.L_x_98) ;  /* 0x0000007c00888947 */ /* 0x020fea0003800000 */
.L_x_260:
[----:B------:R-:W-:Y:S04]  /*9150*/  BSSY.RECONVERGENT B0, `(.L_x_99) ;  /* 0x0000011000007945 */ /* 0x000fe80003800200 */
[----:B------:R-:W-:Y:S05]  /*9160*/  @!P1 BRA `(.L_x_100) ;  /* 0x00000000003c9947 */ /* 0x000fea0003800000 */
[----:B------:R-:W-:Y:S02]  /*9170*/  UIADD3 UR17, UPT, UPT, UR24, 0x60, URZ ;  /* 0x0000006018117890 */ /* 0x000fe4000fffe0ff */
[----:B------:R-:W-:Y:S01]  /*9180*/  UIADD3 UR16, UPT, UPT, UR24, 0x1000, URZ ;  /* 0x0000100018107890 */ /* 0x000fe2000fffe0ff */
[----:B------:R-:W-:Y:S01]  /*9190*/  UMOV UR12, 0x0 ;  /* 0x00000000000c7882 */ /* 0x000fe20000000000 */
[----:B------:R-:W-:Y:S01]  /*91a0*/  UMOV UR13, 0x10000000 ;  /* 0x10000000000d7882 */ /* 0x000fe20000000000 */
[----:B------:R-:W-:Y:S02]  /*91b0*/  UIADD3 UR11, UPT, UPT, UR19, 0x40, URZ ;  /* 0x00000040130b7890 */ /* 0x000fe4000fffe0ff */
[----:B------:R-:W-:Y:S01]  /*91c0*/  UIADD3 UR8, UPT, UPT, UR24, 0x1800, URZ ;  /* 0x0000180018087890 */ /* 0x000fe2000fffe0ff */
[----:B------:R-:W-:Y:S03]  /*91d0*/  UMOV UR10, UR18 ;  /* 0x00000012000a7c82 */ /* 0x000fe60008000000 */
[----:B------:R1:W-:Y:S01]  /*91e0*/  UTMALDG.2D [UR16], [UR28], desc[UR12] ;  /* 0x00000c101c0075b4 */ /* 0x0003e20008009000 */
[----:B------:R-:W-:Y:S01]  /*91f0*/  UMOV UR9, UR17 ;  /* 0x0000001100097c82 */ /* 0x000fe20008000000 */
[----:B------:R-:W-:Y:S03]  /*9200*/  UISETP.NE.AND UP0, UPT, UR21, 0x4, UPT ;  /* 0x000000041500788c */ /* 0x000fe6000bf05270 */
[----:B------:R1:W-:Y:S06]  /*9210*/  UTMALDG.2D [UR8], [UR28], desc[UR12] ;  /* 0x00000c081c0075b4 */ /* 0x0003ec0008009000 */
[----:B-1----:R-:W-:Y:S05]  /*9220*/  BRA.U UP0, `(.L_x_101) ;  /* 0x0000000100047547 */ /* 0x002fea000b800000 */
[----:B----4-:R-:W-:Y:S05]  /*9230*/  BPT.TRAP 0x1 ;  /* 0x000000040000795c */ /* 0x010fea0000300000 */
.L_x_101:
[----:B------:R-:W-:Y:S04]  /*9240*/  HFMA2 R0, -RZ, RZ, 0, 0.00048828125 ;  /* 0x00001000ff007431 */ /* 0x000fe800000001ff */
[----:B------:R1:W-:Y:S03]  /*9250*/  SYNCS.ARRIVE.TRANS64.RED.A0TR RZ, [UR24+0x60], R0 ;  /* 0x00006000ffff79a7 */ /* 0x0003e60008300418 */
.L_x_100:
[----:B-1--4-:R-:W-:Y:S05]  /*9260*/  BSYNC.RECONVERGENT B0 ;  /* 0x0000000000007941 */ /* 0x012fea0003800200 */
.L_x_99:
[----:B------:R-:W-:Y:S09]  /*9270*/  UISETP.NE.AND UP0, UPT, UR21, 0x4, UPT ;  /* 0x000000041500788c */ /* 0x000ff2000bf05270 */
[----:B------:R-:W-:Y:S05]  /*9280*/  BRA.U UP0, `(.L_x_102) ;  /* 0x0000000100047547 */ /* 0x000fea000b800000 */
[----:B------:R-:W-:Y:S05]  /*9290*/  BPT.TRAP 0x1 ;  /* 0x000000040000795c */ /* 0x000fea0000300000 */
.L_x_102:
[----:B------:R-:W-:Y:S04]  /*92a0*/  UIADD3 UR4, UPT, UPT, UR24, 0x60, URZ ;  /* 0x0000006018047890 */ /* 0x000fe8000fffe0ff */
[----:B------:R-:W-:Y:S09]  /*92b0*/  UPRMT UR4, UR25, 0x654, UR4 ;  /* 0x0000065419047896 */ /* 0x000ff20008000004 */
[----:B------:R-:W-:Y:S01]  /*92c0*/  SYNCS.ARRIVE.TRANS64.RED.A1T0 RZ, [UR4], RZ ;  /* 0x000000ffffff79a7 */ /* 0x000fe20008100404 */
[----:B------:R-:W-:Y:S05]  /*92d0*/  BRA.U UP0, `(.L_x_103) ;  /* 0x0000000100047547 */ /* 0x000fea000b800000 */
[----:B------:R-:W-:Y:S05]  /*92e0*/  BPT.TRAP 0x1 ;  /* 0x000000040000795c */ /* 0x000fea0000300000 */
.L_x_103:
[----:B------:R-:W1:Y:S02]  /*92f0*/  SYNCS.PHASECHK.TRANS64.TRYWAIT P0, [UR24+0x88], R5 ;  /* 0x00008805ff0075a7 */ /* 0x000e640008001118 */
[----:B-1----:R-:W-:Y:S05]  /*9300*/  @!P0 BRA `(.L_x_104) ;  /* 0x0000007c00308947 */ /* 0x002fea0003800000 */
.L_x_262:
[----:B------:R-:W-:Y:S04]  /*9310*/  BSSY.RECONVERGENT B0, `(.L_x_105) ;  /* 0x0000012000007945 */ /* 0x000fe80003800200 */
[----:B------:R-:W-:Y:S05]  /*9320*/  @!P1 BRA `(.L_x_106) ;  /* 0x0000000000409947 */ /* 0x000fea0003800000 */
[----:B------:R-:W-:Y:S02]  /*9330*/  UIADD3 UR13, UPT, UPT, UR24, 0x68, URZ ;  /* 0x00000068180d7890 */ /* 0x000fe4000fffe0ff */
[----:B------:R-:W-:Y:S02]  /*9340*/  UIADD3 UR15, UPT, UPT, UR19, 0x10, URZ ;  /* 0x00000010130f7890 */ /* 0x000fe4000fffe0ff */
[----:B------:R-:W-:Y:S01]  /*9350*/  UIADD3 UR12, UPT, UPT, UR24, 0x2000, URZ ;  /* 0x00002000180c7890 */ /* 0x000fe2000fffe0ff */
[----:B------:R-:W-:Y:S01]  /*9360*/  UMOV UR16, 0x0 ;  /* 0x0000000000107882 */ /* 0x000fe20000000000 */
[----:B------:R-:W-:Y:S01]  /*9370*/  UMOV UR17, 0x10000000 ;  /* 0x1000000000117882 */ /* 0x000fe20000000000 */
[----:B------:R-:W-:Y:S01]  /*9380*/  UMOV UR14, UR18 ;  /* 0x00000012000e7c82 */ /* 0x000fe20008000000 */
[----:B------:R-:W-:Y:S02]  /*9390*/  UIADD3 UR11, UPT, UPT, UR19, 0x50, URZ ;  /* 0x00000050130b7890 */ /* 0x000fe4000fffe0ff */
[----:B------:R-:W-:Y:S03]  /*93a0*/  UIADD3 UR8, UPT, UPT, UR24, 0x2800, URZ ;  /* 0x0000280018087890 */ /* 0x000fe6000fffe0ff */
[----:B------:R4:W-:Y:S01]  /*93b0*/  UTMALDG.2D [UR12], [UR28], desc[UR16] ;  /* 0x0000100c1c0075b4 */ /* 0x0009e20008009000 */
[----:B------:R-:W-:Y:S01]  /*93c0*/  UMOV UR10, UR18 ;  /* 0x00000012000a7c82 */ /* 0x000fe20008000000 */
[----:B------:R-:W-:Y:S04]  /*93d0*/  UMOV UR9, UR13 ;  /* 0x0000000d00097c82 */ /* 0x000fe80008000000 */
[----:B------:R4:W-:Y:S02]  /*93e0*/  UTMALDG.2D [UR8], [UR28], desc[UR16] ;  /* 0x000010081c0075b4 */ /* 0x0009e40008009000 */
[----:B----4-:R-:W-:Y:S05]  /*93f0*/  BRA.U UP0, `(.L_x_107) ;  /* 0x0000000100047547 */ /* 0x010fea000b800000 */
[----:B------:R-:W-:Y:S05]  /*9400*/  BPT.TRAP 0x1 ;  /* 0x000000040000795c */ /* 0x000fea0000300000 */
.L_x_107:
[----:B-1----:R-:W-:Y:S04]  /*9410*/  HFMA2 R0, -RZ, RZ, 0, 0.00048828125 ;  /* 0x00001000ff007431 */ /* 0x002fe800000001ff */
[----:B------:R4:W-:Y:S03]  /*9420*/  SYNCS.ARRIVE.TRANS64.RED.A0TR RZ, [UR24+0x68], R0 ;  /* 0x00006800ffff79a7 */ /* 0x0009e60008300418 */
.L_x_106:
[----:B------:R-:W-:Y:S05]  /*9430*/  BSYNC.RECONVERGENT B0 ;  /* 0x0000000000007941 */ /* 0x000fea0003800200 */
.L_x_105:
[----:B------:R-:W-:Y:S05]  /*9440*/  BRA.U UP0, `(.L_x_108) ;  /* 0x0000000100047547 */ /* 0x000fea000b800000 */
[----:B------:R-:W-:Y:S05]  /*9450*/  BPT.TRAP 0x1 ;  /* 0x000000040000795c */ /* 0x000fea0000300000 */
.L_x_108:
[----:B------:R-:W-:Y:S04]  /*9460*/  UIADD3 UR4, UPT, UPT, UR24, 0x68, URZ ;  /* 0x0000006818047890 */ /* 0x000fe8000fffe0ff */
[----:B------:R-:W-:Y:S09]  /*9470*/  UPRMT UR4, UR25, 0x654, UR4 ;  /* 0x0000065419047896 */ /* 0x000ff20008000004 */
[----:B------:R-:W-:Y:S01]  /*9480*/  SYNCS.ARRIVE.TRANS64.RED.A1T0 RZ, [UR4], RZ ;  /* 0x000000ffffff79a7 */ /* 0x000fe20008100404 */
[----:B------:R-:W-:Y:S05]  /*9490*/  BRA.U UP0, `(.L_x_109) ;  /* 0x0000000100047547 */ /* 0x000fea000b800000 */
[----:B------:R-:W-:Y:S05]  /*94a0*/  BPT.TRAP 0x1 ;  /* 0x000000040000795c */ /* 0x000fea0000300000 */
.L_x_109:
[----:B------:R-:W5:Y:S02]  /*94b0*/  SYNCS.PHASECHK.TRANS64.TRYWAIT P0, [UR24+0x90], R5 ;  /* 0x00009005ff0075a7 */ /* 0x000f640008001118 */
[----:B-----5:R-:W-:Y:S05]  /*94c0*/  @!P0 BRA `(.L_x_110) ;  /* 0x0000007800d88947 */ /* 0x020fea0003800000 */
.L_x_264:
        /* <DEDUP_REMOVED lines=14> */
[----:B-1----:R-:W-:Y:S05]  /*95b0*/  BRA.U UP0, `(.L_x_113) ;  /* 0x0000000100047547 */ /* 0x002fea000b800000 */
[----:B------:R-:W-:Y:S05]  /*95c0*/  BPT.TRAP 0x1 ;  /* 0x000000040000795c */ /* 0x000fea0000300000 */
.L_x_113:
[----:B----4-:R-:W-:Y:S04]  /*95d0*/  HFMA2 R0, -RZ, RZ, 0, 0.00048828125 ;  /* 0x00001000ff007431 */ /* 0x010fe800000001ff */
[----:B------:R1:W-:Y:S03]  /*95e0*/  SYNCS.ARRIVE.TRANS64.RED.A0TR RZ, [UR24+0x70], R0 ;  /* 0x00007000ffff79a7 */ /* 0x0003e60008300418 */
.L_x_112:
[----:B------:R-:W-:Y:S05]  /*95f0*/  BSYNC.RECONVERGENT B0 ;  /* 0x0000000000007941 */ /* 0x000fea0003800200 */
.L_x_111:
[----:B------:R-:W-:Y:S05]  /*9600*/  BRA.U UP0, `(.L_x_114) ;  /* 0x0000000100047547 */ /* 0x000fea000b800000 */
[----:B------:R-:W-:Y:S05]  /*9610*/  BPT.TRAP 0x1 ;  /* 0x000000040000795c */ /* 0x000fea0000300000 */
.L_x_114:
[----:B------:R-:W-:Y:S04]  /*9620*/  UIADD3 UR4, UPT, UPT, UR24, 0x70, URZ ;  /* 0x0000007018047890 */ /* 0x000fe8000fffe0ff */
[----:B------:R-:W-:Y:S09]  /*9630*/  UPRMT UR4, UR25, 0x654, UR4 ;  /* 0x0000065419047896 */ /* 0x000ff20008000004 */
[----:B------:R-:W-:Y:S01]  /*9640*/  SYNCS.ARRIVE.TRANS64.RED.A1T0 RZ, [UR4], RZ ;  /* 0x000000ffffff79a7 */ /* 0x000fe20008100404 */
[----:B------:R-:W-:Y:S05]  /*9650*/  BRA.U UP0, `(.L_x_115) ;  /* 0x0000000100047547 */ /* 0x000fea000b800000 */
[----:B------:R-:W-:Y:S05]  /*9660*/  BPT.TRAP 0x1 ;  /* 0x000000040000795c */ /* 0x000fea0000300000 */
.L_x_115:
[----:B------:R-:W5:Y:S02]  /*9670*/  SYNCS.PHASECHK.TRANS64.TRYWAIT P0, [UR24+0x98], R5 ;  /* 0x00009805ff0075a7 */ /* 0x000f640008001118 */
[----:B-----5:R-:W-:Y:S05]  /*9680*/  @!P0 BRA `(.L_x_116) ;  /* 0x0000007800808947 */ /* 0x020fea0003800000 */
.L_x_266:
        /* <DEDUP_REMOVED lines=16> */
.L_x_119:
[----:B----4-:R-:W-:Y:S04]  /*9790*/  HFMA2 R0, -RZ, RZ, 0, 0.00048828125 ;  /* 0x00001000ff007431 */ /* 0x010fe800000001ff */
[----:B------:R1:W-:Y:S03]  /*97a0*/  SYNCS.ARRIVE.TRANS64.RED.A0TR RZ, [UR24+0x78], R0 ;  /* 0x00007800ffff79a7 */ /* 0x0003e60008300418 */
.L_x_118:
[----:B------:R-:W-:Y:S05]  /*97b0*/  BSYNC.RECONVERGENT B0 ;  /* 0x0000000000007941 */ /* 0x000fea0003800200 */
.L_x_117:
[----:B------:R-:W-:Y:S05]  /*97c0*/  BRA.U UP0, `(.L_x_120) ;  /* 0x0000000100047547 */ /* 0x000fea000b800000 */
[----:B------:R-:W-:Y:S05]  /*97d0*/  BPT.TRAP 0x1 ;  /* 0x000000040000795c */ /* 0x000fea0000300000 */
.L_x_120:
[----:B------:R-:W-:Y:S01]  /*97e0*/  UIADD3 UR4, UPT, UPT, UR24, 0x78, URZ ;  /* 0x0000007818047890 */ /* 0x000fe2000fffe0ff */
[----:B------:R-:W-:Y:S01]  /*97f0*/  LOP3.LUT R18, R18, 0x1, RZ, 0x3c, !PT ;  /* 0x0000000112127812 */ /* 0x000fe200078e3cff */
[----:B------:R-:W-:Y:S02]  /*9800*/  UISETP.NE.AND UP1, UPT, UR37, 0x8, UPT ;  /* 0x000000082500788c */ /* 0x000fe4000bf25270 */
[----:B------:R-:W-:Y:S09]  /*9810*/  UPRMT UR4, UR25, 0x654, UR4 ;  /* 0x0000065419047896 */ /* 0x000ff20008000004 */
[----:B------:R-:W-:Y:S01]  /*9820*/  SYNCS.ARRIVE.TRANS64.RED.A1T0 RZ, [UR4], RZ ;  /* 0x000000ffffff79a7 */ /* 0x000fe20008100404 */
[----:B------:R-:W-:Y:S05]  /*9830*/  BRA.U UP1, `(.L_x_121) ;  /* 0x0000000101047547 */ /* 0x000fea000b800000 */
[----:B------:R-:W-:Y:S05]  /*9840*/  BPT.TRAP 0x1 ;  /* 0x000000040000795c */ /* 0x000fea0000300000 */
.L_x_121:
[----:B------:R-:W-:Y:S01]  /*9850*/  ULEA UR8, UR5, UR24, 0x3 ;  /* 0x0000001805087291 */ /* 0x000fe2000f8e18ff */
[----:B-1----:R-:W-:Y:S08]  /*9860*/  SHF.L.U32 R5, R17, 0x1f, RZ ;  /* 0x0000001f11057819 */ /* 0x002ff000000006ff */
[----:B------:R-:W1:Y:S02]  /*9870*/  SYNCS.PHASECHK.TRANS64.TRYWAIT P0, [UR8+0x190], R5 ;  /* 0x00019005ff0075a7 */ /* 0x000e640008001108 */
[----:B-1----:R-:W-:Y:S05]  /*9880*/  @!P0 BRA `(.L_x_122) ;  /* 0x0000007800188947 */ /* 0x002fea0003800000 */
.L_x_268:
[----:B------:R-:W-:Y:S09]  /*9890*/  UIMAD UR4, UR5, 0x14, UR36 ;  /* 0x00000014050478a4 */ /* 0x000ff2000f8e0224 */
[----:B--2---:R-:W2:Y:S04]  /*98a0*/  LDS R6, [UR4] ;  /* 0x00000004ff067984 */ /* 0x004ea80008000800 */
[----:B-1----:R-:W1:Y:S04]  /*98b0*/  LDS R5, [UR4+0x4] ;  /* 0x00000404ff057984 */ /* 0x002e680008000800 */
[----:B------:R-:W3:Y:S04]  /*98c0*/  LDS.U16 R4, [UR4+0x12] ;  /* 0x00001204ff047984 */ /* 0x000ee80008000400 */
[----:B------:R-:W3:Y:S04]  /*98d0*/  LDS R23, [UR4+0x8] ;  /* 0x00000804ff177984 */ /* 0x000ee80008000800 */
[----:B----4-:R-:W4:Y:S01]  /*98e0*/  LDS R0, [UR4+0xc] ;  /* 0x00000c04ff007984 */ /* 0x010f220008000800 */
[----:B------:R-:W-:Y:S01]  /*98f0*/  @!PT LDS RZ, [RZ] ;  /* 0x00000000fffff984 */ /* 0x000fe20000000800 */
[----:B------:R-:W-:Y:S01]  /*9900*/  @!PT LDS RZ, [RZ] ;  /* 0x00000000fffff984 */ /* 0x000fe20000000800 */
[----:B------:R-:W-:Y:S01]  /*9910*/  @!PT LDS RZ, [RZ] ;  /* 0x00000000fffff984 */ /* 0x000fe20000000800 */
[----:B------:R-:W-:Y:S01]  /*9920*/  @!PT LDS RZ, [RZ] ;  /* 0x00000000fffff984 */ /* 0x000fe20000000800 */
[----:B------:R5:W-:Y:S06]  /*9930*/  MEMBAR.ALL.CTA ;  /* 0x0000000000007992 */ /* 0x000bec0000008000 */
[----:B-----5:R-:W3:Y:S01]  /*9940*/  FENCE.VIEW.ASYNC.S ;  /* 0x00000000000073c6 */ /* 0x020ee20000000000 */
[----:B--2---:R-:W-:Y:S02]  /*9950*/  R2UR UR18, R6 ;  /* 0x00000000061272ca */ /* 0x004fe400000e0000 */
[----:B-1----:R-:W-:Y:S01]  /*9960*/  R2UR UR19, R5 ;  /* 0x00000000051372ca */ /* 0x002fe200000e0000 */
[----:B------:R-:W-:Y:S03]  /*9970*/  @!UPT UIADD3 URZ, UPT, UPT, URZ, URZ, URZ ;  /* 0x000000fffffff290 */ /* 0x000fe6000fffe0ff */
[----:B------:R-:W-:Y:S11]  /*9980*/  BRA.U UP1, `(.L_x_123) ;  /* 0x0000000101047547 */ /* 0x000ff6000b800000 */
[----:B------:R-:W-:Y:S05]  /*9990*/  BPT.TRAP 0x1 ;  /* 0x000000040000795c */ /* 0x000fea0000300000 */
.L_x_123:
[----:B------:R-:W-:Y:S01]  /*99a0*/  UIADD3 UR8, UPT, UPT, UR8, 0x1d0, URZ ;  /* 0x000001d008087890 */ /* 0x000fe2000fffe0ff */
[----:B----4-:R-:W-:Y:S03]  /*99b0*/  ISETP.NE.AND P0, PT, R0, RZ, PT ;  /* 0x000000ff0000720c */ /* 0x010fe60003f05270 */
[----:B------:R-:W-:Y:S09]  /*99c0*/  UPRMT UR8, UR25, 0x654, UR8 ;  /* 0x0000065419087896 */ /* 0x000ff20008000008 */
[----:B---3--:R-:W-:Y:S01]  /*99d0*/  SYNCS.ARRIVE.TRANS64.RED.A1T0 RZ, [UR8], RZ ;  /* 0x000000ffffff79a7 */ /* 0x008fe20008100408 */
[----:B------:R-:W-:Y:S04]  /*99e0*/  UIADD3 UR8, UPT, UPT, UR5, 0x1, URZ ;  /* 0x0000000105087890 */ /* 0x000fe8000fffe0ff */
[----:B------:R-:W-:Y:S04]  /*99f0*/  UISETP.NE.AND UP1, UPT, UR8, 0x8, UPT ;  /* 0x000000080800788c */ /* 0x000fe8000bf25270 */
[----:B------:R-:W-:Y:S02]  /*9a00*/  USEL UR4, URZ, 0x1, UP1 ;  /* 0x00000001ff047887 */ /* 0x000fe40008800000 */
[----:B------:R-:W-:Y:S02]  /*9a10*/  USEL UR5, UR8, URZ, UP1 ;  /* 0x000000ff08057287 */ /* 0x000fe40008800000 */
[----:B------:R-:W-:Y:S02]  /*9a20*/  UPLOP3.LUT UP1, UPT, UPT, UPT, UPT, 0x80, 0x8 ;  /* 0x000000000008789c */ /* 0x000fe40003f2f070 */
[----:B------:R-:W-:Y:S01]  /*9a30*/  LOP3.LUT R17, R17, UR4, RZ, 0x3c, !PT ;  /* 0x0000000411117c12 */ /* 0x000fe2000f8e3cff */
[----:B------:R-:W-:Y:S08]  /*9a40*/  @P0 BRA `(.L_x_124) ;  /* 0xffffffec00c00947 */ /* 0x000ff0000383ffff */
[----:B------:R-:W-:Y:S05]  /*9a50*/  BRA.U UP0, `(.L_x_125) ;  /* 0x0000000100047547 */ /* 0x000fea000b800000 */
[----:B------:R-:W-:Y:S05]  /*9a60*/  BPT.TRAP 0x1 ;  /* 0x000000040000795c */ /* 0x000fea0000300000 */
.L_x_125:
[----:B------:R-:W-:-:S04]  /*9a70*/  SHF.L.U32 R3, R18, 0x1f, RZ ;  /* 0x0000001f12037819 */ /* 0x000fc800000006ff */
[----:B------:R-:W1:Y:S02]  /*9a80*/  SYNCS.PHASECHK.TRANS64.TRYWAIT P0, [UR24+0x80], R3 ;  /* 0x00008003ff0075a7 */ /* 0x000e640008001118 */
[----:B-1----:R-:W-:Y:S05]  /*9a90*/  @!P0 BRA `(.L_x_126) ;  /* 0x0000007400ac8947 */ /* 0x002fea0003800000 */
.L_x_270:
[----:B------:R-:W-:Y:S05]  /*9aa0*/  BRA.U UP0, `(.L_x_127) ;  /* 0x0000000100047547 */ /* 0x000fea000b800000 */
[----:B------:R-:W-:Y:S05]  /*9ab0*/  BPT.TRAP 0x1 ;  /* 0x000000040000795c */ /* 0x000fea0000300000 */
.L_x_127:
[----:B------:R-:W2:Y:S02]  /*9ac0*/  SYNCS.PHASECHK.TRANS64.TRYWAIT P0, [UR24+0x88], R3 ;  /* 0x00008803ff0075a7 */ /* 0x000ea40008001118 */
[----:B--2---:R-:W-:Y:S05]  /*9ad0*/  @!P0 BRA `(.L_x_128) ;  /* 0x0000007400b48947 */ /* 0x004fea0003800000 */
.L_x_272:
[----:B------:R-:W-:Y:S05]  /*9ae0*/  BRA.U UP0, `(.L_x_129) ;  /* 0x0000000100047547 */ /* 0x000fea000b800000 */
[----:B------:R-:W-:Y:S05]  /*9af0*/  BPT.TRAP 0x1 ;  /* 0x000000040000795c */ /* 0x000fea0000300000 */
.L_x_129:
[----:B------:R-:W2:Y:S02]  /*9b00*/  SYNCS.PHASECHK.TRANS64.TRYWAIT P0, [UR24+0x90], R3 ;  /* 0x00009003ff0075a7 */ /* 0x000ea40008001118 */
[----:B--2---:R-:W-:Y:S05]  /*9b10*/  @!P0 BRA `(.L_x_130) ;  /* 0x0000007400bc8947 */ /* 0x004fea0003800000 */
.L_x_274:
[----:B------:R-:W-:Y:S05]  /*9b20*/  BRA.U UP0, `(.L_x_131) ;  /* 0x0000000100047547 */ /* 0x000fea000b800000 */
[----:B------:R-:W-:Y:S05]  /*9b30*/  BPT.TRAP 0x1 ;  /* 0x000000040000795c */ /* 0x000fea0000300000 */
.L_x_131:
[----:B-1----:R-:W-:Y:S02]  /*9b40*/  SHF.L.U32 R3, R18, 0x1f, RZ ;  /* 0x0000001f12037819 */ /* 0x002fe400000006ff */
[----:B------:R-:W-:-:S04]  /*9b50*/  MOV R0, UR24 ;  /* 0x0000001800007c02 */ /* 0x000fc80008000f00 */
[----:B------:R1:W2:Y:S03]  /*9b60*/  SYNCS.PHASECHK.TRANS64.TRYWAIT P0, [R0+URZ+0x98], R3 ;  /* 0x00009803000075a7 */ /* 0x0002a600080011ff */
[----:B--2---:R-:W-:Y:S05]  /*9b70*/  @!P0 NANOSLEEP.SYNCS 0x989680 ;  /* 0x009896800000895d */ /* 0x004fea0003900000 */
[----:B------:R-:W2:Y:S02]  /*9b80*/  @!P0 SYNCS.PHASECHK.TRANS64 P0, [R0+URZ+0x98], R3 ;  /* 0x00009803000085a7 */ /* 0x000ea400080010ff */
[----:B--2---:R-:W-:Y:S05]  /*9b90*/  @P0 EXIT ;  /* 0x000000000000094d */ /* 0x004fea0003800000 */
[----:B------:R-:W-:Y:S05]  /*9ba0*/  BRA `(.L_x_131) ;  /* 0xfffffffc00e47947 */ /* 0x000fea000383ffff */
.L_x_90:
[----:B------:R-:W-:-:S09]  /*9bb0*/  UISETP.NE.AND UP0, UPT, UR21, 0x4, UPT ;  /* 0x000000041500788c */ /* 0x000fd2000bf05270 */
[----:B------:R-:W-:Y:S05]  /*9bc0*/  BRA.U UP0, `(.L_x_132) ;  /* 0x0000003d00047547 */ /* 0x000fea000b800000 */
.L_x_133:
[----:B------:R-:W-:-:S08]  /*9bd0*/  NOP ;  /* 0x0000000000007918 */ /* 0x000fd00000000000 */
[----:B------:R-:W1:Y:S02]  /*9be0*/  USETMAXREG.TRY_ALLOC.CTAPOOL UP0, 0xe8 ;  /* 0x000000e8000079c8 */ /* 0x000e640008000600 */
[----:B-1----:R-:W-:Y:S05]  /*9bf0*/  BRA.U !UP0, `(.L_x_133) ;  /* 0xfffffffd08f47547 */ /* 0x002fea000b83ffff */
[----:B------:R-:W1:Y:S08]  /*9c00*/  S2UR UR52, SR_CgaCtaId ;  /* 0x00000000003479c3 */ /* 0x000e700000008800 */
[----:B------:R-:W-:Y:S01]  /*9c10*/  BAR.SYNC.DEFER_BLOCKING 0x6, 0xa0 ;  /* 0x0182800000007b1d */ /* 0x000fe20000010000 */
[C---:B------:R-:W-:Y:S01]  /*9c20*/  IMAD.SHL.U32 R3, R49.reuse, 0x20, RZ ;  /* 0x0000002031037824 */ /* 0x040fe200078e00ff */
[----:B------:R-:W-:Y:S01]  /*9c30*/  PLOP3.LUT P2, PT, PT, PT, PT, 0x80, 0x8 ;  /* 0x000000000008781c */ /* 0x000fe20003f4f070 */
[C---:B------:R-:W-:Y:S01]  /*9c40*/  IMAD.SHL.U32 R4, R49.reuse, 0x40, RZ ;  /* 0x0000004031047824 */ /* 0x040fe200078e00ff */
[C---:B------:R-:W-:Y:S01]  /*9c50*/  LOP3.LUT R64, R49.reuse, 0x60, RZ, 0xc0, !PT ;  /* 0x0000006031407812 */ /* 0x040fe200078ec0ff */
[----:B------:R-:W-:Y:S01]  /*9c60*/  IMAD.SHL.U32 R62, R49, 0x10, RZ ;  /* 0x00000010313e7824 */ /* 0x000fe200078e00ff */
[----:B------:R-:W-:-:S02]  /*9c70*/  UMOV UR43, 0x400 ;  /* 0x00000400002b7882 */ /* 0x000fc40000000000 */
[----:B------:R-:W2:Y:S01]  /*9c80*/  LDC.64 R66, c[0x0][0x390] ;  /* 0x0000e400ff427b82 */ /* 0x000ea20000000a00 */
[----:B------:R-:W3:Y:S01]  /*9c90*/  SHFL.IDX PT, R65, R48, RZ, 0x1f ;  /* 0x00001fff30417589 */ /* 0x000ee200000e0000 */
[----:B-----5:R-:W-:Y:S01]  /*9ca0*/  IMAD.SHL.U32 R5, R48, 0x200000, RZ ;  /* 0x0020000030057824 */ /* 0x020fe200078e00ff */
[----:B------:R-:W-:Y:S01]  /*9cb0*/  LOP3.LUT R3, R3, 0x200, RZ, 0xc0, !PT ;  /* 0x0000020003037812 */ /* 0x000fe200078ec0ff */
[C---:B------:R-:W-:Y:S01]  /*9cc0*/  IMAD.U32 R2, R49.reuse, 0x10000, RZ ;  /* 0x0001000031027824 */ /* 0x040fe200078e00ff */
[----:B------:R-:W-:Y:S01]  /*9cd0*/  LOP3.LUT R4, R4, 0x1c0, RZ, 0xc0, !PT ;  /* 0x000001c004047812 */ /* 0x000fe200078ec0ff */
[----:B------:R-:W-:Y:S01]  /*9ce0*/  IMAD.SHL.U32 R0, R49, 0x8, RZ ;  /* 0x0000000831007824 */ /* 0x000fe200078e00ff */
[----:B------:R-:W-:Y:S01]  /*9cf0*/  LOP3.LUT R62, R3, 0x400, R62, 0xf8, !PT ;  /* 0x00000400033e7812 */ /* 0x000fe200078ef83e */
[----:B------:R-:W2:Y:S01]  /*9d00*/  LDC.64 R44, c[0x0][0x890] ;  /* 0x00022400ff2c7b82 */ /* 0x000ea20000000a00 */
[----:B------:R-:W-:Y:S01]  /*9d10*/  LOP3.LUT R5, R5, 0x200000, RZ, 0xc0, !PT ;  /* 0x0020000005057812 */ /* 0x000fe200078ec0ff */
[----:B------:R-:W2:Y:S01]  /*9d20*/  LDCU.64 UR38, c[0x0][0x888] ;  /* 0x00011100ff2677ac */ /* 0x000ea20008000a00 */
[----:B------:R-:W-:Y:S01]  /*9d30*/  LOP3.LUT R3, R4, 0x28, R49, 0xf8, !PT ;  /* 0x0000002804037812 */ /* 0x000fe200078ef831 */
[----:B------:R-:W-:Y:S01]  /*9d40*/  IMAD.MOV.U32 R61, RZ, RZ, 0x1 ;  /* 0x00000001ff3d7424 */ /* 0x000fe200078e00ff */
[----:B------:R-:W-:Y:S01]  /*9d50*/  LOP3.LUT R2, R5, 0x400000, R2, 0xf8, !PT ;  /* 0x0040000005027812 */ /* 0x000fe200078ef802 */
[----:B------:R-:W2:Y:S01]  /*9d60*/  LDCU.64 UR48, c[0x0][0xb18] ;  /* 0x00016300ff3077ac */ /* 0x000ea20008000a00 */
[----:B------:R-:W-:Y:S01]  /*9d70*/  LOP3.LUT R3, R3, 0x38, R0, 0x78, !PT ;  /* 0x0000003803037812 */ /* 0x000fe200078e7800 */
[----:B------:R-:W2:Y:S01]  /*9d80*/  LDC.64 R46, c[0x0][0x8b8] ;  /* 0x00022e00ff2e7b82 */ /* 0x000ea20000000a00 */
[----:B------:R-:W-:Y:S01]  /*9d90*/  IMAD.MOV.U32 R60, RZ, RZ, RZ ;  /* 0x000000ffff3c7224 */ /* 0x000fe200078e00ff */
[----:B-1----:R-:W-:Y:S01]  /*9da0*/  ULEA UR43, UR52, UR43, 0x18 ;  /* 0x0000002b342b7291 */ /* 0x002fe2000f8ec0ff */
[----:B------:R-:W-:Y:S01]  /*9db0*/  LOP3.LUT R62, R62, R3, RZ, 0xfc, !PT ;  /* 0x000000033e3e7212 */ /* 0x000fe200078efcff */
[----:B------:R-:W1:Y:S01]  /*9dc0*/  LDCU.64 UR46, c[0x0][0xb20] ;  /* 0x00016400ff2e77ac */ /* 0x000e620008000a00 */
[----:B------:R-:W-:Y:S01]  /*9dd0*/  PRMT R59, RZ, 0x7610, R59 ;  /* 0x00007610ff3b7816 */ /* 0x000fe2000000003b */
[----:B------:R-:W-:Y:S01]  /*9de0*/  IMAD.MOV.U32 R58, RZ, RZ, RZ ;  /* 0x000000ffff3a7224 */ /* 0x000fe200078e00ff */
[----:B------:R-:W1:Y:S01]  /*9df0*/  LDCU.64 UR44, c[0x0][0x8b0] ;  /* 0x00011600ff2c77ac */ /* 0x000e620008000a00 */
[----:B---3--:R-:W-:Y:S01]  /*9e00*/  ISETP.NE.AND P0, PT, R65, 0x4, PT ;  /* 0x000000044100780c */ /* 0x008fe20003f05270 */
[----:B------:R-:W-:-:S02]  /*9e10*/  IMAD.MOV.U32 R57, RZ, RZ, RZ ;  /* 0x000000ffff397224 */ /* 0x000fc400078e00ff */
[----:B------:R-:W3:Y:S01]  /*9e20*/  LDS R63, [UR43+0x350] ;  /* 0x0003502bff3f7984 */ /* 0x000ee20008000800 */
[----:B------:R-:W-:Y:S01]  /*9e30*/  UMOV UR58, URZ ;  /* 0x000000ff003a7c82 */ /* 0x000fe20008000000 */
[----:B------:R-:W-:Y:S01]  /*9e40*/  UMOV UR59, URZ ;  /* 0x000000ff003b7c82 */ /* 0x000fe20008000000 */
[----:B------:R-:W-:Y:S01]  /*9e50*/  UIADD3 UR4, UPT, UPT, UR43, 0x1000, URZ ;  /* 0x000010002b047890 */ /* 0x000fe2000fffe0ff */
[----:B------:R-:W-:Y:S01]  /*9e60*/  UMOV UR5, URZ ;  /* 0x000000ff00057c82 */ /* 0x000fe20008000000 */
[----:B---3--:R-:W-:-:S05]  /*9e70*/  IMAD.IADD R63, R63, 0x1, R2 ;  /* 0x000000013f3f7824 */ /* 0x008fca00078e0202 */
[----:B-12---:R-:W-:Y:S05]  /*9e80*/  @P0 BRA `(.L_x_134) ;  /* 0x00000000007c0947 */ /* 0x006fea0003800000 */
[----:B------:R-:W1:Y:S01]  /*9e90*/  LDC.64 R36, c[0x0][0xa00] ;  /* 0x00028000ff247b82 */ /* 0x000e620000000a00 */
[----:B------:R-:W2:Y:S01]  /*9ea0*/  LDCU UR6, c[0x0][0xc1c] ;  /* 0x00018380ff0677ac */ /* 0x000ea20008000800 */
[----:B------:R-:W3:Y:S06]  /*9eb0*/  LDCU.64 UR58, c[0x0][0xb00] ;  /* 0x00016000ff3a77ac */ /* 0x000eec0008000a00 */
[----:B------:R-:W1:Y:S01]  /*9ec0*/  LDC.64 R38, c[0x0][0xa08] ;  /* 0x00028200ff267b82 */ /* 0x000e620000000a00 */
[----:B------:R-:W-:-:S07]  /*9ed0*/  ELECT P0, URZ, PT ;  /* 0x0000000000ff782f */ /* 0x000fce0003800000 */
[----:B------:R-:W5:Y:S01]  /*9ee0*/  LDC.64 R32, c[0x0][0xa10] ;  /* 0x00028400ff207b82 */ /* 0x000f620000000a00 */
[----:B--2---:R-:W-:-:S04]  /*9ef0*/  UIADD3 UR6, UPT, UPT, UR16, UR6, URZ ;  /* 0x0000000610067290 */ /* 0x004fc8000fffe0ff */
[----:B------:R-:W-:-:S03]  /*9f00*/  UIMAD UR6, UR6, 0xe, URZ ;  /* 0x0000000e060678a4 */ /* 0x000fc6000f8e02ff */
[----:B------:R-:W5:Y:S01]  /*9f10*/  LDC.64 R34, c[0x0][0xa18] ;  /* 0x00028600ff227b82 */ /* 0x000f620000000a00 */
[----:B---3--:R-:W-:-:S07]  /*9f20*/  UIMAD.WIDE.U32 UR58, UR6, 0x80, UR58 ;  /* 0x00000080063a78a5 */ /* 0x008fce000f8e003a */
[----:B------:R-:W2:Y:S01]  /*9f30*/  LDC.64 R28, c[0x0][0xa20] ;  /* 0x00028800ff1c7b82 */ /* 0x000ea20000000a00 */
[----:B-1----:R1:W-:Y:S07]  /*9f40*/  @P0 STS.128 [UR43+0x400], R36 ;  /* 0x00040024ff000988 */ /* 0x0023ee0008000c2b */
[----:B------:R-:W2:Y:S08]  /*9f50*/  LDC.64 R30, c[0x0][0xa28] ;  /* 0x00028a00ff1e7b82 */ /* 0x000eb00000000a00 */
[----:B------:R-:W3:Y:S01]  /*9f60*/  LDC.64 R24, c[0x0][0xa30] ;  /* 0x00028c00ff187b82 */ /* 0x000ee20000000a00 */
[----:B-----5:R1:W-:Y:S07]  /*9f70*/  @P0 STS.128 [UR43+0x410], R32 ;  /* 0x00041020ff000988 */ /* 0x0203ee0008000c2b */
[----:B------:R-:W3:Y:S08]  /*9f80*/  LDC.64 R26, c[0x0][0xa38] ;  /* 0x00028e00ff1a7b82 */ /* 0x000ef00000000a00 */
[----:B----4-:R-:W4:Y:S01]  /*9f90*/  LDC.64 R16, c[0x0][0xa40] ;  /* 0x00029000ff107b82 */ /* 0x010f220000000a00 */
[----:B--2---:R1:W-:Y:S07]  /*9fa0*/  @P0 STS.128 [UR43+0x420], R28 ;  /* 0x0004201cff000988 */ /* 0x0043ee0008000c2b */
[----:B------:R-:W4:Y:S08]  /*9fb0*/  LDC.64 R18, c[0x0][0xa48] ;  /* 0x00029200ff127b82 */ /* 0x000f300000000a00 */
[----:B------:R-:W2:Y:S01]  /*9fc0*/  LDC.64 R12, c[0x0][0xa50] ;  /* 0x00029400ff0c7b82 */ /* 0x000ea20000000a00 */
[----:B---3--:R1:W-:Y:S07]  /*9fd0*/  @P0 STS.128 [UR43+0x430], R24 ;  /* 0x00043018ff000988 */ /* 0x0083ee0008000c2b */
[----:B------:R-:W2:Y:S08]  /*9fe0*/  LDC.64 R14, c[0x0][0xa58] ;  /* 0x00029600ff0e7b82 */ /* 0x000eb00000000a00 */
[----:B------:R-:W3:Y:S01]  /*9ff0*/  LDC.64 R8, c[0x0][0xa60] ;  /* 0x00029800ff087b82 */ /* 0x000ee20000000a00 */
[----:B----4-:R1:W-:Y:S07]  /*a000*/  @P0 STS.128 [UR43+0x440], R16 ;  /* 0x00044010ff000988 */ /* 0x0103ee0008000c2b */
[----:B------:R-:W3:Y:S08]  /*a010*/  LDC.64 R10, c[0x0][0xa68] ;  /* 0x00029a00ff0a7b82 */ /* 0x000ef00000000a00 */
[----:B------:R-:W4:Y:S01]  /*a020*/  LDC.64 R4, c[0x0][0xa70] ;  /* 0x00029c00ff047b82 */ /* 0x000f220000000a00 */
[----:B--2---:R1:W-:Y:S07]  /*a030*/  @P0 STS.128 [UR43+0x450], R12 ;  /* 0x0004500cff000988 */ /* 0x0043ee0008000c2b */
[----:B------:R-:W4:Y:S01]  /*a040*/  LDC.64 R6, c[0x0][0xa78] ;  /* 0x00029e00ff067b82 */ /* 0x000f220000000a00 */
[----:B---3--:R1:W-:Y:S04]  /*a050*/  @P0 STS.128 [UR43+0x460], R8 ;  /* 0x00046008ff000988 */ /* 0x0083e80008000c2b */
[----:B----4-:R1:W-:Y:S01]  /*a060*/  @P0 STS.128 [UR43+0x470], R4 ;  /* 0x00047004ff000988 */ /* 0x0103e20008000c2b */
[----:B------:R-:W-:Y:S01]  /*a070*/  NOP ;  /* 0x0000000000007918 */ /* 0x000fe20000000000 */
.L_x_134:
[----:B------:R-:W-:Y:S01]  /*a080*/  MOV R50, UR4 ;  /* 0x0000000400327c02 */ /* 0x000fe20008000f00 */
[----:B------:R-:W-:Y:S01]  /*a090*/  UMOV UR54, URZ ;  /* 0x000000ff00367c82 */ /* 0x000fe20008000000 */
[----:B------:R-:W-:Y:S01]  /*a0a0*/  SHF.L.U32 R62, R62, 0x1, RZ ;  /* 0x000000013e3e7819 */ /* 0x000fe200000006ff */
[----:B------:R-:W-:-:S06]  /*a0b0*/  UMOV UR53, URZ ;  /* 0x000000ff00357c82 */ /* 0x000fcc0008000000 */
.L_x_188:
        /* <DEDUP_REMOVED lines=17> */
[----:B------:R-:W-:Y:S02]  /*a1d0*/  ISETP.NE.OR P0, PT, R65, 0x4, !P2 ;  /* 0x000000044100780c */ /* 0x000fe40005705670 */
[----:B------:R-:W-:Y:S02]  /*a1e0*/  R2UR UR56, R2 ;  /* 0x00000000023872ca */ /* 0x000fe400000e0000 */
[----:B------:R-:W-:Y:S09]  /*a1f0*/  R2UR UR57, R3 ;  /* 0x00000000033972ca */ /* 0x000ff200000e0000 */
[----:B-1-34-:R-:W-:Y:S06]  /*a200*/  @P0 BRA `(.L_x_135) ;  /* 0x0000000000ec0947 */ /* 0x01afec0003800000 */
[----:B-1----:R-:W-:Y:S01]  /*a210*/  IMAD.U32 R9, RZ, RZ, UR43 ;  /* 0x0000002bff097e24 */ /* 0x002fe2000f8e00ff */
[----:B------:R-:W1:Y:S01]  /*a220*/  S2R R0, SR_LANEID ;  /* 0x0000000000007919 */ /* 0x000e620000000000 */
[----:B------:R-:W-:Y:S01]  /*a230*/  ELECT P0, URZ, PT ;  /* 0x0000000000ff782f */ /* 0x000fe20003800000 */
[----:B------:R-:W-:Y:S01]  /*a240*/  BSSY.RECONVERGENT B0, `(.L_x_136) ;  /* 0x0000032000007945 */ /* 0x000fe20003800200 */
[----:B-1----:R-:W-:Y:S05]  /*a250*/  IMAD.SHL.U32 R0, R0, 0x4, RZ ;  /* 0x0000000400007824 */ /* 0x002fea00078e00ff */
[----:B------:R-:W-:Y:S06]  /*a260*/  IADD3 R9, PT, PT, R0, 0x400, R9 ;  /* 0x0000040000097810 */ /* 0x000fec0007ffe009 */
[----:B------:R-:W-:Y:S05]  /*a270*/  @!P0 BRA `(.L_x_137) ;  /* 0x0000000000b88947 */ /* 0x000fea0003800000 */
[----:B------:R-:W-:Y:S01]  /*a280*/  STS [UR43+0x430], RZ ;  /* 0x000430ffff007988 */ /* 0x000fe2000800082b */
[----:B------:R-:W-:Y:S01]  /*a290*/  ISETP.NE.U32.AND P0, PT, RZ, UR46, PT ;  /* 0x0000002eff007c0c */ /* 0x000fe2000bf05070 */
[C---:B------:R-:W-:Y:S01]  /*a2a0*/  IMAD.WIDE R6, R23.reuse, 0xc, R66 ;  /* 0x0000000c17067825 */ /* 0x040fe200078e0242 */
[----:B------:R-:W-:Y:S02]  /*a2b0*/  UIADD3 UR4, UPT, UPT, UR43, 0x400, URZ ;  /* 0x000004002b047890 */ /* 0x000fe4000fffe0ff */
[----:B------:R-:W-:Y:S02]  /*a2c0*/  ISETP.NE.AND.EX P1, PT, RZ, UR47, PT, P0 ;  /* 0x0000002fff007c0c */ /* 0x000fe4000bf25300 */
[----:B------:R-:W2:Y:S01]  /*a2d0*/  LDG.E R14, desc[UR50][R6.64] ;  /* 0x00000032060e7981 */ /* 0x000ea2000c1e1900 */
[C---:B------:R-:W-:Y:S03]  /*a2e0*/  LEA R2, P0, R23.reuse, RZ, 0x3 ;  /* 0x000000ff17027211 */ /* 0x040fe600078018ff */
[----:B------:R1:W3:Y:S01]  /*a2f0*/  LDG.E R5, desc[UR50][R6.64+0x4] ;  /* 0x0000043206057981 */ /* 0x0002e2000c1e1900 */
[----:B------:R-:W-:Y:S06]  /*a300*/  LEA.HI.X.SX32 R3, R23, RZ, 0x3, P0 ;  /* 0x000000ff17037211 */ /* 0x000fec00000f1eff */
[C---:B------:R-:W-:Y:S04]  /*a310*/  @P1 IADD3 R10, P0, PT, R2.reuse, UR46, RZ ;  /* 0x0000002e020a1c10 */ /* 0x040fe8000ff1e0ff */
[C---:B------:R-:W-:Y:S02]  /*a320*/  @P1 IADD3.X R11, PT, PT, R3.reuse, UR47, RZ, P0, !PT ;  /* 0x0000002f030b1c10 */ /* 0x040fe400087fe4ff */
[----:B------:R-:W-:Y:S03]  /*a330*/  IADD3 R12, P0, PT, R2, UR48, RZ ;  /* 0x00000030020c7c10 */ /* 0x000fe6000ff1e0ff */
[----:B----4-:R-:W4:Y:S01]  /*a340*/  @P1 LDG.E.64 R16, desc[UR50][R10.64] ;  /* 0x000000320a101981 */ /* 0x010f22000c1e1b00 */
[----:B------:R-:W-:Y:S03]  /*a350*/  IADD3.X R13, PT, PT, R3, UR49, RZ, P0, !PT ;  /* 0x00000031030d7c10 */ /* 0x000fe600087fe4ff */
[----:B------:R-:W5:Y:S04]  /*a360*/  LDS R3, [UR43+0x41c] ;  /* 0x00041c2bff037984 */ /* 0x000f680008000800 */
[----:B------:R-:W5:Y:S01]  /*a370*/  LDG.E.64 R12, desc[UR50][R12.64] ;  /* 0x000000320c0c7981 */ /* 0x000f62000c1e1b00 */
[----:B-1----:R-:W-:Y:S03]  /*a380*/  IMAD.U32 R6, RZ, RZ, UR4 ;  /* 0x00000004ff067e24 */ /* 0x002fe6000f8e00ff */
[----:B-----5:R-:W-:Y:S01]  /*a390*/  STS.64 [UR43+0x400], R12 ;  /* 0x0004000cff007988 */ /* 0x020fe20008000a2b */
[--C-:B--2---:R-:W-:Y:S01]  /*a3a0*/  SHF.R.S32.HI R15, RZ, 0x1f, R14.reuse ;  /* 0x0000001fff0f7819 */ /* 0x104fe2000001140e */
[----:B------:R-:W-:Y:S02]  /*a3b0*/  @!P1 IMAD.MOV.U32 R16, RZ, RZ, R14 ;  /* 0x000000ffff109224 */ /* 0x000fe400078e000e */
[----:B---3--:R-:W-:Y:S02]  /*a3c0*/  VIADD R5, R5, 0xffffffff ;  /* 0xffffffff05057836 */ /* 0x008fe40000000000 */
[----:B------:R-:W-:Y:S05]  /*a3d0*/  @!P1 IMAD.MOV.U32 R17, RZ, RZ, R15 ;  /* 0x000000ffff119224 */ /* 0x000fea00078e000f */
[----:B----4-:R-:W-:Y:S04]  /*a3e0*/  SHF.L.U64.HI R8, R16, 0x1, R17 ;  /* 0x0000000110087819 */ /* 0x010fe80000010211 */
[----:B------:R-:W-:Y:S04]  /*a3f0*/  LOP3.LUT R8, R8, 0x1fffffff, RZ, 0xc0, !PT ;  /* 0x1fffffff08087812 */ /* 0x000fe800078ec0ff */
[----:B------:R-:W-:Y:S04]  /*a400*/  SHF.R.U32.HI R2, RZ, 0x4, R8 ;  /* 0x00000004ff027819 */ /* 0x000fe80000011608 */
[----:B------:R-:W-:Y:S02]  /*a410*/  LOP3.LUT R11, R3, 0xf, R2, 0xb8, !PT ;  /* 0x0000000f030b7812 */ /* 0x000fe400078eb802 */
[----:B------:R-:W-:Y:S03]  /*a420*/  SHF.R.U64 R2, R6, 0x4, RZ ;  /* 0x0000000406027819 */ /* 0x000fe600000012ff */
[----:B------:R1:W-:Y:S04]  /*a430*/  STS [UR43+0x41c], R11 ;  /* 0x00041c0bff007988 */ /* 0x0003e8000800082b */
[----:B------:R-:W2:Y:S04]  /*a440*/  LDS R4, [UR43+0x41c] ;  /* 0x00041c2bff047984 */ /* 0x000ea80008000800 */
[----:B------:R-:W-:Y:S04]  /*a450*/  STS [UR43+0x410], R2 ;  /* 0x00041002ff007988 */ /* 0x000fe8000800082b */
[----:B------:R-:W-:Y:S01]  /*a460*/  STS [UR43+0x414], R2 ;  /* 0x00041402ff007988 */ /* 0x000fe2000800082b */
[----:B-1----:R-:W-:Y:S05]  /*a470*/  IMAD.SHL.U32 R11, R16, 0x2, RZ ;  /* 0x00000002100b7824 */ /* 0x002fea00078e00ff */
[----:B------:R-:W-:Y:S04]  /*a480*/  LOP3.LUT R11, R11, 0xfffffffe, RZ, 0xc0, !PT ;  /* 0xfffffffe0b0b7812 */ /* 0x000fe800078ec0ff */
[----:B------:R-:W-:Y:S05]  /*a490*/  SHF.R.U64 R8, R11, 0x4, R8 ;  /* 0x000000040b087819 */ /* 0x000fea0000001208 */
[----:B------:R-:W-:Y:S01]  /*a4a0*/  STS [UR43+0x40c], R8 ;  /* 0x00040c08ff007988 */ /* 0x000fe2000800082b */
[----:B--2---:R-:W-:Y:S05]  /*a4b0*/  LOP3.LUT R7, R4, 0xf0, RZ, 0xb8, !PT ;  /* 0x000000f004077812 */ /* 0x004fea00078eb8ff */
[----:B------:R1:W-:Y:S04]  /*a4c0*/  STS [UR43+0x41c], R7 ;  /* 0x00041c07ff007988 */ /* 0x0003e8000800082b */
[----:B------:R-:W2:Y:S01]  /*a4d0*/  LDS R4, [UR43+0x41c] ;  /* 0x00041c2bff047984 */ /* 0x000ea20008000800 */
[----:B-1----:R-:W-:Y:S02]  /*a4e0*/  CS2R R6, SRZ ;  /* 0x0000000000067805 */ /* 0x002fe4000001ff00 */
[----:B--2---:R-:W-:Y:S01]  /*a4f0*/  LOP3.LUT R3, R4, 0xf00, RZ, 0xb8, !PT ;  /* 0x00000f0004037812 */ /* 0x004fe200078eb8ff */
[----:B------:R-:W-:Y:S04]  /*a500*/  VIADD R4, R14, 0xffffffff ;  /* 0xffffffff0e047836 */ /* 0x000fe80000000000 */
[----:B------:R-:W-:Y:S04]  /*a510*/  STS.64 [UR43+0x418], R2 ;  /* 0x00041802ff007988 */ /* 0x000fe80008000a2b */
[----:B------:R-:W1:Y:S04]  /*a520*/  LDS R10, [UR43+0x41c] ;  /* 0x00041c2bff0a7984 */ /* 0x000e680008000800 */
[----:B------:R2:W-:Y:S01]  /*a530*/  STS.128 [UR43+0x420], R4 ;  /* 0x00042004ff007988 */ /* 0x0005e20008000c2b */
[----:B-1----:R-:W-:Y:S05]  /*a540*/  LOP3.LUT R10, R10, 0xf000, RZ, 0xb8, !PT ;  /* 0x0000f0000a0a7812 */ /* 0x002fea00078eb8ff */
[----:B------:R2:W-:Y:S02]  /*a550*/  STS [UR43+0x41c], R10 ;  /* 0x00041c0aff007988 */ /* 0x0005e4000800082b */
.L_x_137:
[----:B------:R-:W-:Y:S05]  /*a560*/  BSYNC.RECONVERGENT B0 ;  /* 0x0000000000007941 */ /* 0x000fea0003800200 */
.L_x_136:
[----:B------:R-:W-:Y:S01]  /*a570*/  NOP ;  /* 0x0000000000007918 */ /* 0x000fe20000000000 */
[----:B------:R-:W1:Y:S01]  /*a580*/  LDS R9, [R9] ;  /* 0x0000000009097984 */ /* 0x000e620000000800 */
[----:B------:R-:W-:Y:S04]  /*a590*/  IADD3 R2, P0, PT, R0, UR56, RZ ;  /* 0x0000003800027c10 */ /* 0x000fe8000ff1e0ff */
[----:B------:R-:W-:Y:S05]  /*a5a0*/  IADD3.X R3, PT, PT, RZ, UR57, RZ, P0, !PT ;  /* 0x00000039ff037c10 */ /* 0x000fea00087fe4ff */
[----:B-1----:R3:W5:Y:S04]  /*a5b0*/  ATOMG.E.EXCH.STRONG.GPU PT, RZ, [R2], R9 ;  /* 0x0000000902ff73a8 */ /* 0x00276800041ee100 */
.L_x_135:
[----:B------:R-:W-:Y:S09]  /*a5c0*/  UISETP.NE.AND UP0, UPT, UR37, 0x8, UPT ;  /* 0x000000082500788c */ /* 0x000ff2000bf05270 */
[----:B------:R-:W-:Y:S05]  /*a5d0*/  BRA.U UP0, `(.L_x_138) ;  /* 0x0000000100047547 */ /* 0x000fea000b800000 */
[----:B------:R-:W-:Y:S05]  /*a5e0*/  BPT.TRAP 0x1 ;  /* 0x000000040000795c */ /* 0x000fea0000300000 */
.L_x_138:
[----:B------:R-:W-:Y:S01]  /*a5f0*/  ULEA UR6, UR5, UR43, 0x3 ;  /* 0x0000002b05067291 */ /* 0x000fe2000f8e18ff */
[----:B---3--:R-:W-:Y:S08]  /*a600*/  SHF.L.U32 R3, R57, 0x1f, RZ ;  /* 0x0000001f39037819 */ /* 0x008ff000000006ff */
[----:B-----5:R-:W3:Y:S02]  /*a610*/  SYNCS.PHASECHK.TRANS64.TRYWAIT P0, [UR6+0x190], R3 ;  /* 0x00019003ff0075a7 */ /* 0x020ee40008001106 */
[----:B---3--:R-:W-:Y:S05]  /*a620*/  @!P0 BRA `(.L_x_139) ;  /* 0x0000006c00108947 */ /* 0x008fea0003800000 */
.L_x_276:
[----:B------:R-:W-:Y:S09]  /*a630*/  UIMAD UR4, UR5, 0x14, UR36 ;  /* 0x00000014050478a4 */ /* 0x000ff2000f8e0224 */
[----:B------:R-:W1:Y:S04]  /*a640*/  LDS.U16 R59, [UR4+0x12] ;  /* 0x00001204ff3b7984 */ /* 0x000e680008000400 */
[----:B------:R-:W1:Y:S04]  /*a650*/  LDS R54, [UR4] ;  /* 0x00000004ff367984 */ /* 0x000e680008000800 */
[----:B------:R-:W1:Y:S04]  /*a660*/  LDS R53, [UR4+0x4] ;  /* 0x00000404ff357984 */ /* 0x000e680008000800 */
[----:B------:R-:W1:Y:S04]  /*a670*/  LDS R52, [UR4+0x8] ;  /* 0x00000804ff347984 */ /* 0x000e680008000800 */
[----:B------:R-:W1:Y:S01]  /*a680*/  LDS R51, [UR4+0xc] ;  /* 0x00000c04ff337984 */ /* 0x000e620008000800 */
[----:B------:R-:W-:Y:S01]  /*a690*/  @!PT LDS RZ, [RZ] ;  /* 0x00000000fffff984 */ /* 0x000fe20000000800 */
[----:B------:R-:W-:Y:S01]  /*a6a0*/  @!PT LDS RZ, [RZ] ;  /* 0x00000000fffff984 */ /* 0x000fe20000000800 */
[----:B------:R-:W-:Y:S01]  /*a6b0*/  @!PT LDS RZ, [RZ] ;  /* 0x00000000fffff984 */ /* 0x000fe20000000800 */
[----:B------:R-:W-:Y:S01]  /*a6c0*/  @!PT LDS RZ, [RZ] ;  /* 0x00000000fffff984 */ /* 0x000fe20000000800 */
[----:B------:R5:W-:Y:S06]  /*a6d0*/  MEMBAR.ALL.CTA ;  /* 0x0000000000007992 */ /* 0x000bec0000008000 */
[----:B-----5:R-:W1:Y:S01]  /*a6e0*/  FENCE.VIEW.ASYNC.S ;  /* 0x00000000000073c6 */ /* 0x020e620000000000 */
[----:B------:R-:W-:Y:S05]  /*a6f0*/  BRA.U UP0, `(.L_x_140) ;  /* 0x0000000100047547 */ /* 0x000fea000b800000 */
[----:B------:R-:W-:Y:S05]  /*a700*/  BPT.TRAP 0x1 ;  /* 0x000000040000795c */ /* 0x000fea0000300000 */
.L_x_140:
[----:B------:R-:W-:Y:S01]  /*a710*/  UIADD3 UR4, UPT, UPT, UR6, 0x1d0, URZ ;  /* 0x000001d006047890 */ /* 0x000fe2000fffe0ff */
[----:B---3--:R-:W-:Y:S01]  /*a720*/  IMAD.WIDE R2, R23, 0xc, R66 ;  /* 0x0000000c17027825 */ /* 0x008fe200078e0242 */
[----:B------:R-:W-:Y:S01]  /*a730*/  USHF.L.U32 UR41, UR18, 0x6, URZ ;  /* 0x0000000612297899 */ /* 0x000fe200080006ff */
[----:B------:R-:W-:Y:S01]  /*a740*/  ISETP.NE.OR P1, PT, R64, RZ, !P2 ;  /* 0x000000ff4000720c */ /* 0x000fe20005725670 */
[----:B------:R-:W-:Y:S01]  /*a750*/  UPRMT UR4, UR52, 0x654, UR4 ;  /* 0x0000065434047896 */ /* 0x000fe20008000004 */
[----:B------:R-:W-:Y:S01]  /*a760*/  BSSY.RECONVERGENT B0, `(.L_x_141) ;  /* 0x000000b000007945 */ /* 0x000fe20003800200 */
[----:B------:R-:W-:Y:S01]  /*a770*/  USHF.L.U32 UR42, UR19, 0x7, URZ ;  /* 0x00000007132a7899 */ /* 0x000fe200080006ff */
[----:B------:R-:W-:Y:S01]  /*a780*/  LOP3.LUT P0, RZ, R50, 0x3f0, RZ, 0xc0, !PT ;  /* 0x000003f032ff7812 */ /* 0x000fe2000780c0ff */
[----:B------:R-:W-:Y:S05]  /*a790*/  UIADD3 UR55, UPT, UPT, UR5, 0x1, URZ ;  /* 0x0000000105377890 */ /* 0x000fea000fffe0ff */
[----:B-1----:R-:W-:Y:S01]  /*a7a0*/  SYNCS.ARRIVE.TRANS64.RED.A1T0 RZ, [UR4], RZ ;  /* 0x000000ffffff79a7 */ /* 0x002fe20008100404 */
[----:B------:R1:W5:Y:S02]  /*a7b0*/  LDG.E R69, desc[UR50][R2.64+0x8] ;  /* 0x0000083202457981 */ /* 0x000364000c1e1900 */
[----:B------:R-:W-:Y:S05]  /*a7c0*/  @P1 BRA `(.L_x_142) ;  /* 0x0000000000101947 */ /* 0x000fea0003800000 */
[----:B------:R-:W-:Y:S04]  /*a7d0*/  DEPBAR {5,4,3,2,1,0} ;  /* 0x0000003f0000791a */ /* 0x000fe80000000000 */
[----:B------:R-:W3:Y:S02]  /*a7e0*/  CCTL.E.C.LDCU.IV.DEEP [UR56] ;  /* 0x0000000038007540 */ /* 0x000ee40009c08000 */
[----:B---3--:R3:W-:Y:S01]  /*a7f0*/  UTMACCTL.IV [UR56] ;  /* 0x00000000380079b9 */ /* 0x0087e20008000000 */
[----:B------:R-:W-:Y:S01]  /*a800*/  NOP ;  /* 0x0000000000007918 */ /* 0x000fe20000000000 */
.L_x_142:
[----:B---3--:R-:W-:Y:S05]  /*a810*/  BSYNC.RECONVERGENT B0 ;  /* 0x0000000000007941 */ /* 0x008fea0003800200 */
.L_x_141:
[----:B------:R-:W-:Y:S04]  /*a820*/  BSSY.RECONVERGENT B6, `(.L_x_143) ;  /* 0x0000021000067945 */ /* 0x000fe80003800200 */
[----:B------:R-:W-:Y:S05]  /*a830*/  @!P0 BRA `(.L_x_144) ;  /* 0x00000000007c8947 */ /* 0x000fea0003800000 */
[----:B------:R-:W2:Y:S01]  /*a840*/  LDCU.64 UR8, c[0x4][0x80] ;  /* 0x01001000ff0877ac */ /* 0x000ea20008000a00 */
[----:B-1----:R-:W-:Y:S01]  /*a850*/  MOV R2, 0x0 ;  /* 0x0000000000027802 */ /* 0x002fe20000000f00 */
[----:B------:R-:W-:Y:S02]  /*a860*/  HFMA2 R12, -RZ, RZ, 0, 5.9604644775390625e-08 ;  /* 0x00000001ff0c7431 */ /* 0x000fe400000001ff */
[----:B------:R-:W-:Y:S01]  /*a870*/  IMAD.MOV.U32 R8, RZ, RZ, 0x70 ;  /* 0x00000070ff087424 */ /* 0x000fe200078e00ff */
[----:B------:R1:W3:Y:S01]  /*a880*/  LDC.64 R14, c[0x4][R2] ;  /* 0x01000000020e7b82 */ /* 0x0002e20000000a00 */
[----:B------:R-:W4:Y:S01]  /*a890*/  LDCU.64 UR6, c[0x4][0x88] ;  /* 0x01001100ff0677ac */ /* 0x000f220008000a00 */
[----:B------:R-:W-:Y:S01]  /*a8a0*/  IMAD.MOV.U32 R13, RZ, RZ, RZ ;  /* 0x000000ffff0d7224 */ /* 0x000fe200078e00ff */
[----:B------:R-:W1:Y:S01]  /*a8b0*/  LDCU.64 UR4, c[0x4][0x8] ;  /* 0x01000100ff0477ac */ /* 0x000e620008000a00 */
[----:B--2---:R-:W-:Y:S01]  /*a8c0*/  MOV R5, UR9 ;  /* 0x0000000900057c02 */ /* 0x004fe20008000f00 */
[----:B------:R-:W-:Y:S01]  /*a8d0*/  IMAD.U32 R4, RZ, RZ, UR8 ;  /* 0x00000008ff047e24 */ /* 0x000fe2000f8e00ff */
[----:B----4-:R-:W-:Y:S01]  /*a8e0*/  MOV R7, UR7 ;  /* 0x0000000700077c02 */ /* 0x010fe20008000f00 */
[----:B------:R-:W-:Y:S01]  /*a8f0*/  IMAD.U32 R6, RZ, RZ, UR6 ;  /* 0x00000006ff067e24 */ /* 0x000fe2000f8e00ff */
[----:B-1----:R-:W-:Y:S01]  /*a900*/  MOV R11, UR5 ;  /* 0x00000005000b7c02 */ /* 0x002fe20008000f00 */
[----:B------:R-:W-:Y:S02]  /*a910*/  IMAD.U32 R10, RZ, RZ, UR4 ;  /* 0x00000004ff0a7e24 */ /* 0x000fe4000f8e00ff */
[----:B------:R-:W-:Y:S07]  /*a920*/  LEPC R20, `(.L_x_145) ;  /* 0x000000001014794e */ /* 0x000fee0000000000 */
[----:B---3-5:R-:W-:Y:S05]  /*a930*/  CALL.ABS.NOINC R14 ;  /* 0x000000000e007343 */ /* 0x028fea0003c00000 */
.L_x_145:
[----:B------:R-:W1:Y:S01]  /*a940*/  LDCU.64 UR8, c[0x4][0x80] ;  /* 0x01001000ff0877ac */ /* 0x000e620008000a00 */
[----:B------:R-:W2:Y:S01]  /*a950*/  LDC.64 R2, c[0x4][R2] ;  /* 0x0100000002027b82 */ /* 0x000ea20000000a00 */
[----:B------:R-:W-:Y:S02]  /*a960*/  HFMA2 R12, -RZ, RZ, 0, 5.9604644775390625e-08 ;  /* 0x00000001ff0c7431 */ /* 0x000fe400000001ff */
[----:B------:R-:W-:Y:S02]  /*a970*/  IMAD.MOV.U32 R8, RZ, RZ, 0x70 ;  /* 0x00000070ff087424 */ /* 0x000fe400078e00ff */
[----:B------:R-:W-:Y:S01]  /*a980*/  IMAD.MOV.U32 R13, RZ, RZ, RZ ;  /* 0x000000ffff0d7224 */ /* 0x000fe200078e00ff */
[----:B------:R-:W3:Y:S01]  /*a990*/  LDCU.64 UR6, c[0x4][0x88] ;  /* 0x01001100ff0677ac */ /* 0x000ee20008000a00 */
[----:B------:R-:W4:Y:S01]  /*a9a0*/  LDCU.64 UR4, c[0x4][0x8] ;  /* 0x01000100ff0477ac */ /* 0x000f220008000a00 */
[----:B-1----:R-:W-:Y:S02]  /*a9b0*/  MOV R4, UR8 ;  /* 0x0000000800047c02 */ /* 0x002fe40008000f00 */
[----:B------:R-:W-:Y:S02]  /*a9c0*/  MOV R5, UR9 ;  /* 0x0000000900057c02 */ /* 0x000fe40008000f00 */
[----:B---3--:R-:W-:Y:S01]  /*a9d0*/  MOV R7, UR7 ;  /* 0x0000000700077c02 */ /* 0x008fe20008000f00 */
[----:B------:R-:W-:Y:S01]  /*a9e0*/  IMAD.U32 R6, RZ, RZ, UR6 ;  /* 0x00000006ff067e24 */ /* 0x000fe2000f8e00ff */
[----:B----4-:R-:W-:Y:S01]  /*a9f0*/  MOV R11, UR5 ;  /* 0x00000005000b7c02 */ /* 0x010fe20008000f00 */
[----:B------:R-:W-:Y:S02]  /*aa00*/  IMAD.U32 R10, RZ, RZ, UR4 ;  /* 0x00000004ff0a7e24 */ /* 0x000fe4000f8e00ff */
[----:B------:R-:W-:Y:S07]  /*aa10*/  LEPC R20, `(.L_x_144) ;  /* 0x000000001014794e */ /* 0x000fee0000000000 */
[----:B--2---:R-:W-:Y:S05]  /*aa20*/  CALL.ABS.NOINC R2 ;  /* 0x0000000002007343 */ /* 0x004fea0003c00000 */
.L_x_144:
[----:B------:R-:W-:Y:S05]  /*aa30*/  BSYNC.RECONVERGENT B6 ;  /* 0x0000000000067941 */ /* 0x000fea0003800200 */
.L_x_143:
[----:B------:R-:W-:Y:S01]  /*aa40*/  ISETP.NE.AND P0, PT, R64, RZ, PT ;  /* 0x000000ff4000720c */ /* 0x000fe20003f05270 */
[----:B------:R-:W-:Y:S01]  /*aa50*/  BSSY B0, `(.L_x_146) ;  /* 0x0000009000007945 */ /* 0x000fe20003800000 */
[----:B------:R-:W-:Y:S04]  /*aa60*/  PLOP3.LUT P1, PT, PT, PT, PT, 0x8, 0x80 ;  /* 0x000000000080781c */ /* 0x000fe80003f2e170 */
[----:B------:R-:W-:Y:S07]  /*aa70*/  P2R R70, PR, RZ, 0x2 ;  /* 0x00000002ff467803 */ /* 0x000fee0000000000 */
[----:B------:R-:W-:Y:S05]  /*aa80*/  @P0 BRA `(.L_x_147) ;  /* 0x0000000000140947 */ /* 0x000fea0003800000 */
[----:B------:R-:W-:Y:S03]  /*aa90*/  UMOV UR4, 0xffffffff ;  /* 0xffffffff00047882 */ /* 0x000fe60000000000 */
[----:B------:R-:W-:Y:S05]  /*aaa0*/  BRA.DIV UR4, `(.L_x_148) ;  /* 0x0000006a04087947 */ /* 0x000fea000b800000 */
[----:B------:R-:W-:Y:S11]  /*aab0*/  ELECT P6, URZ, PT ;  /* 0x0000000000ff782f */ /* 0x000ff600038c0000 */
[----:B------:R-:W-:Y:S02]  /*aac0*/  @!UPT UIADD3 URZ, UPT, UPT, URZ, URZ, URZ ;  /* 0x000000fffffff290 */ /* 0x000fe4000fffe0ff */
.L_x_278:
[----:B------:R-:W-:Y:S07]  /*aad0*/  P2R R70, PR, RZ, 0x40 ;  /* 0x00000040ff467803 */ /* 0x000fee0000000000 */
.L_x_147:
[----:B------:R-:W-:Y:S05]  /*aae0*/  BSYNC B0 ;  /* 0x0000000000007941 */ /* 0x000fea0003800000 */
.L_x_146:
[----:B------:R-:W-:Y:S02]  /*aaf0*/  ISETP.NE.U32.AND P0, PT, R46, RZ, PT ;  /* 0x000000ff2e00720c */ /* 0x000fe40003f05070 */
[----:B------:R-:W-:Y:S02]  /*ab00*/  LOP3.LUT R61, R61, 0x1, RZ, 0x3c, !PT ;  /* 0x000000013d3d7812 */ /* 0x000fe400078e3cff */
[----:B------:R-:W-:Y:S02]  /*ab10*/  ISETP.NE.AND.EX P1, PT, R47, RZ, PT, P0 ;  /* 0x000000ff2f00720c */ /* 0x000fe40003f25300 */
[----:B------:R-:W-:Y:S02]  /*ab20*/  ISETP.NE.U32.AND P0, PT, R44, RZ, PT ;  /* 0x000000ff2c00720c */ /* 0x000fe40003f05070 */
[----:B------:R-:W-:Y:S02]  /*ab30*/  SHF.L.U32 R0, R61, 0x1f, RZ ;  /* 0x0000001f3d007819 */ /* 0x000fe400000006ff */
[----:B------:R-:W-:Y:S07]  /*ab40*/  ISETP.NE.AND.EX P0, PT, R45, RZ, PT, P0 ;  /* 0x000000ff2d00720c */ /* 0x000fee0003f05300 */
[----:B------:R-:W3:Y:S08]  /*ab50*/  @P1 LDC.64 R8, c[0x0][0x8b8] ;  /* 0x00022e00ff081b82 */ /* 0x000ef00000000a00 */
[----:B--2---:R-:W2:Y:S02]  /*ab60*/  @P0 LDC.64 R6, c[0x0][0x890] ;  /* 0x00022400ff060b82 */ /* 0x004ea40000000a00 */
[C---:B--2---:R-:W-:Y:S04]  /*ab70*/  @P0 IMAD.WIDE R6, R23.reuse, 0x8, R6 ;  /* 0x0000000817060825 */ /* 0x044fe800078e0206 */
[----:B---3--:R-:W-:Y:S01]  /*ab80*/  @P1 IMAD.WIDE R8, R23, 0x8, R8 ;  /* 0x0000000817081825 */ /* 0x008fe200078e0208 */
[----:B-1----:R-:W2:Y:S04]  /*ab90*/  @P0 LDG.E.64 R2, desc[UR50][R6.64] ;  /* 0x0000003206020981 */ /* 0x002ea8000c1e1b00 */
[----:B------:R-:W4:Y:S04]  /*aba0*/  @P1 LDG.E.64 R4, desc[UR50][R8.64] ;  /* 0x0000003208041981 */ /* 0x000f28000c1e1b00 */
[----:B--2---:R1:W5:Y:S04]  /*abb0*/  @P0 LD.E R19, desc[UR50][R2.64] ;  /* 0x0000003202130980 */ /* 0x004368000c101900 */
[----:B----4-:R1:W5:Y:S01]  /*abc0*/  @P1 LD.E R17, desc[UR50][R4.64] ;  /* 0x0000003204111980 */ /* 0x010362000c101900 */
[----:B------:R-:W-:Y:S05]  /*abd0*/  @P0 BRA `(.L_x_149) ;  /* 0x0000000000240947 */ /* 0x000fea0003800000 */
[----:B------:R-:W-:Y:S04]  /*abe0*/  ISETP.NE.U32.AND P0, PT, RZ, UR38, PT ;  /* 0x00000026ff007c0c */ /* 0x000fe8000bf05070 */
[----:B------:R-:W-:Y:S11]  /*abf0*/  ISETP.NE.AND.EX P0, PT, RZ, UR39, PT, P0 ;  /* 0x00000027ff007c0c */ /* 0x000ff6000bf05300 */
[----:B------:R-:W-:Y:S02]  /*ac00*/  @!UPT UIADD3 URZ, UPT, UPT, URZ, URZ, URZ ;  /* 0x000000fffffff290 */ /* 0x000fe4000fffe0ff */
[----:B-1----:R-:W1:Y:S08]  /*ac10*/  @P0 LDC R2, c[0x0][0x898] ;  /* 0x00022600ff020b82 */ /* 0x002e700000000800 */
[----:B------:R-:W2:Y:S01]  /*ac20*/  @P0 LDC.64 R4, c[0x0][0x888] ;  /* 0x00022200ff040b82 */ /* 0x000ea20000000a00 */
[----:B-1----:R-:W-:Y:S04]  /*ac30*/  @P0 IMAD R2, R23, R2, RZ ;  /* 0x0000000217020224 */ /* 0x002fe800078e02ff */
[----:B--2---:R-:W-:Y:S05]  /*ac40*/  @P0 IMAD.WIDE R4, R2, 0x4, R4 ;  /* 0x0000000402040825 */ /* 0x004fea00078e0204 */
[----:B-----5:R2:W5:Y:S02]  /*ac50*/  @P0 LDG.E R19, desc[UR50][R4.64] ;  /* 0x0000003204130981 */ /* 0x020564000c1e1900 */
[----:B--2---:R-:W3:Y:S02]  /*ac60*/  @!P0 LDC R19, c[0x0][0x880] ;  /* 0x00022000ff138b82 */ /* 0x004ee40000000800 */
.L_x_149:
        /* <DEDUP_REMOVED lines=9> */
[----:B--2---:R-:W4:Y:S02]  /*ad00*/  @!P0 LDC R17, c[0x0][0x8a8] ;  /* 0x00022a00ff118b82 */ /* 0x004f240000000800 */
.L_x_150:
[----:B------:R-:W2:Y:S01]  /*ad10*/  SYNCS.PHASECHK.TRANS64.TRYWAIT P0, [UR43+0x60], R0 ;  /* 0x00006000ff0075a7 */ /* 0x000ea2000800112b */
[----:B------:R-:W-:Y:S01]  /*ad20*/  LEA R68, R60, UR43, 0x3 ;  /* 0x0000002b3c447c11 */ /* 0x000fe2000f8e18ff */
[----:B------:R-:W-:Y:S01]  /*ad30*/  VIADD R56, R62, UR43 ;  /* 0x0000002b3e387c36 */ /* 0x000fe20008000000 */
[----:B-1----:R-:W-:Y:S01]  /*ad40*/  SHF.L.U32 R3, R58, 0x1f, RZ ;  /* 0x0000001f3a037819 */ /* 0x002fe200000006ff */
[----:B------:R-:W-:Y:S01]  /*ad50*/  BSSY B0, `(.L_x_151) ;  /* 0x0000008000007945 */ /* 0x000fe20003800000 */
[----:B------:R-:W-:Y:S01]  /*ad60*/  LOP3.LUT P2, RZ, R49, 0x2, RZ, 0xc0, !PT ;  /* 0x0000000231ff7812 */ /* 0x000fe2000784c0ff */
[C---:B------:R-:W-:Y:S02]  /*ad70*/  VIADD R2, R56.reuse, 0x1000 ;  /* 0x0000100038027836 */ /* 0x040fe40000000000 */
[----:B------:R-:W-:Y:S01]  /*ad80*/  VIADD R55, R56, 0x1020 ;  /* 0x0000102038377836 */ /* 0x000fe20000000000 */
[----:B------:R1:W1:Y:S01]  /*ad90*/  SYNCS.PHASECHK.TRANS64.TRYWAIT P1, [R68+URZ+0x130], R3 ;  /* 0x00013003440075a7 */ /* 0x00026200080211ff */
[----:B--2---:R-:W-:Y:S08]  /*ada0*/  @P0 BRA `(.L_x_152) ;  /* 0x0000000000080947 */ /* 0x004ff00003800000 */
[----:B------:R-:W2:Y:S02]  /*adb0*/  SYNCS.PHASECHK.TRANS64.TRYWAIT P0, [UR43+0x60], R0 ;  /* 0x00006000ff0075a7 */ /* 0x000ea4000800112b */
[----:B--2---:R-:W-:Y:S05]  /*adc0*/  @!P0 BRA `(.L_x_153) ;  /* 0x0000006400588947 */ /* 0x004fea0003800000 */
.L_x_152:
[----:B------:R-:W-:Y:S05]  /*add0*/  BSYNC B0 ;  /* 0x0000000000007941 */ /* 0x000fea0003800000 */
.L_x_151:
[----:B---3-5:R-:W-:Y:S02]  /*ade0*/  FSETP.NEU.AND P0, PT, R19, RZ, PT ;  /* 0x000000ff1300720b */ /* 0x028fe40003f0d000 */
[----:B------:R-:W-:Y:S02]  /*adf0*/  CS2R R34, SRZ ;  /* 0x0000000000227805 */ /* 0x000fe4000001ff00 */
[----:B------:R-:W-:Y:S02]  /*ae00*/  CS2R R32, SRZ ;  /* 0x0000000000207805 */ /* 0x000fe4000001ff00 */
[----:B------:R-:W-:Y:S02]  /*ae10*/  CS2R R42, SRZ ;  /* 0x00000000002a7805 */ /* 0x000fe4000001ff00 */
[----:B------:R-:W-:Y:S01]  /*ae20*/  CS2R R40, SRZ ;  /* 0x0000000000287805 */ /* 0x000fe2000001ff00 */
[----:B------:R-:W-:Y:S01]  /*ae30*/  @P2 VIADD R55, R2, 0xffffffe0 ;  /* 0xffffffe002372836 */ /* 0x000fe20000000000 */
[----:B------:R-:W-:Y:S01]  /*ae40*/  CS2R R30, SRZ ;  /* 0x00000000001e7805 */ /* 0x000fe2000001ff00 */
[----:B------:R-:W-:Y:S01]  /*ae50*/  IMAD R36, R60, 0x40, R63 ;  /* 0x000000403c247824 */ /* 0x000fe200078e023f */
[----:B------:R-:W-:Y:S02]  /*ae60*/  CS2R R28, SRZ ;  /* 0x00000000001c7805 */ /* 0x000fe4000001ff00 */
[----:B------:R-:W-:Y:S02]  /*ae70*/  CS2R R26, SRZ ;  /* 0x00000000001a7805 */ /* 0x000fe4000001ff00 */
[----:B------:R-:W-:Y:S02]  /*ae80*/  CS2R R24, SRZ ;  /* 0x0000000000187805 */ /* 0x000fe4000001ff00 */
[----:B------:R-:W-:Y:S02]  /*ae90*/  CS2R R10, SRZ ;  /* 0x00000000000a7805 */ /* 0x000fe4000001ff00 */
[----:B------:R-:W-:Y:S01]  /*aea0*/  CS2R R8, SRZ ;  /* 0x0000000000087805 */ /* 0x000fe2000001ff00 */
[----:B------:R-:W-:Y:S05]  /*aeb0*/  @P0 WARPSYNC.ALL ;  /* 0x0000000000000948 */ /* 0x000fea0003800000 */
[----:B------:R3:W1:Y:S01]  /*aec0*/  @P0 LDSM.16.MT88.4 R32, [R62+UR43+0x1000] ;  /* 0x0010002b3e20083b */ /* 0x0006620008004200 */
[----:B------:R-:W-:Y:S02]  /*aed0*/  CS2R R6, SRZ ;  /* 0x0000000000067805 */ /* 0x000fe4000001ff00 */
[----:B--2---:R-:W-:Y:S04]  /*aee0*/  CS2R R4, SRZ ;  /* 0x0000000000047805 */ /* 0x004fe8000001ff00 */
[----:B------:R3:W2:Y:S01]  /*aef0*/  @P0 LDSM.16.MT88.4 R40, [R55] ;  /* 0x000000003728083b */ /* 0x0006a20000004200 */
[----:B------:R-:W-:Y:S11]  /*af00*/  ISETP.GE.AND P0, PT, R69, 0x1, PT ;  /* 0x000000014500780c */ /* 0x000ff60003f06270 */
[----:B------:R-:W-:Y:S02]  /*af10*/  @!UPT UIADD3 URZ, UPT, UPT, URZ, URZ, URZ ;  /* 0x000000fffffff290 */ /* 0x000fe4000fffe0ff */
[----:B------:R-:W-:Y:S05]  /*af20*/  @!P0 BRA `(.L_x_154) ;  /* 0x0000000000d48947 */ /* 0x000fea0003800000 */
[----:B------:R-:W-:Y:S01]  /*af30*/  SHF.R.U32.HI R5, RZ, 0x15, R36 ;  /* 0x00000015ff057819 */ /* 0x000fe20000011624 */
[----:B------:R-:W-:Y:S03]  /*af40*/  BSSY B0, `(.L_x_155) ;  /* 0x0000006000007945 */ /* 0x000fe60003800000 */
[----:B------:R-:W-:Y:S01]  /*af50*/  LOP3.LUT P0, RZ, R5, 0x3, R48, 0x48, !PT ;  /* 0x0000000305ff7812 */ /* 0x000fe20007804830 */
[----:B------:R-:W-:Y:S01]  /*af60*/  @!UPT UIADD3 URZ, UPT, UPT, URZ, URZ, URZ ;  /* 0x000000fffffff290 */ /* 0x000fe2000fffe0ff */
[----:B-1----:R-:W-:Y:S11]  /*af70*/  @P1 BRA `(.L_x_156) ;  /* 0x0000000000081947 */ /* 0x002ff60003800000 */
[----:B------:R-:W1:Y:S02]  /*af80*/  SYNCS.PHASECHK.TRANS64.TRYWAIT P1, [R68+URZ+0x130], R3 ;  /* 0x00013003440075a7 */ /* 0x000e6400080211ff */
[----:B-1----:R-:W-:Y:S05]  /*af90*/  @!P1 BRA `(.L_x_157) ;  /* 0x0000006000fc9947 */ /* 0x002fea0003800000 */
.L_x_156:
[----:B------:R-:W-:Y:S05]  /*afa0*/  BSYNC B0 ;  /* 0x0000000000007941 */ /* 0x000fea0003800000 */
.L_x_155:
[----:B------:R-:W-:Y:S05]  /*afb0*/  @!P0 BRA `(.L_x_158) ;  /* 0x0000000000408947 */ /* 0x000fea0003800000 */
[----:B------:R-:W1:Y:S01]  /*afc0*/  LDCU.64 UR8, c[0x4][0x70] ;  /* 0x01000e00ff0877ac */ /* 0x000e620008000a00 */
[----:B------:R-:W-:Y:S01]  /*afd0*/  MOV R3, 0x0 ;  /* 0x0000000000037802 */ /* 0x000fe20000000f00 */
[----:B------:R-:W-:Y:S02]  /*afe0*/  HFMA2 R12, -RZ, RZ, 0, 5.9604644775390625e-08 ;  /* 0x00000001ff0c7431 */ /* 0x000fe400000001ff */
[----:B------:R-:W-:Y:S02]  /*aff0*/  IMAD.MOV.U32 R8, RZ, RZ, 0x192 ;  /* 0x00000192ff087424 */ /* 0x000fe400078e00ff */
[----:B------:R-:W-:Y:S01]  /*b000*/  IMAD.MOV.U32 R13, RZ, RZ, RZ ;  /* 0x000000ffff0d7224 */ /* 0x000fe200078e00ff */
[----:B------:R-:W5:Y:S01]  /*b010*/  LDCU.64 UR6, c[0x4][0x78] ;  /* 0x01000f00ff0677ac */ /* 0x000f620008000a00 */
[----:B------:R-:W2:Y:S01]  /*b020*/  LDC.64 R2, c[0x4][R3] ;  /* 0x0100000003027b82 */ /* 0x000ea20000000a00 */
[----:B------:R-:W3:Y:S01]  /*b030*/  LDCU.64 UR4, c[0x4][0x10] ;  /* 0x01000200ff0477ac */ /* 0x000ee20008000a00 */
[----:B-1----:R-:W-:Y:S01]  /*b040*/  MOV R5, UR9 ;  /* 0x0000000900057c02 */ /* 0x002fe20008000f00 */
[----:B------:R-:W-:Y:S01]  /*b050*/  IMAD.U32 R4, RZ, RZ, UR8 ;  /* 0x00000008ff047e24 */ /* 0x000fe2000f8e00ff */
[----:B-----5:R-:W-:Y:S01]  /*b060*/  MOV R7, UR7 ;  /* 0x0000000700077c02 */ /* 0x020fe20008000f00 */
[----:B------:R-:W-:Y:S01]  /*b070*/  IMAD.U32 R6, RZ, RZ, UR6 ;  /* 0x00000006ff067e24 */ /* 0x000fe2000f8e00ff */
[----:B---3--:R-:W-:Y:S01]  /*b080*/  MOV R11, UR5 ;  /* 0x00000005000b7c02 */ /* 0x008fe20008000f00 */
[----:B------:R-:W-:Y:S02]  /*b090*/  IMAD.U32 R10, RZ, RZ, UR4 ;  /* 0x00000004ff0a7e24 */ /* 0x000fe4000f8e00ff */
[----:B------:R-:W-:Y:S07]  /*b0a0*/  LEPC R20, `(.L_x_158) ;  /* 0x000000001014794e */ /* 0x000fee0000000000 */
[----:B--2-4-:R-:W-:Y:S05]  /*b0b0*/  CALL.ABS.NOINC R2 ;  /* 0x0000000002007343 */ /* 0x014fea0003c00000 */
.L_x_158:
[----:B------:R-:W-:Y:S05]  /*b0c0*/  WARPSYNC.ALL ;  /* 0x0000000000007948 */ /* 0x000fea0003800000 */
[C---:B------:R-:W-:Y:S01]  /*b0d0*/  R2UR UR4, R36.reuse ;  /* 0x00000000240472ca */ /* 0x040fe200000e0000 */
[----:B------:R-:W-:Y:S05]  /*b0e0*/  VIADD R3, R36, 0x100000 ;  /* 0x0010000024037836 */ /* 0x000fea0000000000 */
[----:B------:R-:W-:Y:S04]  /*b0f0*/  SHF.R.U32.HI R3, RZ, 0x15, R3 ;  /* 0x00000015ff037819 */ /* 0x000fe80000011603 */
[----:B------:R-:W-:Y:S03]  /*b100*/  LOP3.LUT P0, RZ, R3, 0x3, R48, 0x48, !PT ;  /* 0x0000000303ff7812 */ /* 0x000fe60007804830 */
[----:B------:R-:W1:Y:S10]  /*b110*/  LDTM.16dp256bit.x2 R24, tmem[UR4] ;  /* 0x00000004001879ee */ /* 0x000e7400080a0000 */
[----:B-1----:R-:W-:Y:S05]  /*b120*/  @!P0 BRA `(.L_x_159) ;  /* 0x0000000000408947 */ /* 0x002fea0003800000 */
        /* <DEDUP_REMOVED lines=16> */
.L_x_159:
[----:B------:R-:W-:Y:S05]  /*b230*/  WARPSYNC.ALL ;  /* 0x0000000000007948 */ /* 0x000fea0003800000 */
[----:B------:R-:W-:Y:S11]  /*b240*/  R2UR UR4, R36 ;  /* 0x00000000240472ca */ /* 0x000ff600000e0000 */
[----:B------:R-:W-:Y:S02]  /*b250*/  @!UPT UIADD3 URZ, UPT, UPT, URZ, URZ, URZ ;  /* 0x000000fffffff290 */ /* 0x000fe4000fffe0ff */
[----:B------:R-:W1:Y:S02]  /*b260*/  LDTM.16dp256bit.x2 R4, tmem[UR4+0x100000] ;  /* 0x10000004000479ee */ /* 0x000e6400080a0000 */
[----:B-1----:R-:W-:Y:S01]  /*b270*/  NOP ;  /* 0x0000000000007918 */ /* 0x002fe20000000000 */
.L_x_154:
[--C-:B-1----:R-:W-:Y:S01]  /*b280*/  HADD2.F32 R18, -RZ, R32.reuse.H0_H0 ;  /* 0x20000020ff127230 */ /* 0x102fe20000004100 */
[----:B------:R-:W-:Y:S05]  /*b290*/  WARPSYNC.ALL ;  /* 0x0000000000007948 */ /* 0x000fea0003800000 */
[-C--:B----4-:R-:W-:Y:S01]  /*b2a0*/  FMUL R0, R24, R17.reuse ;  /* 0x0000001118007220 */ /* 0x090fe20000400000 */
[----:B------:R-:W-:Y:S02]  /*b2b0*/  HADD2.F32 R21, -RZ, R32.H1_H1 ;  /* 0x30000020ff157230 */ /* 0x000fe40000004100 */
[-C--:B------:R-:W-:Y:S01]  /*b2c0*/  FMUL R2, R25, R17.reuse ;  /* 0x0000001119027220 */ /* 0x080fe20000400000 */
[----:B------:R-:W-:Y:S01]  /*b2d0*/  FMUL R3, R26, R17 ;  /* 0x000000111a037220 */ /* 0x000fe20000400000 */
[C---:B------:R-:W-:Y:S01]  /*b2e0*/  FFMA R0, R19.reuse, R18, R0 ;  /* 0x0000001213007223 */ /* 0x040fe20000000000 */
[--C-:B------:R-:W-:Y:S02]  /*b2f0*/  HADD2.F32 R18, -RZ, R33.reuse.H0_H0 ;  /* 0x20000021ff127230 */ /* 0x100fe40000004100 */
[----:B------:R-:W-:Y:S01]  /*b300*/  FFMA R2, R19, R21, R2 ;  /* 0x0000001513027223 */ /* 0x000fe20000000002 */
[----:B------:R-:W-:Y:S02]  /*b310*/  HADD2.F32 R21, -RZ, R33.H1_H1 ;  /* 0x30000021ff157230 */ /* 0x000fe40000004100 */
[-C--:B------:R-:W-:Y:S01]  /*b320*/  FMUL R12, R27, R17.reuse ;  /* 0x000000111b0c7220 */ /* 0x080fe20000400000 */
[----:B------:R-:W-:Y:S01]  /*b330*/  FMUL R13, R4, R17 ;  /* 0x00000011040d7220 */ /* 0x000fe20000400000 */
[C---:B------:R-:W-:Y:S01]  /*b340*/  FFMA R3, R19.reuse, R18, R3 ;  /* 0x0000001213037223 */ /* 0x040fe20000000003 */
[--C-:B------:R-:W-:Y:S01]  /*b350*/  HADD2.F32 R18, -RZ, R34.reuse.H0_H0 ;  /* 0x20000022ff127230 */ /* 0x100fe20000004100 */
[----:B------:R-:W-:Y:S01]  /*b360*/  F2FP.F16.F32.PACK_AB R72, R2, R0 ;  /* 0x000000000248723e */ /* 0x000fe200000000ff */
[----:B------:R-:W-:Y:S01]  /*b370*/  FFMA R12, R19, R21, R12 ;  /* 0x00000015130c7223 */ /* 0x000fe2000000000c */
[-C--:B------:R-:W-:Y:S01]  /*b380*/  FMUL R14, R5, R17.reuse ;  /* 0x00000011050e7220 */ /* 0x080fe20000400000 */
[-C--:B------:R-:W-:Y:S01]  /*b390*/  FMUL R4, R28, R17.reuse ;  /* 0x000000111c047220 */ /* 0x080fe20000400000 */
[----:B------:R-:W-:Y:S02]  /*b3a0*/  HADD2.F32 R20, -RZ, R34.H1_H1 ;  /* 0x30000022ff147230 */ /* 0x000fe40000004100 */
[----:B------:R-:W-:Y:S01]  /*b3b0*/  FMUL R15, R6, R17 ;  /* 0x00000011060f7220 */ /* 0x000fe20000400000 */
[----:B------:R-:W-:Y:S01]  /*b3c0*/  F2FP.F16.F32.PACK_AB R73, R12, R3 ;  /* 0x000000030c49723e */ /* 0x000fe200000000ff */
[----:B------:R-:W-:Y:S01]  /*b3d0*/  FFMA R4, R19, R18, R4 ;  /* 0x0000001213047223 */ /* 0x000fe20000000004 */
[-C--:B------:R-:W-:Y:S01]  /*b3e0*/  FMUL R5, R29, R17.reuse ;  /* 0x000000111d057220 */ /* 0x080fe20000400000 */
[--C-:B------:R-:W-:Y:S02]  /*b3f0*/  HADD2.F32 R21, -RZ, R35.reuse.H0_H0 ;  /* 0x20000023ff157230 */ /* 0x100fe40000004100 */
[-C--:B------:R-:W-:Y:S01]  /*b400*/  FMUL R6, R30, R17.reuse ;  /* 0x000000111e067220 */ /* 0x080fe20000400000 */
[----:B------:R-:W-:Y:S01]  /*b410*/  FMUL R16, R7, R17 ;  /* 0x0000001107107220 */ /* 0x000fe20000400000 */
[C---:B------:R-:W-:Y:S01]  /*b420*/  FFMA R5, R19.reuse, R20, R5 ;  /* 0x0000001413057223 */ /* 0x040fe20000000005 */
[----:B------:R-:W-:Y:S02]  /*b430*/  HADD2.F32 R18, -RZ, R35.H1_H1 ;  /* 0x30000023ff127230 */ /* 0x000fe40000004100 */
[----:B------:R-:W-:Y:S01]  /*b440*/  FFMA R6, R19, R21, R6 ;  /* 0x0000001513067223 */ /* 0x000fe20000000006 */
[-C--:B------:R-:W-:Y:S01]  /*b450*/  FMUL R7, R31, R17.reuse ;  /* 0x000000111f077220 */ /* 0x080fe20000400000 */
[--C-:B--2---:R-:W-:Y:S02]  /*b460*/  HADD2.F32 R20, -RZ, R40.reuse.H0_H0 ;  /* 0x20000028ff147230 */ /* 0x104fe40000004100 */
[----:B------:R-:W-:Y:S01]  /*b470*/  FMUL R8, R8, R17 ;  /* 0x0000001108087220 */ /* 0x000fe20000400000 */
[----:B------:R-:W-:Y:S02]  /*b480*/  HADD2.F32 R21, -RZ, R40.H1_H1 ;  /* 0x30000028ff157230 */ /* 0x000fe40000004100 */
[C---:B------:R-:W-:Y:S01]  /*b490*/  FFMA R7, R19.reuse, R18, R7 ;  /* 0x0000001213077223 */ /* 0x040fe20000000007 */
[--C-:B------:R-:W-:Y:S02]  /*b4a0*/  HADD2.F32 R22, -RZ, R41.reuse.H0_H0 ;  /* 0x20000029ff167230 */ /* 0x100fe40000004100 */
[C---:B------:R-:W-:Y:S01]  /*b4b0*/  FFMA R13, R19.reuse, R20, R13 ;  /* 0x00000014130d7223 */ /* 0x040fe2000000000d */
[----:B------:R-:W-:Y:S02]  /*b4c0*/  HADD2.F32 R18, -RZ, R41.H1_H1 ;  /* 0x30000029ff127230 */ /* 0x000fe40000004100 */
[C---:B------:R-:W-:Y:S01]  /*b4d0*/  FFMA R14, R19.reuse, R21, R14 ;  /* 0x00000015130e7223 */ /* 0x040fe2000000000e */
[--C-:B------:R-:W-:Y:S02]  /*b4e0*/  HADD2.F32 R21, -RZ, R42.reuse.H0_H0 ;  /* 0x2000002aff157230 */ /* 0x100fe40000004100 */
[----:B------:R-:W-:Y:S01]  /*b4f0*/  FFMA R15, R19, R22, R15 ;  /* 0x00000016130f7223 */ /* 0x000fe2000000000f */
[----:B------:R-:W-:Y:S02]  /*b500*/  HADD2.F32 R20, -RZ, R42.H1_H1 ;  /* 0x3000002aff147230 */ /* 0x000fe40000004100 */
[-C--:B------:R-:W-:Y:S01]  /*b510*/  FMUL R9, R9, R17.reuse ;  /* 0x0000001109097220 */ /* 0x080fe20000400000 */
[--C-:B------:R-:W-:Y:S02]  /*b520*/  HADD2.F32 R23, -RZ, R43.reuse.H0_H0 ;  /* 0x2000002bff177230 */ /* 0x100fe40000004100 */
[-C--:B------:R-:W-:Y:S01]  /*b530*/  FMUL R10, R10, R17.reuse ;  /* 0x000000110a0a7220 */ /* 0x080fe20000400000 */
[----:B------:R-:W-:Y:S02]  /*b540*/  HADD2.F32 R22, -RZ, R43.H1_H1 ;  /* 0x3000002bff167230 */ /* 0x000fe40000004100 */
[----:B------:R-:W-:Y:S01]  /*b550*/  FFMA R16, R19, R18, R16 ;  /* 0x0000001213107223 */ /* 0x000fe20000000010 */
[----:B------:R-:W-:Y:S01]  /*b560*/  FMUL R11, R11, R17 ;  /* 0x000000110b0b7220 */ /* 0x000fe20000400000 */
[C---:B------:R-:W-:Y:S01]  /*b570*/  FFMA R8, R19.reuse, R21, R8 ;  /* 0x0000001513087223 */ /* 0x040fe20000000008 */
[C---:B------:R-:W-:Y:S01]  /*b580*/  FFMA R9, R19.reuse, R20, R9 ;  /* 0x0000001413097223 */ /* 0x040fe20000000009 */
[C---:B------:R-:W-:Y:S01]  /*b590*/  FFMA R10, R19.reuse, R23, R10 ;  /* 0x00000017130a7223 */ /* 0x040fe2000000000a */
[----:B------:R-:W-:Y:S01]  /*b5a0*/  FFMA R11, R19, R22, R11 ;  /* 0x00000016130b7223 */ /* 0x000fe2000000000b */
[----:B------:R-:W-:Y:S01]  /*b5b0*/  F2FP.F16.F32.PACK_AB R74, R5, R4 ;  /* 0x00000004054a723e */ /* 0x000fe200000000ff */
[----:B------:R-:W-:Y:S01]  /*b5c0*/  BSSY.RECONVERGENT B0, `(.L_x_160) ;  /* 0x000001c000007945 */ /* 0x000fe20003800200 */
[----:B------:R-:W-:Y:S02]  /*b5d0*/  F2FP.F16.F32.PACK_AB R75, R7, R6 ;  /* 0x00000006074b723e */ /* 0x000fe400000000ff */
[----:B------:R-:W-:Y:S02]  /*b5e0*/  F2FP.F16.F32.PACK_AB R76, R14, R13 ;  /* 0x0000000d0e4c723e */ /* 0x000fe400000000ff */
[----:B------:R-:W-:Y:S01]  /*b5f0*/  F2FP.F16.F32.PACK_AB R77, R16, R15 ;  /* 0x0000000f104d723e */ /* 0x000fe200000000ff */
[----:B------:R1:W-:Y:S01]  /*b600*/  STSM.16.MT88.4 [R56+0x1000], R72 ;  /* 0x0010004838007844 */ /* 0x0003e20000004200 */
[----:B------:R-:W-:Y:S02]  /*b610*/  F2FP.F16.F32.PACK_AB R78, R9, R8 ;  /* 0x00000008094e723e */ /* 0x000fe400000000ff */
[----:B------:R-:W-:Y:S02]  /*b620*/  F2FP.F16.F32.PACK_AB R79, R11, R10 ;  /* 0x0000000a0b4f723e */ /* 0x000fe400000000ff */
[----:B------:R-:W-:Y:S03]  /*b630*/  ISETP.NE.AND P0, PT, R70, RZ, PT ;  /* 0x000000ff4600720c */ /* 0x000fe60003f05270 */
[----:B------:R1:W-:Y:S01]  /*b640*/  STSM.16.MT88.4 [R55], R76 ;  /* 0x0000004c37007844 */ /* 0x0003e20000004200 */
[----:B------:R-:W-:Y:S01]  /*b650*/  @!PT LDS RZ, [RZ] ;  /* 0x00000000fffff984 */ /* 0x000fe20000000800 */
[----:B------:R-:W-:Y:S01]  /*b660*/  @!PT LDS RZ, [RZ] ;  /* 0x00000000fffff984 */ /* 0x000fe20000000800 */
[----:B------:R-:W-:Y:S01]  /*b670*/  @!PT LDS RZ, [RZ] ;  /* 0x00000000fffff984 */ /* 0x000fe20000000800 */
[----:B------:R-:W-:Y:S01]  /*b680*/  @!PT LDS RZ, [RZ] ;  /* 0x00000000fffff984 */ /* 0x000fe20000000800 */
[----:B------:R2:W-:Y:S07]  /*b690*/  MEMBAR.ALL.CTA ;  /* 0x0000000000007992 */ /* 0x0005ee0000008000 */
[----:B--2---:R-:W2:Y:S02]  /*b6a0*/  FENCE.VIEW.ASYNC.S ;  /* 0x00000000000073c6 */ /* 0x004ea40000000000 */
[----:B--2---:R-:W-:Y:S06]  /*b6b0*/  BAR.SYNC.DEFER_BLOCKING 0x1, 0x80 ;  /* 0x0042000000007b1d */ /* 0x004fec0000010000 */
[----:B------:R-:W-:Y:S05]  /*b6c0*/  @!P0 BRA `(.L_x_161) ;  /* 0x00000000002c8947 */ /* 0x000fea0003800000 */
[----:B------:R-:W-:Y:S02]  /*b6d0*/  UIADD3 UR7, UPT, UPT, UR43, 0x1000, URZ ;  /* 0x000010002b077890 */ /* 0x000fe4000fffe0ff */
[----:B------:R-:W-:Y:S02]  /*b6e0*/  UIADD3 UR6, UPT, UPT, UR42, 0x40, URZ ;  /* 0x000000402a067890 */ /* 0x000fe4000fffe0ff */
[----:B------:R-:W-:Y:S02]  /*b6f0*/  UIADD3 UR4, UPT, UPT, UR43, 0x1800, URZ ;  /* 0x000018002b047890 */ /* 0x000fe4000fffe0ff */
[----:B------:R-:W-:Y:S01]  /*b700*/  MOV R50, UR7 ;  /* 0x0000000700327c02 */ /* 0x000fe20008000f00 */
[----:B------:R-:W-:Y:S03]  /*b710*/  UMOV UR5, UR41 ;  /* 0x0000002900057c82 */ /* 0x000fe60008000000 */
[----:B------:R-:W-:Y:S11]  /*b720*/  R2UR UR40, R50 ;  /* 0x00000000322872ca */ /* 0x000ff600000e0000 */
[----:B------:R-:W-:Y:S02]  /*b730*/  @!UPT UIADD3 URZ, UPT, UPT, URZ, URZ, URZ ;  /* 0x000000fffffff290 */ /* 0x000fe4000fffe0ff */
[----:B------:R2:W-:Y:S01]  /*b740*/  UTMASTG.2D [UR40], [UR56] ;  /* 0x00000028380073b5 */ /* 0x0005e20008008000 */
[----:B------:R2:W-:Y:S01]  /*b750*/  UTMASTG.2D [UR4], [UR56] ;  /* 0x00000004380073b5 */ /* 0x0005e20008008000 */
[----:B------:R0:W-:Y:S01]  /*b760*/  UTMACMDFLUSH ;  /* 0x00000000000079b7 */ /* 0x0001e20000000000 */
[----:B--2---:R-:W-:Y:S04]  /*b770*/  DEPBAR.LE SB0, 0x1 ;  /* 0x000080400000791a */ /* 0x004fe80000000000 */
.L_x_161:
[----:B------:R-:W-:Y:S05]  /*b780*/  BSYNC.RECONVERGENT B0 ;  /* 0x0000000000007941 */ /* 0x000fea0003800200 */
.L_x_160:
[----:B------:R-:W-:Y:S01]  /*b790*/  UISETP.NE.AND UP1, UPT, UR54, URZ, UPT ;  /* 0x000000ff3600728c */ /* 0x000fe2000bf25270 */
[----:B------:R-:W-:Y:S01]  /*b7a0*/  BAR.SYNC.DEFER_BLOCKING 0x1, 0x80 ;  /* 0x0042000000007b1d */ /* 0x000fe20000010000 */
[----:B------:R-:W-:Y:S04]  /*b7b0*/  SHF.L.U32 R3, R61, 0x1f, RZ ;  /* 0x0000001f3d037819 */ /* 0x000fe800000006ff */
[----:B------:R-:W-:Y:S05]  /*b7c0*/  PLOP3.LUT P0, PT, PT, PT, UP1, 0x80, 0x8 ;  /* 0x000000000008781c */ /* 0x000fea0003f0f018 */
[----:B------:R-:W-:Y:S04]  /*b7d0*/  @UP1 ULEA UR4, UR53, UR43, 0x3 ;  /* 0x0000002b35041291 */ /* 0x000fe8000f8e18ff */
[----:B------:R-:W-:Y:S04]  /*b7e0*/  @UP1 UIADD3 UR4, UPT, UPT, UR4, 0x80, URZ ;  /* 0x0000008004041890 */ /* 0x000fe8000fffe0ff */
[----:B------:R-:W-:Y:S09]  /*b7f0*/  @UP1 UPRMT UR4, UR52, 0x654, UR4 ;  /* 0x0000065434041896 */ /* 0x000ff20008000004 */
[----:B------:R-:W-:Y:S01]  /*b800*/  @P0 SYNCS.ARRIVE.TRANS64.RED.A1T0 RZ, [UR4], RZ ;  /* 0x000000ffffff09a7 */ /* 0x000fe20008100404 */
[----:B------:R-:W-:Y:S01]  /*b810*/  @UP1 UIADD3 UR4, UPT, UPT, UR53, 0x1, URZ ;  /* 0x0000000135041890 */ /* 0x000fe2000fffe0ff */
[----:B------:R-:W-:Y:S01]  /*b820*/  BSSY B0, `(.L_x_162) ;  /* 0x0000008000007945 */ /* 0x000fe20003800000 */
[----:B------:R-:W-:Y:S02]  /*b830*/  FSETP.NEU.AND P0, PT, R19, RZ, PT ;  /* 0x000000ff1300720b */ /* 0x000fe40003f0d000 */
[----:B------:R-:W-:Y:S01]  /*b840*/  @UP1 UISETP.NE.AND UP0, UPT, UR4, 0x4, UPT ;  /* 0x000000040400188c */ /* 0x000fe2000bf05270 */
[----:B------:R-:W2:Y:S03]  /*b850*/  SYNCS.PHASECHK.TRANS64.TRYWAIT P1, [UR43+0x68], R3 ;  /* 0x00006803ff0075a7 */ /* 0x000ea6000802112b */
[----:B------:R-:W-:Y:S01]  /*b860*/  @UP1 USEL UR53, UR4, URZ, UP0 ;  /* 0x000000ff04351287 */ /* 0x000fe20008000000 */
[----:B--2---:R-:W-:Y:S11]  /*b870*/  @P1 BRA `(.L_x_163) ;  /* 0x0000000000081947 */ /* 0x004ff60003800000 */
[----:B------:R-:W2:Y:S02]  /*b880*/  SYNCS.PHASECHK.TRANS64.TRYWAIT P1, [UR43+0x68], R3 ;  /* 0x00006803ff0075a7 */ /* 0x000ea4000802112b */
[----:B--2---:R-:W-:Y:S05]  /*b890*/  @!P1 BRA `(.L_x_164) ;  /* 0x0000005800d09947 */ /* 0x004fea0003800000 */
.L_x_163:
[----:B------:R-:W-:Y:S05]  /*b8a0*/  BSYNC B0 ;  /* 0x0000000000007941 */ /* 0x000fea0003800000 */
.L_x_162:
[----:B------:R-:W-:Y:S05]  /*b8b0*/  @P0 WARPSYNC.ALL ;  /* 0x0000000000000948 */ /* 0x000fea0003800000 */
[----:B------:R4:W1:Y:S01]  /*b8c0*/  @P0 LDSM.16.MT88.4 R32, [R62+UR43+0x2000] ;  /* 0x0020002b3e20083b */ /* 0x0008620008004200 */
[----:B------:R-:W-:Y:S02]  /*b8d0*/  CS2R R30, SRZ ;  /* 0x00000000001e7805 */ /* 0x000fe4000001ff00 */
[----:B------:R-:W-:Y:S02]  /*b8e0*/  CS2R R28, SRZ ;  /* 0x00000000001c7805 */ /* 0x000fe4000001ff00 */
[----:B------:R-:W-:Y:S01]  /*b8f0*/  CS2R R26, SRZ ;  /* 0x00000000001a7805 */ /* 0x000fe2000001ff00 */
[----:B------:R4:W1:Y:S01]  /*b900*/  @P0 LDSM.16.MT88.4 R40, [R55+0x1000] ;  /* 0x001000003728083b */ /* 0x0008620000004200 */
[----:B------:R-:W-:Y:S02]  /*b910*/  ISETP.GE.AND P0, PT, R69, 0x1, PT ;  /* 0x000000014500780c */ /* 0x000fe40003f06270 */
[----:B------:R-:W-:Y:S02]  /*b920*/  CS2R R24, SRZ ;  /* 0x0000000000187805 */ /* 0x000fe4000001ff00 */
[----:B------:R-:W-:Y:S02]  /*b930*/  CS2R R10, SRZ ;  /* 0x00000000000a7805 */ /* 0x000fe4000001ff00 */
[----:B------:R-:W-:Y:S02]  /*b940*/  CS2R R8, SRZ ;  /* 0x0000000000087805 */ /* 0x000fe4000001ff00 */
[----:B------:R-:W-:Y:S02]  /*b950*/  CS2R R6, SRZ ;  /* 0x0000000000067805 */ /* 0x000fe4000001ff00 */
[----:B------:R-:W-:Y:S03]  /*b960*/  CS2R R4, SRZ ;  /* 0x0000000000047805 */ /* 0x000fe6000001ff00 */
[----:B------:R-:W-:Y:S05]  /*b970*/  @!P0 BRA `(.L_x_165) ;  /* 0x0000000000c48947 */ /* 0x000fea0003800000 */
[----:B--2---:R-:W-:Y:S05]  /*b980*/  VIADD R3, R36, 0x10 ;  /* 0x0000001024037836 */ /* 0x004fea0000000000 */
[----:B------:R-:W-:Y:S04]  /*b990*/  SHF.R.U32.HI R3, RZ, 0x15, R3 ;  /* 0x00000015ff037819 */ /* 0x000fe80000011603 */
[----:B------:R-:W-:Y:S11]  /*b9a0*/  LOP3.LUT P0, RZ, R3, 0x3, R48, 0x48, !PT ;  /* 0x0000000303ff7812 */ /* 0x000ff60007804830 */
[----:B------:R-:W-:Y:S02]  /*b9b0*/  @!UPT UIADD3 URZ, UPT, UPT, URZ, URZ, URZ ;  /* 0x000000fffffff290 */ /* 0x000fe4000fffe0ff */
[----:B------:R-:W-:Y:S05]  /*b9c0*/  @!P0 BRA `(.L_x_166) ;  /* 0x0000000000408947 */ /* 0x000fea0003800000 */
[----:B------:R-:W2:Y:S01]  /*b9d0*/  LDCU.64 UR8, c[0x4][0x70] ;  /* 0x01000e00ff0877ac */ /* 0x000ea20008000a00 */
[----:B------:R-:W-:Y:S01]  /*b9e0*/  MOV R3, 0x0 ;  /* 0x0000000000037802 */ /* 0x000fe20000000f00 */
[----:B------:R-:W-:Y:S02]  /*b9f0*/  HFMA2 R12, -RZ, RZ, 0, 5.9604644775390625e-08 ;  /* 0x00000001ff0c7431 */ /* 0x000fe400000001ff */
[----:B------:R-:W-:Y:S02]  /*ba00*/  IMAD.MOV.U32 R8, RZ, RZ, 0x192 ;  /* 0x00000192ff087424 */ /* 0x000fe400078e00ff */
[----:B------:R-:W-:Y:S01]  /*ba10*/  IMAD.MOV.U32 R13, RZ, RZ, RZ ;  /* 0x000000ffff0d7224 */ /* 0x000fe200078e00ff */
[----:B------:R-:W5:Y:S01]  /*ba20*/  LDCU.64 UR6, c[0x4][0x78] ;  /* 0x01000f00ff0677ac */ /* 0x000f620008000a00 */
[----:B------:R-:W1:Y:S01]  /*ba30*/  LDC.64 R2, c[0x4][R3] ;  /* 0x0100000003027b82 */ /* 0x000e620000000a00 */
[----:B------:R-:W3:Y:S01]  /*ba40*/  LDCU.64 UR4, c[0x4][0x10] ;  /* 0x01000200ff0477ac */ /* 0x000ee20008000a00 */
[----:B--2---:R-:W-:Y:S01]  /*ba50*/  MOV R5, UR9 ;  /* 0x0000000900057c02 */ /* 0x004fe20008000f00 */
[----:B------:R-:W-:Y:S01]  /*ba60*/  IMAD.U32 R4, RZ, RZ, UR8 ;  /* 0x00000008ff047e24 */ /* 0x000fe2000f8e00ff */
[----:B-----5:R-:W-:Y:S01]  /*ba70*/  MOV R7, UR7 ;  /* 0x0000000700077c02 */ /* 0x020fe20008000f00 */
[----:B------:R-:W-:Y:S01]  /*ba80*/  IMAD.U32 R6, RZ, RZ, UR6 ;  /* 0x00000006ff067e24 */ /* 0x000fe2000f8e00ff */
[----:B---3--:R-:W-:Y:S01]  /*ba90*/  MOV R11, UR5 ;  /* 0x00000005000b7c02 */ /* 0x008fe20008000f00 */
[----:B------:R-:W-:Y:S02]  /*baa0*/  IMAD.U32 R10, RZ, RZ, UR4 ;  /* 0x00000004ff0a7e24 */ /* 0x000fe4000f8e00ff */
[----:B------:R-:W-:Y:S07]  /*bab0*/  LEPC R20, `(.L_x_166) ;  /* 0x000000001014794e */ /* 0x000fee0000000000 */
[----:B-1--4-:R-:W-:Y:S05]  /*bac0*/  CALL.ABS.NOINC R2 ;  /* 0x0000000002007343 */ /* 0x012fea0003c00000 */
.L_x_166:
[----:B------:R-:W-:Y:S05]  /*bad0*/  WARPSYNC.ALL ;  /* 0x0000000000007948 */ /* 0x000fea0003800000 */
[C---:B------:R-:W-:Y:S01]  /*bae0*/  R2UR UR4, R36.reuse ;  /* 0x00000000240472ca */ /* 0x040fe200000e0000 */
[----:B------:R-:W-:Y:S05]  /*baf0*/  VIADD R3, R36, 0x100010 ;  /* 0x0010001024037836 */ /* 0x000fea0000000000 */
[----:B------:R-:W-:Y:S04]  /*bb00*/  SHF.R.U32.HI R3, RZ, 0x15, R3 ;  /* 0x00000015ff037819 */ /* 0x000fe80000011603 */
[----:B------:R-:W-:Y:S03]  /*bb10*/  LOP3.LUT P0, RZ, R3, 0x3, R48, 0x48, !PT ;  /* 0x0000000303ff7812 */ /* 0x000fe60007804830 */
[----:B------:R-:W2:Y:S10]  /*bb20*/  LDTM.16dp256bit.x2 R24, tmem[UR4+0x10] ;  /* 0x00001004001879ee */ /* 0x000eb400080a0000 */
[----:B--2---:R-:W-:Y:S05]  /*bb30*/  @!P0 BRA `(.L_x_167) ;  /* 0x0000000000408947 */ /* 0x004fea0003800000 */
        /* <DEDUP_REMOVED lines=16> */
.L_x_167:
[----:B------:R-:W-:Y:S05]  /*bc40*/  WARPSYNC.ALL ;  /* 0x0000000000007948 */ /* 0x000fea0003800000 */
[----:B------:R-:W-:Y:S11]  /*bc50*/  R2UR UR4, R36 ;  /* 0x00000000240472ca */ /* 0x000ff600000e0000 */
[----:B------:R-:W-:Y:S02]  /*bc60*/  @!UPT UIADD3 URZ, UPT, UPT, URZ, URZ, URZ ;  /* 0x000000fffffff290 */ /* 0x000fe4000fffe0ff */
[----:B------:R-:W2:Y:S02]  /*bc70*/  LDTM.16dp256bit.x2 R4, tmem[UR4+0x100010] ;  /* 0x10001004000479ee */ /* 0x000ea400080a0000 */
[----:B--2---:R-:W-:Y:S01]  /*bc80*/  NOP ;  /* 0x0000000000007918 */ /* 0x004fe20000000000 */
.L_x_165:
[--C-:B-1----:R-:W-:Y:S01]  /*bc90*/  HADD2.F32 R18, -RZ, R32.reuse.H0_H0 ;  /* 0x20000020ff127230 */ /* 0x102fe20000004100 */
[----:B------:R-:W-:Y:S05]  /*bca0*/  WARPSYNC.ALL ;  /* 0x0000000000007948 */ /* 0x000fea0003800000 */
[-C--:B--2---:R-:W-:Y:S01]  /*bcb0*/  FMUL R0, R24, R17.reuse ;  /* 0x0000001118007220 */ /* 0x084fe20000400000 */
        /* <DEDUP_REMOVED lines=27> */
[--C-:B------:R-:W-:Y:S02]  /*be70*/  HADD2.F32 R20, -RZ, R40.reuse.H0_H0 ;  /* 0x20000028ff147230 */ /* 0x100fe40000004100 */
        /* <DEDUP_REMOVED lines=29> */
[----:B------:R1:W-:Y:S01]  /*c050*/  STSM.16.MT88.4 [R55+0x1000], R76 ;  /* 0x0010004c37007844 */ /* 0x0003e20000004200 */
        /* <DEDUP_REMOVED lines=9> */
[----:B------:R-:W-:Y:S01]  /*c0f0*/  UIADD3 UR8, UPT, UPT, UR43, 0x2000, URZ ;  /* 0x000020002b087890 */ /* 0x000fe2000fffe0ff */
[----:B------:R-:W-:Y:S01]  /*c100*/  UMOV UR9, UR41 ;  /* 0x0000002900097c82 */ /* 0x000fe20008000000 */
[----:B------:R-:W-:Y:S02]  /*c110*/  UIADD3 UR6, UPT, UPT, UR42, 0x50, URZ ;  /* 0x000000502a067890 */ /* 0x000fe4000fffe0ff */
[----:B------:R-:W-:Y:S01]  /*c120*/  UIADD3 UR4, UPT, UPT, UR43, 0x2800, URZ ;  /* 0x000028002b047890 */ /* 0x000fe2000fffe0ff */
[----:B------:R-:W-:Y:S04]  /*c130*/  UMOV UR5, UR41 ;  /* 0x0000002900057c82 */ /* 0x000fe80008000000 */
[----:B------:R2:W-:Y:S04]  /*c140*/  UTMASTG.2D [UR8], [UR56] ;  /* 0x00000008380073b5 */ /* 0x0005e80008008000 */
[----:B------:R2:W-:Y:S01]  /*c150*/  UTMASTG.2D [UR4], [UR56] ;  /* 0x00000004380073b5 */ /* 0x0005e20008008000 */
[----:B------:R0:W-:Y:S01]  /*c160*/  UTMACMDFLUSH ;  /* 0x00000000000079b7 */ /* 0x0001e20000000000 */
[----:B--2---:R-:W-:Y:S04]  /*c170*/  DEPBAR.LE SB0, 0x1 ;  /* 0x000080400000791a */ /* 0x004fe80000000000 */
.L_x_169:
[----:B------:R-:W-:Y:S05]  /*c180*/  BSYNC.RECONVERGENT B0 ;  /* 0x0000000000007941 */ /* 0x000fea0003800200 */
.L_x_168:
[----:B------:R-:W-:Y:S01]  /*c190*/  BAR.SYNC.DEFER_BLOCKING 0x1, 0x80 ;  /* 0x0042000000007b1d */ /* 0x000fe20000010000 */
[----:B------:R-:W-:Y:S01]  /*c1a0*/  ULEA UR4, UR53, UR43, 0x3 ;  /* 0x0000002b35047291 */ /* 0x000fe2000f8e18ff */
[----:B------:R-:W-:Y:S01]  /*c1b0*/  SHF.L.U32 R3, R61, 0x1f, RZ ;  /* 0x0000001f3d037819 */ /* 0x000fe200000006ff */
[----:B------:R-:W-:Y:S01]  /*c1c0*/  UIADD3 UR40, UPT, UPT, UR53, 0x1, URZ ;  /* 0x0000000135287890 */ /* 0x000fe2000fffe0ff */
[----:B------:R-:W-:Y:S01]  /*c1d0*/  FSETP.NEU.AND P0, PT, R19, RZ, PT ;  /* 0x000000ff1300720b */ /* 0x000fe20003f0d000 */
[----:B------:R-:W-:Y:S04]  /*c1e0*/  UIADD3 UR4, UPT, UPT, UR4, 0x80, URZ ;  /* 0x0000008004047890 */ /* 0x000fe8000fffe0ff */
[----:B------:R-:W-:Y:S09]  /*c1f0*/  UPRMT UR4, UR52, 0x654, UR4 ;  /* 0x0000065434047896 */ /* 0x000ff20008000004 */
[----:B------:R-:W-:Y:S01]  /*c200*/  SYNCS.ARRIVE.TRANS64.RED.A1T0 RZ, [UR4], RZ ;  /* 0x000000ffffff79a7 */ /* 0x000fe20008100404 */
[----:B------:R-:W-:Y:S01]  /*c210*/  BSSY B0, `(.L_x_170) ;  /* 0x0000005000007945 */ /* 0x000fe20003800000 */
[----:B------:R-:W2:Y:S03]  /*c220*/  SYNCS.PHASECHK.TRANS64.TRYWAIT P1, [UR43+0x70], R3 ;  /* 0x00007003ff0075a7 */ /* 0x000ea6000802112b */
[----:B--2---:R-:W-:Y:S05]  /*c230*/  @P1 BRA `(.L_x_171) ;  /* 0x0000000000081947 */ /* 0x004fea0003800000 */
[----:B------:R-:W2:Y:S02]  /*c240*/  SYNCS.PHASECHK.TRANS64.TRYWAIT P1, [UR43+0x70], R3 ;  /* 0x00007003ff0075a7 */ /* 0x000ea4000802112b */
[----:B--2---:R-:W-:Y:S05]  /*c250*/  @!P1 BRA `(.L_x_172) ;  /* 0x0000005000789947 */ /* 0x004fea0003800000 */
.L_x_171:
[----:B------:R-:W-:Y:S05]  /*c260*/  BSYNC B0 ;  /* 0x0000000000007941 */ /* 0x000fea0003800000 */
.L_x_170:
        /* <DEDUP_REMOVED lines=34> */
.L_x_174:
        /* <DEDUP_REMOVED lines=23> */
.L_x_175:
[----:B------:R-:W-:Y:S05]  /*c600*/  WARPSYNC.ALL ;  /* 0x0000000000007948 */ /* 0x000fea0003800000 */
[----:B------:R-:W-:Y:S11]  /*c610*/  R2UR UR4, R36 ;  /* 0x00000000240472ca */ /* 0x000ff600000e0000 */
[----:B------:R-:W-:Y:S02]  /*c620*/  @!UPT UIADD3 URZ, UPT, UPT, URZ, URZ, URZ ;  /* 0x000000fffffff290 */ /* 0x000fe4000fffe0ff */
[----:B------:R-:W2:Y:S02]  /*c630*/  LDTM.16dp256bit.x2 R4, tmem[UR4+0x100020] ;  /* 0x10002004000479ee */ /* 0x000ea400080a0000 */
[----:B--2---:R-:W-:Y:S01]  /*c640*/  NOP ;  /* 0x0000000000007918 */ /* 0x004fe20000000000 */
.L_x_173:
        /* <DEDUP_REMOVED lines=79> */
.L_x_177:
[----:B------:R-:W-:Y:S05]  /*cb40*/  BSYNC.RECONVERGENT B0 ;  /* 0x0000000000007941 */ /* 0x000fea0003800200 */
.L_x_176:
[----:B------:R-:W-:Y:S01]  /*cb50*/  UISETP.NE.AND UP0, UPT, UR40, 0x4, UPT ;  /* 0x000000042800788c */ /* 0x000fe2000bf05270 */
[----:B------:R-:W-:Y:S01]  /*cb60*/  BAR.SYNC.DEFER_BLOCKING 0x1, 0x80 ;  /* 0x0042000000007b1d */ /* 0x000fe20000010000 */
[----:B------:R-:W-:Y:S02]  /*cb70*/  SHF.L.U32 R3, R61, 0x1f, RZ ;  /* 0x0000001f3d037819 */ /* 0x000fe400000006ff */
[----:B------:R-:W-:Y:S01]  /*cb80*/  USEL UR5, UR40, URZ, UP0 ;  /* 0x000000ff28057287 */ /* 0x000fe20008000000 */
[----:B------:R-:W-:Y:S03]  /*cb90*/  FSETP.NEU.AND P0, PT, R19, RZ, PT ;  /* 0x000000ff1300720b */ /* 0x000fe60003f0d000 */
[----:B------:R-:W-:Y:S02]  /*cba0*/  ULEA UR4, UR5, UR43, 0x3 ;  /* 0x0000002b05047291 */ /* 0x000fe4000f8e18ff */
[----:B------:R-:W-:Y:S02]  /*cbb0*/  UIADD3 UR5, UPT, UPT, UR5, 0x1, URZ ;  /* 0x0000000105057890 */ /* 0x000fe4000fffe0ff */
[----:B------:R-:W-:Y:S02]  /*cbc0*/  UIADD3 UR4, UPT, UPT, UR4, 0x80, URZ ;  /* 0x0000008004047890 */ /* 0x000fe4000fffe0ff */
[----:B------:R-:W-:Y:S02]  /*cbd0*/  UISETP.NE.AND UP0, UPT, UR5, 0x4, UPT ;  /* 0x000000040500788c */ /* 0x000fe4000bf05270 */
[----:B------:R-:W-:Y:S02]  /*cbe0*/  UPRMT UR4, UR52, 0x654, UR4 ;  /* 0x0000065434047896 */ /* 0x000fe40008000004 */
[----:B------:R-:W-:Y:S07]  /*cbf0*/  USEL UR53, UR5, URZ, UP0 ;  /* 0x000000ff05357287 */ /* 0x000fee0008000000 */
[----:B------:R-:W-:Y:S01]  /*cc00*/  SYNCS.ARRIVE.TRANS64.RED.A1T0 RZ, [UR4], RZ ;  /* 0x000000ffffff79a7 */ /* 0x000fe20008100404 */
[----:B------:R-:W-:Y:S01]  /*cc10*/  BSSY B0, `(.L_x_178) ;  /* 0x0000005000007945 */ /* 0x000fe20003800000 */
[----:B------:R-:W2:Y:S03]  /*cc20*/  SYNCS.PHASECHK.TRANS64.TRYWAIT P1, [UR43+0x78], R3 ;  /* 0x00007803ff0075a7 */ /* 0x000ea6000802112b */
[----:B--2---:R-:W-:Y:S05]  /*cc30*/  @P1 BRA `(.L_x_179) ;  /* 0x0000000000081947 */ /* 0x004fea0003800000 */
[----:B------:R-:W2:Y:S02]  /*cc40*/  SYNCS.PHASECHK.TRANS64.TRYWAIT P1, [UR43+0x78], R3 ;  /* 0x00007803ff0075a7 */ /* 0x000ea4000802112b */
[----:B--2---:R-:W-:Y:S05]  /*cc50*/  @!P1 BRA `(.L_x_180) ;  /* 0x0000004800109947 */ /* 0x004fea0003800000 */
.L_x_179:
[----:B------:R-:W-:Y:S05]  /*cc60*/  BSYNC B0 ;  /* 0x0000000000007941 */ /* 0x000fea0003800000 */
.L_x_178:
        /* <DEDUP_REMOVED lines=34> */
.L_x_182:
        /* <DEDUP_REMOVED lines=23> */
.L_x_183:
[----:B------:R-:W-:Y:S05]  /*d000*/  WARPSYNC.ALL ;  /* 0x0000000000007948 */ /* 0x000fea0003800000 */
[----:B------:R-:W-:Y:S11]  /*d010*/  R2UR UR4, R36 ;  /* 0x00000000240472ca */ /* 0x000ff600000e0000 */
[----:B------:R-:W-:Y:S02]  /*d020*/  @!UPT UIADD3 URZ, UPT, UPT, URZ, URZ, URZ ;  /* 0x000000fffffff290 */ /* 0x000fe4000fffe0ff */
[----:B------:R-:W2:Y:S02]  /*d030*/  LDTM.16dp256bit.x2 R4, tmem[UR4+0x100030] ;  /* 0x10003004000479ee */ /* 0x000ea400080a0000 */
[----:B--2---:R-:W-:Y:S01]  /*d040*/  NOP ;  /* 0x0000000000007918 */ /* 0x004fe20000000000 */
.L_x_181:
[--C-:B-1----:R-:W-:Y:S01]  /*d050*/  HADD2.F32 R18, -RZ, R32.reuse.H0_H0 ;  /* 0x20000020ff127230 */ /* 0x102fe20000004100 */
[----:B------:R-:W-:Y:S01]  /*d060*/  ISETP.GE.AND P0, PT, R69, 0x1, PT ;  /* 0x000000014500780c */ /* 0x000fe20003f06270 */
[-C--:B--2---:R-:W-:Y:S01]  /*d070*/  FMUL R0, R24, R17.reuse ;  /* 0x0000001118007220 */ /* 0x084fe20000400000 */
[----:B------:R-:W-:Y:S01]  /*d080*/  HADD2.F32 R21, -RZ, R32.H1_H1 ;  /* 0x30000020ff157230 */ /* 0x000fe20000004100 */
[----:B------:R-:W-:Y:S01]  /*d090*/  ISETP.NE.AND P2, PT, R70, RZ, PT ;  /* 0x000000ff4600720c */ /* 0x000fe20003f45270 */
[-C--:B------:R-:W-:Y:S01]  /*d0a0*/  FMUL R2, R25, R17.reuse ;  /* 0x0000001119027220 */ /* 0x080fe20000400000 */
[--C-:B------:R-:W-:Y:S02]  /*d0b0*/  HADD2.F32 R20, -RZ, R33.reuse.H0_H0 ;  /* 0x20000021ff147230 */ /* 0x100fe40000004100 */
[C---:B------:R-:W-:Y:S01]  /*d0c0*/  FFMA R0, R19.reuse, R18, R0 ;  /* 0x0000001213007223 */ /* 0x040fe20000000000 */
[----:B------:R-:W-:Y:S01]  /*d0d0*/  FMUL R3, R26, R17 ;  /* 0x000000111a037220 */ /* 0x000fe20000400000 */
[----:B------:R-:W-:Y:S02]  /*d0e0*/  HADD2.F32 R23, -RZ, R33.H1_H1 ;  /* 0x30000021ff177230 */ /* 0x000fe40000004100 */
[----:B------:R-:W-:Y:S01]  /*d0f0*/  FFMA R2, R19, R21, R2 ;  /* 0x0000001513027223 */ /* 0x000fe20000000002 */
[----:B------:R-:W-:Y:S01]  /*d100*/  FMUL R12, R27, R17 ;  /* 0x000000111b0c7220 */ /* 0x000fe20000400000 */
[----:B------:R-:W-:Y:S02]  /*d110*/  HADD2.F32 R22, -RZ, R34.H0_H0 ;  /* 0x20000022ff167230 */ /* 0x000fe40000004100 */
[C---:B------:R-:W-:Y:S01]  /*d120*/  FFMA R3, R19.reuse, R20, R3 ;  /* 0x0000001413037223 */ /* 0x040fe20000000003 */
[----:B------:R-:W-:Y:S01]  /*d130*/  @P0 IADD3 R68, PT, PT, R68, 0x150, RZ ;  /* 0x0000015044440810 */ /* 0x000fe20007ffe0ff */
[----:B------:R-:W-:Y:S05]  /*d140*/  @P0 WARPSYNC.ALL ;  /* 0x0000000000000948 */ /* 0x000fea0003800000 */
[----:B------:R-:W-:Y:S01]  /*d150*/  @P0 LOP3.LUT R68, R68, 0xfefffff8, RZ, 0xc0, !PT ;  /* 0xfefffff844440812 */ /* 0x000fe200078ec0ff */
[----:B------:R-:W-:Y:S01]  /*d160*/  @P0 NOP ;  /* 0x0000000000000918 */ /* 0x000fe20000000000 */
[----:B------:R-:W-:Y:S01]  /*d170*/  F2FP.F16.F32.PACK_AB R72, R2, R0 ;  /* 0x000000000248723e */ /* 0x000fe200000000ff */
[----:B------:R-:W-:Y:S01]  /*d180*/  FFMA R12, R19, R23, R12 ;  /* 0x00000017130c7223 */ /* 0x000fe2000000000c */
[----:B------:R1:W-:Y:S06]  /*d190*/  @P0 SYNCS.ARRIVE.TRANS64.RED.A1T0 RZ, [R68+URZ], RZ ;  /* 0x000000ff44ff09a7 */ /* 0x0003ec00081004ff */
[----:B------:R-:W-:Y:S05]  /*d1a0*/  WARPSYNC.ALL ;  /* 0x0000000000007948 */ /* 0x000fea0003800000 */
[----:B------:R-:W-:Y:S01]  /*d1b0*/  F2FP.F16.F32.PACK_AB R73, R12, R3 ;  /* 0x000000030c49723e */ /* 0x000fe200000000ff */
[-C--:B------:R-:W-:Y:S01]  /*d1c0*/  FMUL R13, R28, R17.reuse ;  /* 0x000000111c0d7220 */ /* 0x080fe20000400000 */
[----:B------:R-:W-:Y:S02]  /*d1d0*/  HADD2.F32 R33, -RZ, R34.H1_H1 ;  /* 0x30000022ff217230 */ /* 0x000fe40000004100 */
[----:B------:R-:W-:Y:S01]  /*d1e0*/  FMUL R14, R29, R17 ;  /* 0x000000111d0e7220 */ /* 0x000fe20000400000 */
[----:B------:R-:W-:-:S02]  /*d1f0*/  HADD2.F32 R32, -RZ, R35.H0_H0 ;  /* 0x20000023ff207230 */ /* 0x000fc40000004100 */
[C---:B------:R-:W-:Y:S01]  /*d200*/  FFMA R13, R19.reuse, R22, R13 ;  /* 0x00000016130d7223 */ /* 0x040fe2000000000d */
[----:B------:R-:W-:Y:S01]  /*d210*/  FMUL R15, R30, R17 ;  /* 0x000000111e0f7220 */ /* 0x000fe20000400000 */
[----:B------:R-:W-:Y:S02]  /*d220*/  HADD2.F32 R35, -RZ, R35.H1_H1 ;  /* 0x30000023ff237230 */ /* 0x000fe40000004100 */
[----:B------:R-:W-:Y:S01]  /*d230*/  FFMA R14, R19, R33, R14 ;  /* 0x00000021130e7223 */ /* 0x000fe2000000000e */
[-C--:B------:R-:W-:Y:S01]  /*d240*/  FMUL R16, R31, R17.reuse ;  /* 0x000000111f107220 */ /* 0x080fe20000400000 */
[--C-:B------:R-:W-:Y:S02]  /*d250*/  HADD2.F32 R21, -RZ, R40.reuse.H0_H0 ;  /* 0x20000028ff157230 */ /* 0x100fe40000004100 */
        /* <DEDUP_REMOVED lines=8> */
[----:B------:R-:W-:Y:S01]  /*d2e0*/  FMUL R7, R7, R17 ;  /* 0x0000001107077220 */ /* 0x000fe20000400000 */
[--C-:B------:R-:W-:Y:S02]  /*d2f0*/  HADD2.F32 R39, -RZ, R42.reuse.H0_H0 ;  /* 0x2000002aff277230 */ /* 0x100fe40000004100 */
[----:B------:R-:W-:Y:S01]  /*d300*/  FFMA R4, R19, R21, R4 ;  /* 0x0000001513047223 */ /* 0x000fe20000000004 */
[----:B------:R-:W-:Y:S01]  /*d310*/  FMUL R8, R8, R17 ;  /* 0x0000001108087220 */ /* 0x000fe20000400000 */
[----:B------:R-:W-:-:S02]  /*d320*/  HADD2.F32 R36, -RZ, R42.H1_H1 ;  /* 0x3000002aff247230 */ /* 0x000fc40000004100 */
[----:B------:R-:W-:Y:S01]  /*d330*/  FFMA R5, R19, R18, R5 ;  /* 0x0000001213057223 */ /* 0x000fe20000000005 */
[----:B------:R-:W-:Y:S01]  /*d340*/  FMUL R9, R9, R17 ;  /* 0x0000001109097220 */ /* 0x000fe20000400000 */
[--C-:B------:R-:W-:Y:S02]  /*d350*/  HADD2.F32 R41, -RZ, R43.reuse.H0_H0 ;  /* 0x2000002bff297230 */ /* 0x100fe40000004100 */
[C---:B------:R-:W-:Y:S01]  /*d360*/  FFMA R6, R19.reuse, R37, R6 ;  /* 0x0000002513067223 */ /* 0x040fe20000000006 */
        /* <DEDUP_REMOVED lines=10> */
[----:B------:R-:W-:-:S02]  /*d410*/  F2FP.F16.F32.PACK_AB R75, R16, R15 ;  /* 0x0000000f104b723e */ /* 0x000fc400000000ff */
[----:B-1----:R-:W-:Y:S02]  /*d420*/  F2FP.F16.F32.PACK_AB R68, R5, R4 ;  /* 0x000000040544723e */ /* 0x002fe400000000ff */
[----:B------:R-:W-:Y:S01]  /*d430*/  F2FP.F16.F32.PACK_AB R69, R7, R6 ;  /* 0x000000060745723e */ /* 0x000fe200000000ff */
[----:B------:R1:W-:Y:S01]  /*d440*/  STSM.16.MT88.4 [R56+0x4000], R72 ;  /* 0x0040004838007844 */ /* 0x0003e20000004200 */
[----:B------:R-:W-:Y:S02]  /*d450*/  F2FP.F16.F32.PACK_AB R70, R9, R8 ;  /* 0x000000080946723e */ /* 0x000fe400000000ff */
[----:B------:R-:W-:Y:S02]  /*d460*/  F2FP.F16.F32.PACK_AB R71, R11, R10 ;  /* 0x0000000a0b47723e */ /* 0x000fe400000000ff */
[----:B------:R-:W-:-:S03]  /*d470*/  @P0 IADD3 R76, PT, PT, R60, 0x1, RZ ;  /* 0x000000013c4c0810 */ /* 0x000fc60007ffe0ff */
[----:B------:R1:W-:Y:S01]  /*d480*/  STSM.16.MT88.4 [R55+0x3000], R68 ;  /* 0x0030004437007844 */ /* 0x0003e20000004200 */
[----:B------:R-:W-:Y:S01]  /*d490*/  @P0 ISETP.NE.AND P1, PT, R76, 0x4, PT ;  /* 0x000000044c00080c */ /* 0x000fe20003f25270 */
[----:B------:R-:W-:Y:S01]  /*d4a0*/  @!PT LDS RZ, [RZ] ;  /* 0x00000000fffff984 */ /* 0x000fe20000000800 */
[----:B------:R-:W-:Y:S01]  /*d4b0*/  @!PT LDS RZ, [RZ] ;  /* 0x00000000fffff984 */ /* 0x000fe20000000800 */
[----:B------:R-:W-:Y:S01]  /*d4c0*/  @!PT LDS RZ, [RZ] ;  /* 0x00000000fffff984 */ /* 0x000fe20000000800 */
[----:B------:R-:W-:Y:S01]  /*d4d0*/  @!PT LDS RZ, [RZ] ;  /* 0x00000000fffff984 */ /* 0x000fe20000000800 */
[----:B------:R2:W-:Y:S06]  /*d4e0*/  MEMBAR.ALL.CTA ;  /* 0x0000000000007992 */ /* 0x0005ec0000008000 */
[----:B--2---:R-:W2:Y:S01]  /*d4f0*/  FENCE.VIEW.ASYNC.S ;  /* 0x00000000000073c6 */ /* 0x004ea20000000000 */
[----:B------:R-:W-:Y:S01]  /*d500*/  @P0 SEL R77, RZ, 0x1, P1 ;  /* 0x00000001ff4d0807 */ /* 0x000fe20000800000 */
        /* <DEDUP_REMOVED lines=9> */
[----:B------:R2:W-:Y:S02]  /*d5a0*/  UTMASTG.2D [UR4], [UR56] ;  /* 0x00000004380073b5 */ /* 0x0005e40008008000 */
[----:B--2---:R0:W-:Y:S02]  /*d5b0*/  UTMACMDFLUSH ;  /* 0x00000000000079b7 */ /* 0x0041e40000000000 */
.L_x_185:
[----:B------:R-:W-:Y:S05]  /*d5c0*/  BSYNC.RECONVERGENT B0 ;  /* 0x0000000000007941 */ /* 0x000fea0003800200 */
.L_x_184:
[----:B------:R-:W-:Y:S01]  /*d5d0*/  @P0 SEL R60, R76, RZ, P1 ;  /* 0x000000ff4c3c0207 */ /* 0x000fe20000800000 */
[----:B------:R-:W-:Y:S01]  /*d5e0*/  BSSY.RECONVERGENT B0, `(.L_x_186) ;  /* 0x0000004000007945 */ /* 0x000fe20003800200 */
[----:B------:R-:W-:Y:S03]  /*d5f0*/  @P0 LOP3.LUT R58, R58, R77, RZ, 0x3c, !PT ;  /* 0x0000004d3a3a0212 */ /* 0x000fe600078e3cff */
[----:B------:R-:W-:Y:S05]  /*d600*/  @!P2 BRA `(.L_x_187) ;  /* 0x000000000004a947 */ /* 0x000fea0003800000 */
[----:B------:R-:W-:Y:S04]  /*d610*/  DEPBAR.LE SB0, 0x1 ;  /* 0x000080400000791a */ /* 0x000fe80000000000 */
.L_x_187:
[----:B------:R-:W-:Y:S05]  /*d620*/  BSYNC.RECONVERGENT B0 ;  /* 0x0000000000007941 */ /* 0x000fea0003800200 */
.L_x_186:
[----:B------:R-:W-:Y:S01]  /*d630*/  UISETP.NE.AND UP1, UPT, UR54, -0x4, UPT ;  /* 0xfffffffc3600788c */ /* 0x000fe2000bf25270 */
[----:B------:R-:W-:Y:S01]  /*d640*/  BAR.SYNC.DEFER_BLOCKING 0x1, 0x80 ;  /* 0x0042000000007b1d */ /* 0x000fe20000010000 */
[----:B------:R-:W-:Y:S01]  /*d650*/  UISETP.NE.AND UP0, UPT, UR55, 0x8, UPT ;  /* 0x000000083700788c */ /* 0x000fe2000bf05270 */
[----:B------:R-:W-:Y:S01]  /*d660*/  R2UR UR18, R54 ;  /* 0x00000000361272ca */ /* 0x000fe200000e0000 */
[----:B------:R-:W-:Y:S01]  /*d670*/  UIADD3 UR54, UPT, UPT, UR54, 0x4, URZ ;  /* 0x0000000436367890 */ /* 0x000fe2000fffe0ff */
[----:B------:R-:W-:Y:S01]  /*d680*/  R2UR UR19, R53 ;  /* 0x00000000351372ca */ /* 0x000fe200000e0000 */
[----:B------:R-:W-:Y:S01]  /*d690*/  USEL UR6, URZ, 0x1, UP0 ;  /* 0x00000001ff067887 */ /* 0x000fe20008000000 */
[----:B------:R-:W-:Y:S01]  /*d6a0*/  PLOP3.LUT P0, PT, PT, PT, UP1, 0x80, 0x8 ;  /* 0x000000000008781c */ /* 0x000fe20003f0f018 */
[----:B------:R-:W-:Y:S01]  /*d6b0*/  USEL UR5, UR55, URZ, UP0 ;  /* 0x000000ff37057287 */ /* 0x000fe20008000000 */
[----:B------:R-:W-:Y:S01]  /*d6c0*/  PLOP3.LUT P2, PT, PT, PT, PT, 0x8, 0x80 ;  /* 0x000000000080781c */ /* 0x000fe20003f4e170 */
[----:B------:R-:W-:Y:S01]  /*d6d0*/  IMAD.MOV.U32 R23, RZ, RZ, R52 ;  /* 0x000000ffff177224 */ /* 0x000fe200078e0034 */
[----:B------:R-:W-:Y:S01]  /*d6e0*/  @UP1 ULEA UR4, UR53, UR43, 0x3 ;  /* 0x0000002b35041291 */ /* 0x000fe2000f8e18ff */
[----:B------:R-:W-:Y:S03]  /*d6f0*/  LOP3.LUT R57, R57, UR6, RZ, 0x3c, !PT ;  /* 0x0000000639397c12 */ /* 0x000fe6000f8e3cff */
[----:B------:R-:W-:Y:S04]  /*d700*/  @UP1 UIADD3 UR4, UPT, UPT, UR4, 0x80, URZ ;  /* 0x0000008004041890 */ /* 0x000fe8000fffe0ff */
[----:B------:R-:W-:Y:S09]  /*d710*/  @UP1 UPRMT UR4, UR52, 0x654, UR4 ;  /* 0x0000065434041896 */ /* 0x000ff20008000004 */
[----:B------:R-:W-:Y:S01]  /*d720*/  @P0 SYNCS.ARRIVE.TRANS64.RED.A1T0 RZ, [UR4], RZ ;  /* 0x000000ffffff09a7 */ /* 0x000fe20008100404 */
[----:B------:R-:W-:Y:S01]  /*d730*/  @UP1 UIADD3 UR4, UPT, UPT, UR53, 0x1, URZ ;  /* 0x0000000135041890 */ /* 0x000fe2000fffe0ff */
[----:B------:R-:W-:Y:S03]  /*d740*/  ISETP.NE.AND P0, PT, R51, RZ, PT ;  /* 0x000000ff3300720c */ /* 0x000fe60003f05270 */
[----:B------:R-:W-:Y:S04]  /*d750*/  @UP1 UISETP.NE.AND UP0, UPT, UR4, 0x4, UPT ;  /* 0x000000040400188c */ /* 0x000fe8000bf05270 */
[----:B------:R-:W-:Y:S06]  /*d760*/  @UP1 USEL UR53, UR4, URZ, UP0 ;  /* 0x000000ff04351287 */ /* 0x000fec0008000000 */
[----:B------:R-:W-:Y:S06]  /*d770*/  @P0 BRA `(.L_x_188) ;  /* 0xffffffc800500947 */ /* 0x000fec000383ffff */
[----:B------:R-:W-:Y:S01]  /*d780*/  ULEA UR4, UR53, UR43, 0x3 ;  /* 0x0000002b35047291 */ /* 0x000fe2000f8e18ff */
[----:B------:R-:W-:-:S04]  /*d790*/  DEPBAR.LE SB0, 0x0 ;  /* 0x000080000000791a */ /* 0x000fc80000000000 */
[----:B------:R-:W-:-:S04]  /*d7a0*/  UIADD3 UR4, UPT, UPT, UR4, 0x80, URZ ;  /* 0x0000008004047890 */ /* 0x000fc8000fffe0ff */
[----:B------:R-:W-:-:S09]  /*d7b0*/  UPRMT UR4, UR52, 0x654, UR4 ;  /* 0x0000065434047896 */ /* 0x000fd20008000004 */
[----:B------:R-:W-:Y:S01]  /*d7c0*/  SYNCS.ARRIVE.TRANS64.RED.A1T0 RZ, [UR4], RZ ;  /* 0x000000ffffff79a7 */ /* 0x000fe20008100404 */
[----:B------:R-:W-:Y:S05]  /*d7d0*/  EXIT ;  /* 0x000000000000794d */ /* 0x000fea0003800000 */
.L_x_132:
[----:B------:R-:W-:-:S08]  /*d7e0*/  NOP ;  /* 0x0000000000007918 */ /* 0x000fd00000000000 */
[----:B----45:R-:W-:-:S00]  /*d7f0*/  USETMAXREG.DEALLOC.CTAPOOL 0x88 ;  /* 0x00000088000079c8 */ /* 0x030fc000080e0500 */
[----:B------:R-:W-:Y:S05]  /*d800*/  EXIT ;  /* 0x000000000000794d */ /* 0x000fea0003800000 */
.L_x_309:
[----:B------:R-:W-:-:S08]  /*d810*/  NOP ;  /* 0x0000000000007918 */ /* 0x000fd00000000000 */
[----:B----45:R-:W1:-:S00]  /*d820*/  USETMAXREG.DEALLOC.CTAPOOL 0x88 ;  /* 0x00000088000079c8 */ /* 0x030e4000080e0500 */
[----:B-1----:R-:W1:Y:S01]  /*d830*/  SHFL.IDX PT, R48, R48, RZ, 0x1f ;  /* 0x00001fff30307589 */ /* 0x002e6200000e0000 */
[----:B------:R-:W2:Y:S05]  /*d840*/  LDCU UR19, c[0x0][0xc1c] ;  /* 0x00018380ff1377ac */ /* 0x000eaa0008000800 */
[----:B------:R-:W3:Y:S01]  /*d850*/  LDC.64 R8, c[0x0][0x900] ;  /* 0x00024000ff087b82 */ /* 0x000ee20000000a00 */
[----:B------:R-:W-:Y:S01]  /*d860*/  BSSY.RECONVERGENT B0, `(.L_x_189) ;  /* 0x000003f000007945 */ /* 0x000fe20003800200 */
[----:B------:R-:W-:Y:S01]  /*d870*/  ELECT P0, URZ, PT ;  /* 0x0000000000ff782f */ /* 0x000fe20003800000 */
[----:B------:R-:W-:Y:S02]  /*d880*/  UMOV UR4, 0x400 ;  /* 0x0000040000047882 */ /* 0x000fe40000000000 */
[----:B------:R-:W-:-:S03]  /*d890*/  ULEA UR4, UR5, UR4, 0x18 ;  /* 0x0000000405047291 */ /* 0x000fc6000f8ec0ff */
[----:B------:R-:W4:Y:S08]  /*d8a0*/  LDC.64 R10, c[0x0][0x908] ;  /* 0x00024200ff0a7b82 */ /* 0x000f300000000a00 */
[----:B------:R-:W3:Y:S01]  /*d8b0*/  LDC.64 R4, c[0x0][0x910] ;  /* 0x00024400ff047b82 */ /* 0x000ee20000000a00 */
[----:B--2---:R-:W-:Y:S01]  /*d8c0*/  UIADD3 UR19, UPT, UPT, UR16, UR19, URZ ;  /* 0x0000001310137290 */ /* 0x004fe2000fffe0ff */
[----:B-1----:R-:W-:-:S06]  /*d8d0*/  R2UR UR7, R48 ;  /* 0x00000000300772ca */ /* 0x002fcc00000e0000 */
[----:B------:R-:W1:Y:S08]  /*d8e0*/  LDC.64 R6, c[0x0][0x918] ;  /* 0x00024600ff067b82 */ /* 0x000e700000000a00 */
[----:B------:R-:W2:Y:S01]  /*d8f0*/  LDC.64 R64, c[0x0][0x920] ;  /* 0x00024800ff407b82 */ /* 0x000ea20000000a00 */
[----:B------:R-:W-:Y:S02]  /*d900*/  USHF.R.U32.HI UR6, URZ, 0x3, UR7 ;  /* 0x00000003ff067899 */ /* 0x000fe40008011607 */
[----:B------:R-:W-:-:S02]  /*d910*/  ULEA UR21, UR7, UR4, 0x9 ;  /* 0x0000000407157291 */ /* 0x000fc4000f8e48ff */
[----:B------:R-:W-:-:S06]  /*d920*/  ULOP3.LUT UR6, UR6, 0x1, URZ, 0xc0, !UPT ;  /* 0x0000000106067892 */ /* 0x000fcc000f8ec0ff */
[----:B------:R-:W-:Y:S01]  /*d930*/  IMAD.U32 R0, RZ, RZ, UR6 ;  /* 0x00000006ff007e24 */ /* 0x000fe2000f8e00ff */
[----:B------:R-:W-:Y:S06]  /*d940*/  @!P0 BRA `(.L_x_190) ;  /* 0x0000000000c08947 */ /* 0x000fec0003800000 */
[----:B------:R-:W5:Y:S08]  /*d950*/  LDC.64 R20, c[0x0][0x400] ;  /* 0x00010000ff147b82 */ /* 0x000f700000000a00 */
[----:B------:R-:W5:Y:S08]  /*d960*/  LDC.64 R22, c[0x0][0x408] ;  /* 0x00010200ff167b82 */ /* 0x000f700000000a00 */
[----:B------:R-:W4:Y:S08]  /*d970*/  LDC.64 R16, c[0x0][0x410] ;  /* 0x00010400ff107b82 */ /* 0x000f300000000a00 */
[----:B------:R-:W4:Y:S08]  /*d980*/  LDC.64 R18, c[0x0][0x418] ;  /* 0x00010600ff127b82 */ /* 0x000f300000000a00 */
[----:B------:R-:W3:Y:S01]  /*d990*/  LDC.64 R12, c[0x0][0x420] ;  /* 0x00010800ff0c7b82 */ /* 0x000ee20000000a00 */
[----:B-----5:R5:W-:Y:S07]  /*d9a0*/  STS.128 [UR21+-0x980], R20 ;  /* 0xfff68014ff007988 */ /* 0x020bee0008000c15 */
[----:B------:R-:W3:Y:S01]  /*d9b0*/  LDC.64 R14, c[0x0][0x428] ;  /* 0x00010a00ff0e7b82 */ /* 0x000ee20000000a00 */
[----:B----4-:R4:W-:Y:S07]  /*d9c0*/  STS.128 [UR21+-0x970], R16 ;  /* 0xfff69010ff007988 */ /* 0x0109ee0008000c15 */
[----:B------:R-:W1:Y:S08]  /*d9d0*/  LDC.64 R60, c[0x0][0x430] ;  /* 0x00010c00ff3c7b82 */ /* 0x000e700000000a00 */
[----:B------:R-:W1:Y:S01]  /*d9e0*/  LDC.64 R62, c[0x0][0x438] ;  /* 0x00010e00ff3e7b82 */ /* 0x000e620000000a00 */
[----:B---3--:R3:W-:Y:S07]  /*d9f0*/  STS.128 [UR21+-0x960], R12 ;  /* 0xfff6a00cff007988 */ /* 0x0087ee0008000c15 */
[----:B------:R-:W2:Y:S08]  /*da00*/  LDC.64 R56, c[0x0][0x440] ;  /* 0x00011000ff387b82 */ /* 0x000eb00000000a00 */
[----:B------:R-:W2:Y:S08]  /*da10*/  LDC.64 R58, c[0x0][0x448] ;  /* 0x00011200ff3a7b82 */ /* 0x000eb00000000a00 */
[----:B------:R-:W5:Y:S01]  /*da20*/  LDC.64 R52, c[0x0][0x450] ;  /* 0x00011400ff347b82 */ /* 0x000f620000000a00 */
[----:B-1----:R1:W-:Y:S07]  /*da30*/  STS.128 [UR21+-0x950], R60 ;  /* 0xfff6b03cff007988 */ /* 0x0023ee0008000c15 */
[----:B------:R-:W5:Y:S08]  /*da40*/  LDC.64 R54, c[0x0][0x458] ;  /* 0x00011600ff367b82 */ /* 0x000f700000000a00 */
[----:B------:R-:W4:Y:S01]  /*da50*/  LDC.64 R48, c[0x0][0x460] ;  /* 0x00011800ff307b82 */ /* 0x000f220000000a00 */
[----:B--2---:R1:W-:Y:S07]  /*da60*/  STS.128 [UR21+-0x940], R56 ;  /* 0xfff6c038ff007988 */ /* 0x0043ee0008000c15 */
[----:B------:R-:W4:Y:S08]  /*da70*/  LDC.64 R50, c[0x0][0x468] ;  /* 0x00011a00ff327b82 */ /* 0x000f300000000a00 */
[----:B------:R-:W2:Y:S01]  /*da80*/  LDC.64 R44, c[0x0][0x470] ;  /* 0x00011c00ff2c7b82 */ /* 0x000ea20000000a00 */
[----:B-----5:R1:W-:Y:S07]  /*da90*/  STS.128 [UR21+-0x930], R52 ;  /* 0xfff6d034ff007988 */ /* 0x0203ee0008000c15 */
[----:B------:R-:W2:Y:S08]  /*daa0*/  LDC.64 R46, c[0x0][0x478] ;  /* 0x00011e00ff2e7b82 */ /* 0x000eb00000000a00 */
[----:B------:R-:W5:Y:S01]  /*dab0*/  LDC.64 R40, c[0x0][0x500] ;  /* 0x00014000ff287b82 */ /* 0x000f620000000a00 */
[----:B----4-:R1:W-:Y:S07]  /*dac0*/  STS.128 [UR21+-0x920], R48 ;  /* 0xfff6e030ff007988 */ /* 0x0103ee0008000c15 */
        /* <DEDUP_REMOVED lines=19> */
[----:B---3--:R-:W3:Y:S01]  /*dc00*/  LDC.64 R12, c[0x0][0x570] ;  /* 0x00015c00ff0c7b82 */ /* 0x008ee20000000a00 */
[----:B--2---:R1:W-:Y:S07]  /*dc10*/  STS.128 [UR21+-0x8b0], R20 ;  /* 0xfff75014ff007988 */ /* 0x0043ee0008000c15 */
[----:B------:R-:W3:Y:S01]  /*dc20*/  LDC.64 R14, c[0x0][0x578] ;  /* 0x00015e00ff0e7b82 */ /* 0x000ee20000000a00 */
[----:B-----5:R1:W-:Y:S04]  /*dc30*/  STS.128 [UR21+-0x8a0], R16 ;  /* 0xfff76010ff007988 */ /* 0x0203e80008000c15 */
[----:B---3--:R1:W-:Y:S02]  /*dc40*/  STS.128 [UR21+-0x890], R12 ;  /* 0xfff7700cff007988 */ /* 0x0083e40008000c15 */
.L_x_190:
[----:B------:R-:W-:Y:S05]  /*dc50*/  BSYNC.RECONVERGENT B0 ;  /* 0x0000000000007941 */ /* 0x000fea0003800200 */
.L_x_189:
[----:B-1----:R-:W1:Y:S01]  /*dc60*/  LDC.64 R16, c[0x0][0x960] ;  /* 0x00025800ff107b82 */ /* 0x002e620000000a00 */
[----:B------:R-:W-:Y:S01]  /*dc70*/  ELECT P1, URZ, PT ;  /* 0x0000000000ff782f */ /* 0x000fe20003820000 */
[----:B------:R-:W-:-:S06]  /*dc80*/  NOP ;  /* 0x0000000000007918 */ /* 0x000fcc0000000000 */
[----:B------:R-:W1:Y:S01]  /*dc90*/  LDC.64 R18, c[0x0][0x968] ;  /* 0x00025a00ff127b82 */ /* 0x000e620000000a00 */
[----:B------:R-:W-:Y:S01]  /*dca0*/  ELECT P0, URZ, PT ;  /* 0x0000000000ff782f */ /* 0x000fe20003800000 */
[----:B------:R-:W-:Y:S02]  /*dcb0*/  ULOP3.LUT UR7, UR7, 0x7, URZ, 0xc0, !UPT ;  /* 0x0000000707077892 */ /* 0x000fe4000f8ec0ff */
[----:B------:R-:W-:Y:S02]  /*dcc0*/  UIMAD UR9, UR16, 0xe, URZ ;  /* 0x0000000e100978a4 */ /* 0x000fe4000f8e02ff */
[----:B---34-:R-:W-:Y:S01]  /*dcd0*/  @P1 STS.128 [UR21+-0xa80], R8 ;  /* 0xfff58008ff001988 */ /* 0x018fe20008000c15 */
[----:B------:R-:W-:Y:S01]  /*dce0*/  USHF.L.U32 UR18, UR16, 0x4, URZ ;  /* 0x0000000410127899 */ /* 0x000fe200080006ff */
[----:B------:R-:W3:Y:S01]  /*dcf0*/  LDC.64 R12, c[0x0][0x970] ;  /* 0x00025c00ff0c7b82 */ /* 0x000ee20000000a00 */
[----:B------:R-:W-:Y:S01]  /*dd00*/  UIMAD UR20, UR19, 0xe, URZ ;  /* 0x0000000e131478a4 */ /* 0x000fe2000f8e02ff */
[----:B------:R-:W-:Y:S01]  /*dd10*/  @P1 STS.128 [UR21+-0xa70], R4 ;  /* 0xfff59004ff001988 */ /* 0x000fe20008000c15 */
[----:B------:R-:W-:-:S02]  /*dd20*/  UIADD3 UR24, UPT, UPT, UR21, -0x980, URZ ;  /* 0xfffff68015187890 */ /* 0x000fc4000fffe0ff */
[----:B------:R-:W-:Y:S02]  /*dd30*/  UIADD3 UR23, UPT, UPT, UR21, -0x900, URZ ;  /* 0xfffff70015177890 */ /* 0x000fe4000fffe0ff */
[----:B------:R-:W-:Y:S01]  /*dd40*/  UIADD3 UR22, UPT, UPT, UR21, -0xa80, URZ ;  /* 0xfffff58015167890 */ /* 0x000fe2000fffe0ff */
[----:B------:R-:W3:Y:S01]  /*dd50*/  LDC.64 R14, c[0x0][0x978] ;  /* 0x00025e00ff0e7b82 */ /* 0x000ee20000000a00 */
[----:B------:R-:W4:Y:S01]  /*dd60*/  LDCU.64 UR10, c[0x0][0xb18] ;  /* 0x00016300ff0a77ac */ /* 0x000f220008000a00 */
[----:B------:R-:W1:Y:S06]  /*dd70*/  LDCU.64 UR12, c[0x0][0xb20] ;  /* 0x00016400ff0c77ac */ /* 0x000e6c0008000a00 */
[----:B------:R-:W2:Y:S01]  /*dd80*/  LDC.64 R66, c[0x0][0x928] ;  /* 0x00024a00ff427b82 */ /* 0x000ea20000000a00 */
[----:B-1----:R1:W-:Y:S01]  /*dd90*/  @P1 STS.128 [UR21+-0xa20], R16 ;  /* 0xfff5e010ff001988 */ /* 0x0023e20008000c15 */
[----:B------:R-:W1:Y:S01]  /*dda0*/  LDCU.64 UR16, c[0x0][0x820] ;  /* 0x00010400ff1077ac */ /* 0x000e620008000a00 */
[----:B------:R-:W1:Y:S05]  /*ddb0*/  LDCU.64 UR14, c[0x0][0xb00] ;  /* 0x00016000ff0e77ac */ /* 0x000e6a0008000a00 */
[----:B------:R-:W5:Y:S01]  /*ddc0*/  LDC.64 R28, c[0x0][0x930] ;  /* 0x00024c00ff1c7b82 */ /* 0x000f620000000a00 */
[----:B------:R-:W-:Y:S01]  /*ddd0*/  USHF.L.U32 UR19, UR19, 0x4, URZ ;  /* 0x0000000413137899 */ /* 0x000fe200080006ff */
[----:B------:R-:W-:-:S06]  /*dde0*/  UMOV UR8, UR7 ;  /* 0x0000000700087c82 */ /* 0x000fcc0008000000 */
[----:B------:R-:W5:Y:S01]  /*ddf0*/  LDC.64 R30, c[0x0][0x938] ;  /* 0x00024e00ff1e7b82 */ /* 0x000f620000000a00 */
[----:B---3--:R3:W-:Y:S07]  /*de00*/  @P1 STS.128 [UR21+-0xa10], R12 ;  /* 0xfff5f00cff001988 */ /* 0x0087ee0008000c15 */
[----:B------:R-:W4:Y:S01]  /*de10*/  LDC.64 R24, c[0x0][0x940] ;  /* 0x00025000ff187b82 */ /* 0x000f220000000a00 */
[----:B--2---:R2:W-:Y:S01]  /*de20*/  @P1 STS.128 [UR21+-0xa60], R64 ;  /* 0xfff5a040ff001988 */ /* 0x0045e20008000c15 */
[----:B-1----:R-:W-:-:S06]  /*de30*/  LOP3.LUT R17, R0, 0x1, RZ, 0x3c, !PT ;  /* 0x0000000100117812 */ /* 0x002fcc00078e3cff */
[----:B------:R-:W4:Y:S08]  /*de40*/  LDC.64 R26, c[0x0][0x948] ;  /* 0x00025200ff1a7b82 */ /* 0x000f300000000a00 */
[----:B------:R-:W1:Y:S01]  /*de50*/  LDC.64 R20, c[0x0][0x950] ;  /* 0x00025400ff147b82 */ /* 0x000e620000000a00 */
[----:B-----5:R2:W-:Y:S07]  /*de60*/  @P1 STS.128 [UR21+-0xa50], R28 ;  /* 0xfff5b01cff001988 */ /* 0x0205ee0008000c15 */
[----:B------:R-:W1:Y:S08]  /*de70*/  LDC.64 R22, c[0x0][0x958] ;  /* 0x00025600ff167b82 */ /* 0x000e700000000a00 */
[----:B------:R-:W5:Y:S01]  /*de80*/  LDC.64 R52, c[0x0][0xa00] ;  /* 0x00028000ff347b82 */ /* 0x000f620000000a00 */
[----:B----4-:R2:W-:Y:S07]  /*de90*/  @P1 STS.128 [UR21+-0xa40], R24 ;  /* 0xfff5c018ff001988 */ /* 0x0105ee0008000c15 */
[----:B------:R-:W5:Y:S08]  /*dea0*/  LDC.64 R54, c[0x0][0xa08] ;  /* 0x00028200ff367b82 */ /* 0x000f700000000a00 */
[----:B------:R-:W4:Y:S01]  /*deb0*/  LDC.64 R48, c[0x0][0xa10] ;  /* 0x00028400ff307b82 */ /* 0x000f220000000a00 */
[----:B-1----:R2:W-:Y:S01]  /*dec0*/  @P1 STS.128 [UR21+-0xa30], R20 ;  /* 0xfff5d014ff001988 */ /* 0x0025e20008000c15 */
[----:B------:R-:W-:-:S06]  /*ded0*/  NOP ;  /* 0x0000000000007918 */ /* 0x000fcc0000000000 */
        /* <DEDUP_REMOVED lines=8> */
[----:B-1----:R2:W-:Y:S07]  /*df60*/  @P0 STS.128 [UR21+-0x9e0], R44 ;  /* 0xfff6202cff000988 */ /* 0x0025ee0008000c15 */
        /* <DEDUP_REMOVED lines=12> */
[----:B---3--:R-:W3:Y:S08]  /*e030*/  LDC.64 R12, c[0x0][0xb08] ;  /* 0x0002c200ff0c7b82 */ /* 0x008ef00000000a00 */
[----:B------:R-:W1:Y:S01]  /*e040*/  LDC.64 R2, c[0x0][0xb10] ;  /* 0x0002c400ff027b82 */ /* 0x000e620000000a00 */
[----:B----4-:R2:W-:Y:S01]  /*e050*/  @P0 STS.128 [UR21+-0x990], R4 ;  /* 0xfff67004ff000988 */ /* 0x0105e20008000c15 */
[----:B------:R-:W-:Y:S01]  /*e060*/  UIADD3 UR21, UPT, UPT, UR21, -0xa00, URZ ;  /* 0xfffff60015157890 */ /* 0x000fe2000fffe0ff */
[----:B------:R-:W-:-:S06]  /*e070*/  NOP ;  /* 0x0000000000007918 */ /* 0x000fcc0000000000 */
.L_x_204:
[----:B------:R-:W-:Y:S09]  /*e080*/  UISETP.NE.AND UP0, UPT, UR37, 0x1, UPT ;  /* 0x000000012500788c */ /* 0x000ff2000bf05270 */
[----:B----4-:R-:W-:Y:S05]  /*e090*/  BRA.U UP0, `(.L_x_191) ;  /* 0x0000000100047547 */ /* 0x010fea000b800000 */
[----:B------:R-:W-:Y:S05]  /*e0a0*/  BPT.TRAP 0x1 ;  /* 0x000000040000795c */ /* 0x000fea0000300000 */
.L_x_191:
[----:B------:R-:W-:Y:S01]  /*e0b0*/  ULEA UR25, UR7, UR4, 0x3 ;  /* 0x0000000407197291 */ /* 0x000fe2000f8e18ff */
[----:B--2---:R-:W-:Y:S08]  /*e0c0*/  SHF.L.U32 R5, R17, 0x1f, RZ ;  /* 0x0000001f11057819 */ /* 0x004ff000000006ff */
[----:B------:R-:W2:Y:S02]  /*e0d0*/  SYNCS.PHASECHK.TRANS64.TRYWAIT P0, [UR25+0xb0], R5 ;  /* 0x0000b005ff0075a7 */ /* 0x000ea40008001119 */
[----:B--2---:R-:W-:Y:S05]  /*e0e0*/  @!P0 BRA `(.L_x_192) ;  /* 0x0000003400048947 */ /* 0x004fea0003800000 */
.L_x_280:
[----:B------:R-:W-:Y:S09]  /*e0f0*/  UIMAD UR6, UR7, 0x14, UR36 ;  /* 0x00000014070678a4 */ /* 0x000ff2000f8e0224 */
[----:B------:R-:W4:Y:S04]  /*e100*/  LDS R10, [UR6+0x10] ;  /* 0x00001006ff0a7984 */ /* 0x000f280008000800 */
        /* <DEDUP_REMOVED lines=10> */
[----:B----4-:R-:W-:Y:S01]  /*e1b0*/  PRMT R21, R10, 0x7632, R21 ;  /* 0x000076320a157816 */ /* 0x010fe20000000015 */
[----:B------:R-:W-:Y:S06]  /*e1c0*/  BRA.U UP0, `(.L_x_193) ;  /* 0x0000000100047547 */ /* 0x000fec000b800000 */
[----:B------:R-:W-:Y:S05]  /*e1d0*/  BPT.TRAP 0x1 ;  /* 0x000000040000795c */ /* 0x000fea0000300000 */
.L_x_193:
[----:B------:R-:W-:Y:S02]  /*e1e0*/  UIADD3 UR6, UPT, UPT, UR25, 0xf0, URZ ;  /* 0x000000f019067890 */ /* 0x000fe4000fffe0ff */
[----:B------:R-:W-:Y:S02]  /*e1f0*/  UISETP.NE.AND UP0, UPT, UR37, 0x8, UPT ;  /* 0x000000082500788c */ /* 0x000fe4000bf05270 */
[----:B------:R-:W-:Y:S09]  /*e200*/  UPRMT UR6, UR5, 0x654, UR6 ;  /* 0x0000065405067896 */ /* 0x000ff20008000006 */
[----:B-1----:R-:W-:Y:S01]  /*e210*/  SYNCS.ARRIVE.TRANS64.RED.A1T0 RZ, [UR6], RZ ;  /* 0x000000ffffff79a7 */ /* 0x002fe20008100406 */
[----:B------:R-:W-:Y:S05]  /*e220*/  BRA.U !UP0, `(.L_x_194) ;  /* 0x0000000108047547 */ /* 0x000fea000b800000 */
[----:B------:R-:W-:Y:S05]  /*e230*/  BPT.TRAP 0x1 ;  /* 0x000000040000795c */ /* 0x000fea0000300000 */
.L_x_194:
[----:B------:R-:W-:Y:S01]  /*e240*/  ULEA UR25, UR8, UR4, 0x3 ;  /* 0x0000000408197291 */ /* 0x000fe2000f8e18ff */
[----:B--2---:R-:W-:Y:S02]  /*e250*/  SHF.L.U32 R5, R0, 0x1f, RZ ;  /* 0x0000001f00057819 */ /* 0x004fe400000006ff */
[----:B------:R-:W-:Y:S04]  /*e260*/  PRMT R4, R10, 0x9910, RZ ;  /* 0x000099100a047816 */ /* 0x000fe800000000ff */
[----:B------:R-:W-:Y:S02]  /*e270*/  ISETP.NE.AND P0, PT, R4, RZ, PT ;  /* 0x000000ff0400720c */ /* 0x000fe40003f05270 */
[----:B------:R-:W1:Y:S02]  /*e280*/  SYNCS.PHASECHK.TRANS64.TRYWAIT P1, [UR25+0x1d0], R5 ;  /* 0x0001d005ff0075a7 */ /* 0x000e640008021119 */
[----:B------:R-:W-:Y:S01]  /*e290*/  ISETP.EQ.OR P0, PT, R11, RZ, !P0 ;  /* 0x000000ff0b00720c */ /* 0x000fe20004702670 */
[----:B------:R-:W-:Y:S01]  /*e2a0*/  @!UPT UIADD3 URZ, UPT, UPT, URZ, URZ, URZ ;  /* 0x000000fffffff290 */ /* 0x000fe2000fffe0ff */
[----:B-1----:R-:W-:Y:S11]  /*e2b0*/  @!P1 BRA `(.L_x_195) ;  /* 0x0000003000a89947 */ /* 0x002ff60003800000 */
.L_x_282:
[----:B------:R-:W-:Y:S05]  /*e2c0*/  @P0 BRA `(.L_x_196) ;  /* 0x0000000c00c80947 */ /* 0x000fea0003800000 */
[----:B------:R-:W-:Y:S01]  /*e2d0*/  ELECT P0, URZ, PT ;  /* 0x0000000000ff782f */ /* 0x000fe20003800000 */
[----:B------:R-:W2:Y:S01]  /*e2e0*/  LDC.64 R8, c[0x0][0x838] ;  /* 0x00020e00ff087b82 */ /* 0x000ea20000000a00 */
[----:B------:R-:W-:Y:S07]  /*e2f0*/  BSSY.RECONVERGENT B0, `(.L_x_197) ;  /* 0x000009a000007945 */ /* 0x000fee0003800200 */
[----:B-1----:R-:W1:Y:S08]  /*e300*/  LDC.64 R4, c[0x0][0x830] ;  /* 0x00020c00ff047b82 */ /* 0x002e700000000a00 */
[----:B------:R-:W4:Y:S08]  /*e310*/  @P0 LDC.64 R32, c[0x0][0x828] ;  /* 0x00020a00ff200b82 */ /* 0x000f300000000a00 */
[----:B------:R-:W5:Y:S08]  /*e320*/  @P0 LDC.64 R28, c[0x0][0x390] ;  /* 0x0000e400ff1c0b82 */ /* 0x000f700000000a00 */
[----:B------:R-:W3:Y:S02]  /*e330*/  @P0 LDC.64 R6, c[0x0][0x840] ;  /* 0x00021000ff060b82 */ /* 0x000ee40000000a00 */
[C---:B---3--:R-:W-:Y:S04]  /*e340*/  @P0 IMAD.WIDE R6, R14.reuse, 0x8, R6 ;  /* 0x000000080e060825 */ /* 0x048fe800078e0206 */
[C---:B----4-:R-:W-:Y:S01]  /*e350*/  @P0 IMAD.WIDE R32, R14.reuse, 0x8, R32 ;  /* 0x000000080e200825 */ /* 0x050fe200078e0220 */
[----:B------:R3:W4:Y:S03]  /*e360*/  @P0 LDG.E.64 R26, desc[UR50][R6.64] ;  /* 0x00000032061a0981 */ /* 0x000726000c1e1b00 */
[C---:B--2---:R-:W-:Y:S02]  /*e370*/  @P0 IMAD.WIDE R8, R14.reuse, 0x8, R8 ;  /* 0x000000080e080825 */ /* 0x044fe400078e0208 */
[----:B------:R-:W2:Y:S02]  /*e380*/  @P0 LDG.E.64 R32, desc[UR50][R32.64] ;  /* 0x0000003220200981 */ /* 0x000ea4000c1e1b00 */
[C---:B-1----:R-:W-:Y:S02]  /*e390*/  @P0 IMAD.WIDE R4, R14.reuse, 0x8, R4 ;  /* 0x000000080e040825 */ /* 0x042fe400078e0204 */
[----:B------:R-:W3:Y:S02]  /*e3a0*/  @P0 LDG.E.64 R8, desc[UR50][R8.64] ;  /* 0x0000003208080981 */ /* 0x000ee4000c1e1b00 */
[----:B-----5:R-:W-:Y:S02]  /*e3b0*/  @P0 IMAD.WIDE R28, R14, 0xc, R28 ;  /* 0x0000000c0e1c0825 */ /* 0x020fe400078e021c */
[----:B------:R-:W5:Y:S04]  /*e3c0*/  @P0 LDG.E.64 R24, desc[UR50][R4.64] ;  /* 0x0000003204180981 */ /* 0x000f68000c1e1b00 */
[----:B------:R1:W4:Y:S04]  /*e3d0*/  @P0 LDG.E R20, desc[UR50][R28.64+0x4] ;  /* 0x000004321c140981 */ /* 0x000328000c1e1900 */
[----:B------:R-:W4:Y:S04]  /*e3e0*/  @P0 LDG.E R5, desc[UR50][R28.64] ;  /* 0x000000321c050981 */ /* 0x000f28000c1e1900 */
[----:B------:R-:W4:Y:S04]  /*e3f0*/  @P0 LDG.E R4, desc[UR50][R28.64+0x8] ;  /* 0x000008321c040981 */ /* 0x000f28000c1e1900 */
[----:B--2---:R-:W-:Y:S04]  /*e400*/  @P0 STS.64 [UR24], R32 ;  /* 0x00000020ff000988 */ /* 0x004fe80008000a18 */
[----:B---3--:R-:W-:Y:S04]  /*e410*/  @P0 STS.64 [UR23], R8 ;  /* 0x00000008ff000988 */ /* 0x008fe80008000a17 */
[----:B------:R-:W2:Y:S01]  /*e420*/  @P0 LDS R7, [UR24+0x1c] ;  /* 0x00001c18ff070984 */ /* 0x000ea20008000800 */
[C---:B-----5:R-:W-:Y:S01]  /*e430*/  @P0 SHF.L.U64.HI R23, R24.reuse, 0x1, R25 ;  /* 0x0000000118170819 */ /* 0x060fe20000010219 */
[----:B------:R-:W-:Y:S02]  /*e440*/  @P0 IMAD.SHL.U32 R24, R24, 0x2, RZ ;  /* 0x0000000218180824 */ /* 0x000fe400078e00ff */
[----:B------:R-:W-:Y:S01]  /*e450*/  @P0 STS [UR24+0x30], RZ ;  /* 0x000030ffff000988 */ /* 0x000fe20008000818 */
[----:B------:R-:W-:Y:S02]  /*e460*/  @P0 LOP3.LUT R23, R23, 0x1fffffff, RZ, 0xc0, !PT ;  /* 0x1fffffff17170812 */ /* 0x000fe400078ec0ff */
[----:B------:R-:W-:Y:S02]  /*e470*/  @P0 LOP3.LUT R24, R24, 0xfffffffe, RZ, 0xc0, !PT ;  /* 0xfffffffe18180812 */ /* 0x000fe400078ec0ff */
[--C-:B------:R-:W-:Y:S02]  /*e480*/  @P0 SHF.R.U32.HI R6, RZ, 0x4, R23.reuse ;  /* 0x00000004ff060819 */ /* 0x100fe40000011617 */
[----:B------:R-:W-:Y:S05]  /*e490*/  @P0 SHF.R.U64 R23, R24, 0x4, R23 ;  /* 0x0000000418170819 */ /* 0x000fea0000001217 */
[----:B------:R3:W-:Y:S01]  /*e4a0*/  @P0 STS [UR24+0xc], R23 ;  /* 0x00000c17ff000988 */ /* 0x0007e20008000818 */
[----:B----4-:R-:W-:Y:S02]  /*e4b0*/  @P0 VIADD R5, R5, 0xffffffff ;  /* 0xffffffff05050836 */ /* 0x010fe40000000000 */
[----:B------:R-:W-:Y:S01]  /*e4c0*/  @P0 VIADD R4, R4, 0xffffffff ;  /* 0xffffffff04040836 */ /* 0x000fe20000000000 */
[----:B---3--:R-:W3:Y:S01]  /*e4d0*/  S2R R23, SR_LANEID ;  /* 0x0000000000177919 */ /* 0x008ee20000000000 */
[----:B--2---:R-:W-:Y:S01]  /*e4e0*/  @P0 LOP3.LUT R25, R7, 0xf, R6, 0xb8, !PT ;  /* 0x0000000f07190812 */ /* 0x004fe200078eb806 */
[----:B------:R-:W-:Y:S04]  /*e4f0*/  IMAD.U32 R7, RZ, RZ, UR24 ;  /* 0x00000018ff077e24 */ /* 0x000fe8000f8e00ff */
[----:B------:R-:W-:Y:S01]  /*e500*/  @P0 STS [UR24+0x1c], R25 ;  /* 0x00001c19ff000988 */ /* 0x000fe20008000818 */
[----:B------:R-:W-:Y:S03]  /*e510*/  @P0 SHF.R.U64 R8, R7, 0x4, RZ ;  /* 0x0000000407080819 */ /* 0x000fe600000012ff */
[----:B------:R-:W2:Y:S04]  /*e520*/  @P0 LDS R6, [UR24+0x1c] ;  /* 0x00001c18ff060984 */ /* 0x000ea80008000800 */
[----:B------:R-:W-:Y:S04]  /*e530*/  @P0 STS [UR24+0x10], R8 ;  /* 0x00001008ff000988 */ /* 0x000fe80008000818 */
[----:B------:R-:W-:Y:S01]  /*e540*/  @P0 STS [UR24+0x14], R8 ;  /* 0x00001408ff000988 */ /* 0x000fe20008000818 */
[----:B--2---:R-:W-:Y:S05]  /*e550*/  @P0 LOP3.LUT R30, R6, 0xf0, RZ, 0xb8, !PT ;  /* 0x000000f0061e0812 */ /* 0x004fea00078eb8ff */
[----:B------:R-:W-:Y:S04]  /*e560*/  @P0 STS [UR24+0x1c], R30 ;  /* 0x00001c1eff000988 */ /* 0x000fe80008000818 */
[----:B------:R-:W2:Y:S02]  /*e570*/  @P0 LDS R6, [UR24+0x1c] ;  /* 0x00001c18ff060984 */ /* 0x000ea40008000800 */
[----:B--2---:R-:W-:Y:S02]  /*e580*/  @P0 LOP3.LUT R9, R6, 0xf00, RZ, 0xb8, !PT ;  /* 0x00000f0006090812 */ /* 0x004fe400078eb8ff */
[----:B------:R-:W-:Y:S03]  /*e590*/  CS2R R6, SRZ ;  /* 0x0000000000067805 */ /* 0x000fe6000001ff00 */
[----:B------:R-:W-:Y:S04]  /*e5a0*/  @P0 STS.64 [UR24+0x18], R8 ;  /* 0x00001808ff000988 */ /* 0x000fe80008000a18 */
[----:B------:R-:W2:Y:S04]  /*e5b0*/  @P0 LDS R22, [UR24+0x1c] ;  /* 0x00001c18ff160984 */ /* 0x000ea80008000800 */
[----:B------:R4:W-:Y:S02]  /*e5c0*/  @P0 STS.128 [UR24+0x20], R4 ;  /* 0x00002004ff000988 */ /* 0x0009e40008000c18 */
[----:B----4-:R-:W-:Y:S05]  /*e5d0*/  IMAD.U32 R6, RZ, RZ, UR23 ;  /* 0x00000017ff067e24 */ /* 0x010fea000f8e00ff */
[----:B------:R-:W-:Y:S01]  /*e5e0*/  @P0 SHF.R.U64 R8, R6, 0x4, RZ ;  /* 0x0000000406080819 */ /* 0x000fe200000012ff */
[----:B------:R-:W-:Y:S01]  /*e5f0*/  IMAD.MOV.U32 R6, RZ, RZ, RZ ;  /* 0x000000ffff067224 */ /* 0x000fe200078e00ff */
[----:B--2---:R-:W-:Y:S02]  /*e600*/  @P0 LOP3.LUT R24, R22, 0xf000, RZ, 0xb8, !PT ;  /* 0x0000f00016180812 */ /* 0x004fe400078eb8ff */
[C---:B------:R-:W-:Y:S01]  /*e610*/  @P0 SHF.L.U64.HI R22, R26.reuse, 0x1, R27 ;  /* 0x000000011a160819 */ /* 0x040fe2000001021b */
[----:B------:R-:W-:Y:S02]  /*e620*/  @P0 IMAD.SHL.U32 R26, R26, 0x2, RZ ;  /* 0x000000021a1a0824 */ /* 0x000fe400078e00ff */
[----:B------:R-:W-:Y:S01]  /*e630*/  @P0 STS [UR24+0x1c], R24 ;  /* 0x00001c18ff000988 */ /* 0x000fe20008000818 */
[----:B------:R-:W-:Y:S03]  /*e640*/  @P0 LOP3.LUT R22, R22, 0x1fffffff, RZ, 0xc0, !PT ;  /* 0x1fffffff16160812 */ /* 0x000fe600078ec0ff */
[----:B-1----:R-:W1:Y:S01]  /*e650*/  @P0 LDS R28, [UR23+0x1c] ;  /* 0x00001c17ff1c0984 */ /* 0x002e620008000800 */
[--C-:B------:R-:W-:Y:S03]  /*e660*/  @P0 SHF.R.U32.HI R25, RZ, 0x4, R22.reuse ;  /* 0x00000004ff190819 */ /* 0x100fe60000011616 */
[----:B------:R-:W-:Y:S04]  /*e670*/  @P0 STS [UR23+0x10], R8 ;  /* 0x00001008ff000988 */ /* 0x000fe80008000817 */
[----:B------:R-:W-:Y:S04]  /*e680*/  @P0 STS [UR23+0x14], R8 ;  /* 0x00001408ff000988 */ /* 0x000fe80008000817 */
[----:B------:R-:W-:Y:S01]  /*e690*/  @P0 STS [UR23+0x30], RZ ;  /* 0x000030ffff000988 */ /* 0x000fe20008000817 */
[----:B-1----:R-:W-:Y:S05]  /*e6a0*/  @P0 LOP3.LUT R29, R28, 0xf, R25, 0xb8, !PT ;  /* 0x0000000f1c1d0812 */ /* 0x002fea00078eb819 */
[----:B------:R-:W-:Y:S04]  /*e6b0*/  @P0 STS [UR23+0x1c], R29 ;  /* 0x00001c1dff000988 */ /* 0x000fe80008000817 */
[----:B------:R-:W1:Y:S02]  /*e6c0*/  @P0 LDS R25, [UR23+0x1c] ;  /* 0x00001c17ff190984 */ /* 0x000e640008000800 */
[----:B-1----:R-:W-:Y:S02]  /*e6d0*/  @P0 LOP3.LUT R27, R25, 0xf0, RZ, 0xb8, !PT ;  /* 0x000000f0191b0812 */ /* 0x002fe400078eb8ff */
[----:B------:R-:W-:Y:S02]  /*e6e0*/  @P0 LOP3.LUT R25, R26, 0xfffffffe, RZ, 0xc0, !PT ;  /* 0xfffffffe1a190812 */ /* 0x000fe400078ec0ff */
[----:B------:R-:W-:Y:S01]  /*e6f0*/  LOP3.LUT R26, R21, 0xf, RZ, 0xc0, !PT ;  /* 0x0000000f151a7812 */ /* 0x000fe200078ec0ff */
[----:B------:R-:W-:Y:S01]  /*e700*/  @P0 STS [UR23+0x1c], R27 ;  /* 0x00001c1bff000988 */ /* 0x000fe20008000817 */
[----:B------:R-:W-:Y:S02]  /*e710*/  @P0 SHF.R.U64 R22, R25, 0x4, R22 ;  /* 0x0000000419160819 */ /* 0x000fe40000001216 */
[----:B------:R-:W-:Y:S01]  /*e720*/  R2UR UR6, R26 ;  /* 0x000000001a0672ca */ /* 0x000fe200000e0000 */
[----:B------:R-:W1:Y:S01]  /*e730*/  @P0 LDS R5, [UR23+0x1c] ;  /* 0x00001c17ff050984 */ /* 0x000e620008000800 */
[----:B------:R-:W-:Y:S03]  /*e740*/  PRMT R25, R10, 0x7732, RZ ;  /* 0x000077320a197816 */ /* 0x000fe600000000ff */
[----:B------:R2:W-:Y:S08]  /*e750*/  @P0 STS [UR23+0xc], R22 ;  /* 0x00000c16ff000988 */ /* 0x0005f00008000817 */
[----:B------:R-:W-:Y:S02]  /*e760*/  UIADD3 UR26, UP1, UPT, UR18, UR6, URZ ;  /* 0x00000006121a7290 */ /* 0x000fe4000ff3e0ff */
[----:B------:R-:W-:Y:S02]  /*e770*/  UIADD3 UR6, UP0, UPT, UR19, UR6, URZ ;  /* 0x0000000613067290 */ /* 0x000fe4000ff1e0ff */
[----:B------:R-:W-:Y:S02]  /*e780*/  UIADD3.X UR31, UPT, UPT, URZ, URZ, URZ, UP1, !UPT ;  /* 0x000000ffff1f7290 */ /* 0x000fe40008ffe4ff */
[----:B------:R-:W-:Y:S02]  /*e790*/  ULEA UR32, UP1, UR26, UR16, 0x7 ;  /* 0x000000101a207291 */ /* 0x000fe4000f8238ff */
[----:B------:R-:W-:Y:S02]  /*e7a0*/  UIADD3.X UR29, UPT, UPT, URZ, URZ, URZ, UP0, !UPT ;  /* 0x000000ffff1d7290 */ /* 0x000fe400087fe4ff */
[----:B------:R-:W-:Y:S02]  /*e7b0*/  ULEA UR30, UP0, UR6, UR16, 0x7 ;  /* 0x00000010061e7291 */ /* 0x000fe4000f8038ff */
[----:B------:R-:W-:Y:S02]  /*e7c0*/  ULEA.HI.X UR31, UR26, UR17, UR31, 0x7, UP1 ;  /* 0x000000111a1f7291 */ /* 0x000fe400088f3c1f */
[----:B------:R-:W-:Y:S01]  /*e7d0*/  ULEA.HI.X UR29, UR6, UR17, UR29, 0x7, UP0 ;  /* 0x00000011061d7291 */ /* 0x000fe200080f3c1d */
[----:B-1----:R-:W-:Y:S01]  /*e7e0*/  @P0 LOP3.LUT R9, R5, 0xf00, RZ, 0xb8, !PT ;  /* 0x00000f0005090812 */ /* 0x002fe200078eb8ff */
[----:B------:R-:W-:Y:S02]  /*e7f0*/  @P0 VIADD R5, R20, 0xffffffff ;  /* 0xffffffff14050836 */ /* 0x000fe40000000000 */
[----:B---3--:R-:W-:Y:S02]  /*e800*/  IMAD.SHL.U32 R20, R23, 0x4, RZ ;  /* 0x0000000417147824 */ /* 0x008fe400078e00ff */
[----:B------:R-:W-:Y:S03]  /*e810*/  @P0 STS.64 [UR23+0x18], R8 ;  /* 0x00001808ff000988 */ /* 0x000fe60008000a17 */
[----:B--2---:R-:W-:Y:S01]  /*e820*/  IADD3 R22, P1, PT, R20, UR32, RZ ;  /* 0x0000002014167c10 */ /* 0x004fe2000ff3e0ff */
[----:B------:R-:W1:Y:S04]  /*e830*/  @P0 LDS R24, [UR23+0x1c] ;  /* 0x00001c17ff180984 */ /* 0x000e680008000800 */
[----:B------:R2:W-:Y:S01]  /*e840*/  @P0 STS.128 [UR23+0x20], R4 ;  /* 0x00002004ff000988 */ /* 0x0005e20008000c17 */
[----:B------:R-:W-:Y:S01]  /*e850*/  IMAD.X R23, RZ, RZ, UR31, P1 ;  /* 0x0000001fff177e24 */ /* 0x000fe200088e06ff */
[----:B--2---:R-:W-:Y:S04]  /*e860*/  SHF.R.U32.HI R4, RZ, 0x1, R25 ;  /* 0x00000001ff047819 */ /* 0x004fe80000011619 */
[----:B------:R-:W-:Y:S02]  /*e870*/  LOP3.LUT R4, R4, 0xffff, RZ, 0xc0, !PT ;  /* 0x0000ffff04047812 */ /* 0x000fe400078ec0ff */
[----:B-1----:R-:W-:Y:S03]  /*e880*/  @P0 LOP3.LUT R24, R24, 0xf000, RZ, 0xb8, !PT ;  /* 0x0000f00018180812 */ /* 0x002fe600078eb8ff */
[----:B------:R-:W-:Y:S02]  /*e890*/  IMAD R4, R4, 0x4925, RZ ;  /* 0x0000492504047824 */ /* 0x000fe400078e02ff */
[----:B------:R-:W-:Y:S01]  /*e8a0*/  @P0 STS [UR23+0x1c], R24 ;  /* 0x00001c18ff000988 */ /* 0x000fe20008000817 */
[----:B------:R-:W-:Y:S03]  /*e8b0*/  NOP ;  /* 0x0000000000007918 */ /* 0x000fe60000000000 */
[----:B------:R-:W1:Y:S01]  /*e8c0*/  LDS R9, [R20+UR24] ;  /* 0x0000001814097984 */ /* 0x000e620008000800 */
[----:B------:R-:W-:Y:S02]  /*e8d0*/  IADD3 R6, P0, PT, R20, UR30, RZ ;  /* 0x0000001e14067c10 */ /* 0x000fe4000ff1e0ff */
[----:B------:R-:W-:Y:S01]  /*e8e0*/  SHF.R.U32.HI R4, RZ, 0x11, R4 ;  /* 0x00000011ff047819 */ /* 0x000fe20000011604 */
[----:B------:R-:W2:Y:S02]  /*e8f0*/  LDS R5, [R20+UR24+0x80] ;  /* 0x0000801814057984 */ /* 0x000ea40008000800 */
[----:B------:R-:W-:Y:S01]  /*e900*/  IMAD.X R7, RZ, RZ, UR29, P0 ;  /* 0x0000001dff077e24 */ /* 0x000fe200080e06ff */
[----:B------:R-:W-:Y:S05]  /*e910*/  PRMT R4, R4, 0x9910, RZ ;  /* 0x0000991004047816 */ /* 0x000fea00000000ff */
[----:B------:R-:W-:Y:S04]  /*e920*/  IMAD R4, R4, 0xe, RZ ;  /* 0x0000000e04047824 */ /* 0x000fe800078e02ff */
[----:B------:R-:W-:Y:S05]  /*e930*/  IMAD.MOV R4, RZ, RZ, -R4 ;  /* 0x000000ffff047224 */ /* 0x000fea00078e0a04 */
[----:B------:R-:W-:Y:S05]  /*e940*/  PRMT R4, R4, 0x7710, RZ ;  /* 0x0000771004047816 */ /* 0x000fea00000000ff */
[----:B------:R-:W-:Y:S05]  /*e950*/  IMAD.IADD R4, R21, 0x1, R4 ;  /* 0x0000000115047824 */ /* 0x000fea00078e0204 */
[----:B------:R-:W-:Y:S01]  /*e960*/  R2UR UR26, R4 ;  /* 0x00000000041a72ca */ /* 0x000fe200000e0000 */
[----:B-1----:R1:W3:Y:S04]  /*e970*/  ATOMG.E.EXCH.STRONG.GPU PT, RZ, [R22], R9 ;  /* 0x0000000916ff73a8 */ /* 0x0022e800041ee100 */
[----:B--2---:R1:W3:Y:S02]  /*e980*/  ATOMG.E.EXCH.STRONG.GPU PT, RZ, [R6], R5 ;  /* 0x0000000506ff73a8 */ /* 0x0042e400041ee100 */
[----:B---3--:R-:W-:Y:S11]  /*e990*/  ELECT P0, URZ, PT ;  /* 0x0000000000ff782f */ /* 0x008ff60003800000 */
[----:B------:R-:W-:Y:S02]  /*e9a0*/  @!UPT UIADD3 URZ, UPT, UPT, URZ, URZ, URZ ;  /* 0x000000fffffff290 */ /* 0x000fe4000fffe0ff */
[----:B------:R-:W-:Y:S05]  /*e9b0*/  @!P0 BRA `(.L_x_198) ;  /* 0x0000000000b48947 */ /* 0x000fea0003800000 */
[----:B------:R-:W-:Y:S01]  /*e9c0*/  STS [UR22+0x30], RZ ;  /* 0x000030ffff007988 */ /* 0x000fe20008000816 */
[----:B------:R-:W-:Y:S01]  /*e9d0*/  ISETP.NE.U32.AND P0, PT, R2, RZ, PT ;  /* 0x000000ff0200720c */ /* 0x000fe20003f05070 */
[----:B-1----:R-:W-:Y:S01]  /*e9e0*/  IMAD.WIDE R8, R14, 0xc, R18 ;  /* 0x0000000c0e087825 */ /* 0x002fe200078e0212 */
[----:B------:R-:W-:Y:S02]  /*e9f0*/  ISETP.NE.U32.AND P1, PT, R12, RZ, PT ;  /* 0x000000ff0c00720c */ /* 0x000fe40003f25070 */
[----:B------:R-:W-:Y:S02]  /*ea00*/  ISETP.NE.AND.EX P0, PT, R3, RZ, PT, P0 ;  /* 0x000000ff0300720c */ /* 0x000fe40003f05300 */
[----:B------:R-:W2:Y:S01]  /*ea10*/  LDG.E R28, desc[UR50][R8.64] ;  /* 0x00000032081c7981 */ /* 0x000ea2000c1e1900 */
[----:B------:R-:W-:Y:S10]  /*ea20*/  ISETP.NE.AND.EX P1, PT, R13, RZ, PT, P1 ;  /* 0x000000ff0d00720c */ /* 0x000ff40003f25310 */
[----:B------:R-:W1:Y:S08]  /*ea30*/  @P0 LDC.64 R4, c[0x0][0xb10] ;  /* 0x0002c400ff040b82 */ /* 0x000e700000000a00 */
[----:B------:R-:W3:Y:S01]  /*ea40*/  @P1 LDC.64 R6, c[0x0][0xb08] ;  /* 0x0002c200ff061b82 */ /* 0x000ee20000000a00 */
[----:B--2---:R-:W-:Y:S01]  /*ea50*/  SHF.R.S32.HI R29, RZ, 0x1f, R28 ;  /* 0x0000001fff1d7819 */ /* 0x004fe2000001141c */
[C---:B-1----:R-:W-:Y:S04]  /*ea60*/  @P0 IMAD.WIDE R4, R14.reuse, 0x8, R4 ;  /* 0x000000080e040825 */ /* 0x042fe800078e0204 */
[----:B---3--:R-:W-:Y:S01]  /*ea70*/  @P1 IMAD.WIDE R6, R14, 0x8, R6 ;  /* 0x000000080e061825 */ /* 0x008fe200078e0206 */
[----:B------:R-:W2:Y:S04]  /*ea80*/  @P0 LDG.E.64 R24, desc[UR50][R4.64] ;  /* 0x0000003204180981 */ /* 0x000ea8000c1e1b00 */
[----:B------:R1:W3:Y:S04]  /*ea90*/  @P1 LDG.E.64 R26, desc[UR50][R6.64] ;  /* 0x00000032061a1981 */ /* 0x0002e8000c1e1b00 */
[----:B------:R4:W5:Y:S04]  /*eaa0*/  LDG.E R5, desc[UR50][R8.64+0x4] ;  /* 0x0000043208057981 */ /* 0x000968000c1e1900 */
[----:B-1----:R-:W1:Y:S01]  /*eab0*/  LDS R7, [UR22+0x1c] ;  /* 0x00001c16ff077984 */ /* 0x002e620008000800 */
[----:B------:R-:W-:Y:S05]  /*eac0*/  IMAD.U32 R6, RZ, RZ, UR22 ;  /* 0x00000016ff067e24 */ /* 0x000fea000f8e00ff */
[----:B----4-:R-:W-:Y:S05]  /*ead0*/  SHF.R.U64 R8, R6, 0x4, RZ ;  /* 0x0000000406087819 */ /* 0x010fea00000012ff */
[----:B------:R-:W-:Y:S04]  /*eae0*/  STS [UR22+0x10], R8 ;  /* 0x00001008ff007988 */ /* 0x000fe80008000816 */
[----:B------:R-:W-:Y:S01]  /*eaf0*/  STS [UR22+0x14], R8 ;  /* 0x00001408ff007988 */ /* 0x000fe20008000816 */
[----:B------:R-:W-:Y:S02]  /*eb00*/  @!P0 IMAD.MOV.U32 R24, RZ, RZ, R28 ;  /* 0x000000ffff188224 */ /* 0x000fe400078e001c */
[----:B------:R-:W-:Y:S01]  /*eb10*/  @!P0 IMAD.MOV.U32 R25, RZ, RZ, R29 ;  /* 0x000000ffff198224 */ /* 0x000fe200078e001d */
[----:B---3--:R-:W-:Y:S04]  /*eb20*/  @P1 STS.64 [UR22], R26 ;  /* 0x0000001aff001988 */ /* 0x008fe80008000a16 */
[C---:B--2---:R-:W-:Y:S01]  /*eb30*/  SHF.L.U64.HI R21, R24.reuse, 0x1, R25 ;  /* 0x0000000118157819 */ /* 0x044fe20000010219 */
[----:B------:R-:W-:Y:S03]  /*eb40*/  IMAD.SHL.U32 R24, R24, 0x2, RZ ;  /* 0x0000000218187824 */ /* 0x000fe600078e00ff */
[----:B------:R-:W-:Y:S02]  /*eb50*/  LOP3.LUT R21, R21, 0x1fffffff, RZ, 0xc0, !PT ;  /* 0x1fffffff15157812 */ /* 0x000fe400078ec0ff */
[----:B------:R-:W-:Y:S02]  /*eb60*/  LOP3.LUT R24, R24, 0xfffffffe, RZ, 0xc0, !PT ;  /* 0xfffffffe18187812 */ /* 0x000fe400078ec0ff */
[--C-:B------:R-:W-:Y:S02]  /*eb70*/  SHF.R.U32.HI R4, RZ, 0x4, R21.reuse ;  /* 0x00000004ff047819 */ /* 0x100fe40000011615 */
[----:B------:R-:W-:Y:S02]  /*eb80*/  SHF.R.U64 R21, R24, 0x4, R21 ;  /* 0x0000000418157819 */ /* 0x000fe40000001215 */
[----:B-1----:R-:W-:Y:S02]  /*eb90*/  LOP3.LUT R30, R7, 0xf, R4, 0xb8, !PT ;  /* 0x0000000f071e7812 */ /* 0x002fe400078eb804 */
[----:B------:R-:W-:Y:S01]  /*eba0*/  CS2R R6, SRZ ;  /* 0x0000000000067805 */ /* 0x000fe2000001ff00 */
[----:B------:R-:W-:Y:S01]  /*ebb0*/  STS [UR22+0xc], R21 ;  /* 0x00000c15ff007988 */ /* 0x000fe20008000816 */
[----:B-----5:R-:W-:Y:S03]  /*ebc0*/  VIADD R5, R5, 0xffffffff ;  /* 0xffffffff05057836 */ /* 0x020fe60000000000 */
        /* <DEDUP_REMOVED lines=12> */
.L_x_198:
[----:B------:R-:W-:Y:S05]  /*ec90*/  BSYNC.RECONVERGENT B0 ;  /* 0x0000000000007941 */ /* 0x000fea0003800200 */
.L_x_197:
[----:B------:R-:W-:Y:S01]  /*eca0*/  ULOP3.LUT UR26, UR26, 0xffff, URZ, 0xc0, !UPT ;  /* 0x0000ffff1a1a7892 */ /* 0x000fe2000f8ec0ff */
[----:B------:R-:W-:Y:S03]  /*ecb0*/  NOP ;  /* 0x0000000000007918 */ /* 0x000fe60000000000 */
[----:B------:R-:W-:Y:S01]  /*ecc0*/  UIADD3 UR6, UP0, UPT, UR9, UR26, URZ ;  /* 0x0000001a09067290 */ /* 0x000fe2000ff1e0ff */
[----:B--2---:R-:W2:Y:S01]  /*ecd0*/  LDS R4, [R20+UR22] ;  /* 0x0000001614047984 */ /* 0x004ea20008000800 */
[----:B------:R-:W-:Y:S02]  /*ece0*/  BSSY.RECONVERGENT B0, `(.L_x_199) ;  /* 0x0000039000007945 */ /* 0x000fe40003800200 */
[----:B------:R-:W-:Y:S02]  /*ecf0*/  UIADD3.X UR27, UPT, UPT, URZ, URZ, URZ, UP0, !UPT ;  /* 0x000000ffff1b7290 */ /* 0x000fe400087fe4ff */
[----:B------:R-:W-:Y:S04]  /*ed00*/  ULEA UR28, UP0, UR6, UR14, 0x7 ;  /* 0x0000000e061c7291 */ /* 0x000fe8000f8038ff */
[----:B------:R-:W-:Y:S02]  /*ed10*/  ULEA.HI.X UR27, UR6, UR15, UR27, 0x7, UP0 ;  /* 0x0000000f061b7291 */ /* 0x000fe400080f3c1b */
[----:B------:R-:W-:Y:S01]  /*ed20*/  UIADD3 UR26, UP0, UPT, UR20, UR26, URZ ;  /* 0x0000001a141a7290 */ /* 0x000fe2000ff1e0ff */
[----:B-1----:R-:W-:Y:S03]  /*ed30*/  IADD3 R6, P0, PT, R20, UR28, RZ ;  /* 0x0000001c14067c10 */ /* 0x002fe6000ff1e0ff */
[----:B------:R-:W-:Y:S02]  /*ed40*/  UIADD3.X UR6, UPT, UPT, URZ, URZ, URZ, UP0, !UPT ;  /* 0x000000ffff067290 */ /* 0x000fe400087fe4ff */
[----:B------:R-:W-:Y:S05]  /*ed50*/  IMAD.X R7, RZ, RZ, UR27, P0 ;  /* 0x0000001bff077e24 */ /* 0x000fea00080e06ff */
[----:B--2---:R1:W2:Y:S02]  /*ed60*/  ATOMG.E.EXCH.STRONG.GPU PT, RZ, [R6], R4 ;  /* 0x0000000406ff73a8 */ /* 0x0042a400041ee100 */
[----:B--2---:R-:W-:Y:S11]  /*ed70*/  ELECT P0, URZ, PT ;  /* 0x0000000000ff782f */ /* 0x004ff60003800000 */
[----:B------:R-:W-:Y:S02]  /*ed80*/  @!UPT UIADD3 URZ, UPT, UPT, URZ, URZ, URZ ;  /* 0x000000fffffff290 */ /* 0x000fe4000fffe0ff */
[----:B------:R-:W-:Y:S05]  /*ed90*/  @!P0 BRA `(.L_x_200) ;  /* 0x0000000000b48947 */ /* 0x000fea0003800000 */
[----:B------:R-:W-:Y:S01]  /*eda0*/  STS [UR21+0x30], RZ ;  /* 0x000030ffff007988 */ /* 0x000fe20008000815 */
[----:B------:R-:W-:Y:S01]  /*edb0*/  ISETP.NE.U32.AND P0, PT, RZ, UR12, PT ;  /* 0x0000000cff007c0c */ /* 0x000fe2000bf05070 */
[C---:B------:R-:W-:Y:S03]  /*edc0*/  IMAD.WIDE R8, R14.reuse, 0xc, R18 ;  /* 0x0000000c0e087825 */ /* 0x040fe600078e0212 */
[----:B------:R-:W-:Y:S02]  /*edd0*/  ISETP.NE.AND.EX P1, PT, RZ, UR13, PT, P0 ;  /* 0x0000000dff007c0c */ /* 0x000fe4000bf25300 */
[----:B------:R-:W2:Y:S01]  /*ede0*/  LDG.E R28, desc[UR50][R8.64] ;  /* 0x00000032081c7981 */ /* 0x000ea2000c1e1900 */
[C---:B-1----:R-:W-:Y:S03]  /*edf0*/  LEA R6, P0, R14.reuse, RZ, 0x3 ;  /* 0x000000ff0e067211 */ /* 0x042fe600078018ff */
[----:B------:R1:W3:Y:S01]  /*ee00*/  LDG.E R5, desc[UR50][R8.64+0x4] ;  /* 0x0000043208057981 */ /* 0x0002e2000c1e1900 */
[----:B------:R-:W-:Y:S06]  /*ee10*/  LEA.HI.X.SX32 R7, R14, RZ, 0x3, P0 ;  /* 0x000000ff0e077211 */ /* 0x000fec00000f1eff */
[C---:B------:R-:W-:Y:S04]  /*ee20*/  @P1 IADD3 R22, P0, PT, R6.reuse, UR12, RZ ;  /* 0x0000000c06161c10 */ /* 0x040fe8000ff1e0ff */
[C---:B------:R-:W-:Y:S02]  /*ee30*/  @P1 IADD3.X R23, PT, PT, R7.reuse, UR13, RZ, P0, !PT ;  /* 0x0000000d07171c10 */ /* 0x040fe400087fe4ff */
[----:B------:R-:W-:Y:S01]  /*ee40*/  IADD3 R26, P0, PT, R6, UR10, RZ ;  /* 0x0000000a061a7c10 */ /* 0x000fe2000ff1e0ff */
[----:B------:R-:W-:Y:S02]  /*ee50*/  IMAD.U32 R6, RZ, RZ, UR21 ;  /* 0x00000015ff067e24 */ /* 0x000fe4000f8e00ff */
[----:B------:R-:W4:Y:S01]  /*ee60*/  @P1 LDG.E.64 R24, desc[UR50][R22.64] ;  /* 0x0000003216181981 */ /* 0x000f22000c1e1b00 */
[----:B------:R-:W-:Y:S03]  /*ee70*/  IADD3.X R27, PT, PT, R7, UR11, RZ, P0, !PT ;  /* 0x0000000b071b7c10 */ /* 0x000fe600087fe4ff */
[----:B------:R-:W5:Y:S04]  /*ee80*/  LDS R7, [UR21+0x1c] ;  /* 0x00001c15ff077984 */ /* 0x000f680008000800 */
[----:B------:R-:W5:Y:S01]  /*ee90*/  LDG.E.64 R26, desc[UR50][R26.64] ;  /* 0x000000321a1a7981 */ /* 0x000f62000c1e1b00 */
[----:B-1----:R-:W-:Y:S05]  /*eea0*/  SHF.R.U64 R8, R6, 0x4, RZ ;  /* 0x0000000406087819 */ /* 0x002fea00000012ff */
[----:B------:R-:W-:Y:S04]  /*eeb0*/  STS [UR21+0x10], R8 ;  /* 0x00001008ff007988 */ /* 0x000fe80008000815 */
[----:B------:R-:W-:Y:S04]  /*eec0*/  STS [UR21+0x14], R8 ;  /* 0x00001408ff007988 */ /* 0x000fe80008000815 */
[----:B-----5:R-:W-:Y:S01]  /*eed0*/  STS.64 [UR21], R26 ;  /* 0x0000001aff007988 */ /* 0x020fe20008000a15 */
[--C-:B--2---:R-:W-:Y:S01]  /*eee0*/  SHF.R.S32.HI R29, RZ, 0x1f, R28.reuse ;  /* 0x0000001fff1d7819 */ /* 0x104fe2000001141c */
[----:B------:R-:W-:Y:S02]  /*eef0*/  @!P1 IMAD.MOV.U32 R24, RZ, RZ, R28 ;  /* 0x000000ffff189224 */ /* 0x000fe400078e001c */
[----:B---3--:R-:W-:Y:S02]  /*ef00*/  VIADD R5, R5, 0xffffffff ;  /* 0xffffffff05057836 */ /* 0x008fe40000000000 */
[----:B------:R-:W-:Y:S05]  /*ef10*/  @!P1 IMAD.MOV.U32 R25, RZ, RZ, R29 ;  /* 0x000000ffff199224 */ /* 0x000fea00078e001d */
[C---:B----4-:R-:W-:Y:S01]  /*ef20*/  SHF.L.U64.HI R21, R24.reuse, 0x1, R25 ;  /* 0x0000000118157819 */ /* 0x050fe20000010219 */
[----:B------:R-:W-:Y:S03]  /*ef30*/  IMAD.SHL.U32 R24, R24, 0x2, RZ ;  /* 0x0000000218187824 */ /* 0x000fe600078e00ff */
[----:B------:R-:W-:Y:S02]  /*ef40*/  LOP3.LUT R21, R21, 0x1fffffff, RZ, 0xc0, !PT ;  /* 0x1fffffff15157812 */ /* 0x000fe400078ec0ff */
[----:B------:R-:W-:Y:S02]  /*ef50*/  LOP3.LUT R24, R24, 0xfffffffe, RZ, 0xc0, !PT ;  /* 0xfffffffe18187812 */ /* 0x000fe400078ec0ff */
[--C-:B------:R-:W-:Y:S02]  /*ef60*/  SHF.R.U32.HI R4, RZ, 0x4, R21.reuse ;  /* 0x00000004ff047819 */ /* 0x100fe40000011615 */
[----:B------:R-:W-:Y:S02]  /*ef70*/  SHF.R.U64 R21, R24, 0x4, R21 ;  /* 0x0000000418157819 */ /* 0x000fe40000001215 */
[----:B------:R-:W-:Y:S02]  /*ef80*/  LOP3.LUT R30, R7, 0xf, R4, 0xb8, !PT ;  /* 0x0000000f071e7812 */ /* 0x000fe400078eb804 */
[----:B------:R-:W-:Y:S01]  /*ef90*/  CS2R R6, SRZ ;  /* 0x0000000000067805 */ /* 0x000fe2000001ff00 */
[----:B------:R-:W-:Y:S04]  /*efa0*/  STS [UR21+0xc], R21 ;  /* 0x00000c15ff007988 */ /* 0x000fe80008000815 */
        /* <DEDUP_REMOVED lines=12> */
.L_x_200:
[----:B------:R-:W-:Y:S05]  /*f070*/  BSYNC.RECONVERGENT B0 ;  /* 0x0000000000007941 */ /* 0x000fea0003800200 */
.L_x_199:
[----:B------:R-:W-:Y:S01]  /*f080*/  NOP ;  /* 0x0000000000007918 */ /* 0x000fe20000000000 */
[----:B-12---:R-:W1:Y:S01]  /*f090*/  LDS R4, [R20+UR21] ;  /* 0x0000001514047984 */ /* 0x006e620008000800 */
[----:B------:R-:W-:Y:S01]  /*f0a0*/  ULEA UR34, UP0, UR26, UR14, 0x7 ;  /* 0x0000000e1a227291 */ /* 0x000fe2000f8038ff */
[----:B------:R-:W-:Y:S01]  /*f0b0*/  UMOV UR33, UR31 ;  /* 0x0000001f00217c82 */ /* 0x000fe20008000000 */
[----:B------:R-:W-:Y:S02]  /*f0c0*/  UMOV UR31, UR29 ;  /* 0x0000001d001f7c82 */ /* 0x000fe40008000000 */
[----:B------:R-:W-:Y:S02]  /*f0d0*/  ULEA.HI.X UR35, UR26, UR15, UR6, 0x7, UP0 ;  /* 0x0000000f1a237291 */ /* 0x000fe400080f3c06 */
[----:B------:R-:W-:Y:S01]  /*f0e0*/  IADD3 R6, P0, PT, R20, UR34, RZ ;  /* 0x0000002214067c10 */ /* 0x000fe2000ff1e0ff */
[----:B------:R-:W-:Y:S03]  /*f0f0*/  UMOV UR26, UR28 ;  /* 0x0000001c001a7c82 */ /* 0x000fe60008000000 */
[----:B------:R-:W-:Y:S05]  /*f100*/  IADD3.X R7, PT, PT, RZ, UR35, RZ, P0, !PT ;  /* 0x00000023ff077c10 */ /* 0x000fea00087fe4ff */
[----:B-1----:R2:W5:Y:S01]  /*f110*/  ATOMG.E.EXCH.STRONG.GPU PT, RZ, [R6], R4 ;  /* 0x0000000406ff73a8 */ /* 0x00256200041ee100 */
[----:B------:R-:W-:Y:S04]  /*f120*/  DEPBAR {5,4,3,2,1,0} ;  /* 0x0000003f0000791a */ /* 0x000fe80000000000 */
[----:B------:R-:W1:Y:S02]  /*f130*/  CCTL.E.C.LDCU.IV.DEEP [UR32] ;  /* 0x0000000020007540 */ /* 0x000e640009c08000 */
[----:B-1----:R2:W-:Y:S01]  /*f140*/  UTMACCTL.IV [UR32] ;  /* 0x00000000200079b9 */ /* 0x0025e20008000000 */
        /* <DEDUP_REMOVED lines=9> */
[----:B------:R-:W-:Y:S01]  /*f1e0*/  NOP ;  /* 0x0000000000007918 */ /* 0x000fe20000000000 */
.L_x_196:
[----:B-----5:R-:W-:Y:S01]  /*f1f0*/  ELECT P0, URZ, PT ;  /* 0x0000000000ff782f */ /* 0x020fe20003800000 */
[----:B------:R-:W-:Y:S11]  /*f200*/  BSSY.RECONVERGENT B0, `(.L_x_201) ;  /* 0x0000011000007945 */ /* 0x000ff60003800200 */
[----:B------:R-:W-:Y:S01]  /*f210*/  @!UPT UIADD3 URZ, UPT, UPT, URZ, URZ, URZ ;  /* 0x000000fffffff290 */ /* 0x000fe2000fffe0ff */
[----:B------:R-:W-:Y:S05]  /*f220*/  @!P0 BRA `(.L_x_202) ;  /* 0x0000000000388947 */ /* 0x000fea0003800000 */
[----:B------:R0:W-:Y:S01]  /*f230*/  UTMACMDFLUSH ;  /* 0x00000000000079b7 */ /* 0x0001e20000000000 */
[----:B------:R-:W-:Y:S09]  /*f240*/  UIMAD UR6, UR8, 0x14, UR4 ;  /* 0x00000014080678a4 */ /* 0x000ff2000f8e0204 */
[----:B------:R4:W-:Y:S04]  /*f250*/  STS [UR6+0x2b0], R16 ;  /* 0x0002b010ff007988 */ /* 0x0009e80008000806 */
        /* <DEDUP_REMOVED lines=9> */
[----:B-----5:R-:W1:Y:S01]  /*f2f0*/  FENCE.VIEW.ASYNC.S ;  /* 0x00000000000073c6 */ /* 0x020e620000000000 */
[----:B------:R-:W-:Y:S04]  /*f300*/  DEPBAR.LE SB0, 0x0 ;  /* 0x000080000000791a */ /* 0x000fe80000000000 */
.L_x_202:
[----:B--2---:R-:W-:Y:S05]  /*f310*/  BSYNC.RECONVERGENT B0 ;  /* 0x0000000000007941 */ /* 0x004fea0003800200 */
.L_x_201:
[----:B------:R-:W-:Y:S09]  /*f320*/  UISETP.NE.AND UP0, UPT, UR37, 0x8, UPT ;  /* 0x000000082500788c */ /* 0x000ff2000bf05270 */
[----:B------:R-:W-:Y:S05]  /*f330*/  BRA.U !UP0, `(.L_x_203) ;  /* 0x0000000108047547 */ /* 0x000fea000b800000 */
[----:B------:R-:W-:Y:S05]  /*f340*/  BPT.TRAP 0x1 ;  /* 0x000000040000795c */ /* 0x000fea0000300000 */
.L_x_203:
[----:B------:R-:W-:Y:S01]  /*f350*/  UIADD3 UR6, UPT, UPT, UR8, -0x4, URZ ;  /* 0xfffffffc08067890 */ /* 0x000fe2000fffe0ff */
[----:B-1----:R-:W-:Y:S01]  /*f360*/  SYNCS.ARRIVE.TRANS64.A1T0 RZ, [UR25+0x190], RZ ;  /* 0x000190ffffff79a7 */ /* 0x002fe20008100019 */
[----:B------:R-:W-:Y:S01]  /*f370*/  UIADD3 UR25, UPT, UPT, UR7, -0x4, URZ ;  /* 0xfffffffc07197890 */ /* 0x000fe2000fffe0ff */
[----:B------:R-:W-:Y:S01]  /*f380*/  ISETP.NE.AND P0, PT, R11, RZ, PT ;  /* 0x000000ff0b00720c */ /* 0x000fe20003f05270 */
[----:B------:R-:W-:Y:S02]  /*f390*/  UISETP.GE.U32.AND UP1, UPT, UR6, -0x8, UPT ;  /* 0xfffffff80600788c */ /* 0x000fe4000bf26070 */
[----:B------:R-:W-:Y:S02]  /*f3a0*/  UISETP.GE.U32.AND UP0, UPT, UR25, -0x8, UPT ;  /* 0xfffffff81900788c */ /* 0x000fe4000bf06070 */
[----:B------:R-:W-:Y:S02]  /*f3b0*/  USEL UR25, URZ, 0x1, UP1 ;  /* 0x00000001ff197887 */ /* 0x000fe40008800000 */
[----:B------:R-:W-:Y:S02]  /*f3c0*/  USEL UR6, URZ, 0x1, UP0 ;  /* 0x00000001ff067887 */ /* 0x000fe40008000000 */
[----:B------:R-:W-:Y:S02]  /*f3d0*/  ULOP3.LUT UR27, UR8, 0x7, URZ, 0xc0, !UPT ;  /* 0x00000007081b7892 */ /* 0x000fe4000f8ec0ff */
[----:B------:R-:W-:Y:S01]  /*f3e0*/  ULOP3.LUT UR26, UR7, 0x7, URZ, 0xc0, !UPT ;  /* 0x00000007071a7892 */ /* 0x000fe2000f8ec0ff */
[----:B------:R-:W-:Y:S01]  /*f3f0*/  LOP3.LUT R0, R0, UR25, RZ, 0x3c, !PT ;  /* 0x0000001900007c12 */ /* 0x000fe2000f8e3cff */
[----:B------:R-:W-:Y:S01]  /*f400*/  ULOP3.LUT UR8, UR27, 0x4, URZ, 0x3c, !UPT ;  /* 0x000000041b087892 */ /* 0x000fe2000f8e3cff */
[----:B------:R-:W-:Y:S01]  /*f410*/  LOP3.LUT R17, R17, UR6, RZ, 0x3c, !PT ;  /* 0x0000000611117c12 */ /* 0x000fe2000f8e3cff */
[----:B------:R-:W-:Y:S01]  /*f420*/  ULOP3.LUT UR7, UR26, 0x4, URZ, 0x3c, !UPT ;  /* 0x000000041a077892 */ /* 0x000fe2000f8e3cff */
[----:B------:R-:W-:Y:S11]  /*f430*/  @!P0 EXIT ;  /* 0x000000000000894d */ /* 0x000ff60003800000 */
[----:B------:R-:W-:Y:S05]  /*f440*/  BRA `(.L_x_204) ;  /* 0xffffffec000c7947 */ /* 0x000fea000383ffff */
.L_x_301:
[----:B------:R-:W-:Y:S01]  /*f450*/  UMOV UR6, 0x40 ;  /* 0x0000004000067882 */ /* 0x000fe20000000000 */
[----:B------:R-:W-:Y:S01]  /*f460*/  NOP ;  /* 0x0000000000007918 */ /* 0x000fe20000000000 */
[----:B------:R-:W-:Y:S01]  /*f470*/  ULEA UR6, UR5, UR6, 0x18 ;  /* 0x0000000605067291 */ /* 0x000fe2000f8ec0ff */
[----:B------:R-:W-:Y:S02]  /*f480*/  UMOV UR4, 0x400 ;  /* 0x0000040000047882 */ /* 0x000fe40000000000 */
[----:B------:R-:W-:-:S06]  /*f490*/  ULEA UR4, UR5, UR4, 0x18 ;  /* 0x0000000405047291 */ /* 0x000fcc000f8ec0ff */
[----:B------:R-:W1:Y:S02]  /*f4a0*/  LDS.U8 R0, [UR6+0x1c] ;  /* 0x00001c06ff007984 */ /* 0x000e640008000000 */
[----:B-1----:R-:W-:-:S13]  /*f4b0*/  ISETP.NE.AND P0, PT, R0, RZ, PT ;  /* 0x000000ff0000720c */ /* 0x002fda0003f05270 */
[----:B------:R-:W-:Y:S05]  /*f4c0*/  @P0 BRA `(.L_x_205) ;  /* 0x0000000400100947 */ /* 0x000fea0003800000 */
[----:B------:R-:W-:Y:S02]  /*f4d0*/  ULOP3.LUT UR44, UR5, 0x1, URZ, 0xc0, !UPT ;  /* 0x00000001052c7892 */ /* 0x000fe4000f8ec0ff */
[----:B------:R-:W-:Y:S02]  /*f4e0*/  ULOP3.LUT UR43, UR5, 0x1, URZ, 0x3c, !UPT ;  /* 0x00000001052b7892 */ /* 0x000fe4000f8e3cff */
[----:B------:R-:W-:Y:S02]  /*f4f0*/  UISETP.NE.U32.AND UP0, UPT, UR44, 0x1, UPT ;  /* 0x000000012c00788c */ /* 0x000fe4000bf05070 */
[----:B------:R-:W-:-:S07]  /*f500*/  UIADD3 UR7, UPT, UPT, UR6, 0x8, URZ ;  /* 0x0000000806077890 */ /* 0x000fce000fffe0ff */
[----:B------:R-:W-:Y:S05]  /*f510*/  BRA.U !UP0, `(.L_x_206) ;  /* 0x00000001089c7547 */ /* 0x000fea000b800000 */
[----:B------:R-:W-:Y:S01]  /*f520*/  ELECT P0, URZ, PT ;  /* 0x0000000000ff782f */ /* 0x000fe20003800000 */
[----:B------:R-:W-:-:S12]  /*f530*/  BSSY B0, `(.L_x_206) ;  /* 0x0000025000007945 */ /* 0x000fd80003800000 */
[----:B------:R-:W-:Y:S05]  /*f540*/  @!P0 BRA `(.L_x_207) ;  /* 0x00000000008c8947 */ /* 0x000fea0003800000 */
[----:B------:R-:W-:-:S05]  /*f550*/  UMOV UR5, 0x10 ;  /* 0x0000001000057882 */ /* 0x000fca0000000000 */
[----:B------:R-:W-:Y:S04]  /*f560*/  DEPBAR.LE SB1, 0x36 ;  /* 0x00009d800000791a */ /* 0x000fe80000000000 */
[----:B------:R-:W1:Y:S02]  /*f570*/  UTCATOMSWS.2CTA.FIND_AND_SET.ALIGN UP1, UR5, UR5 ;  /* 0x00000005000575e3 */ /* 0x000e640008220800 */
[----:B-1----:R-:W-:Y:S01]  /*f580*/  MOV R11, UR5 ;  /* 0x00000005000b7c02 */ /* 0x002fe20008000f00 */
[----:B------:R-:W-:Y:S06]  /*f590*/  BRA.U UP1, `(.L_x_208) ;  /* 0x0000000101187547 */ /* 0x000fec000b800000 */
.L_x_209:
[----:B------:R-:W-:Y:S05]  /*f5a0*/  NANOSLEEP 0x64 ;  /* 0x000000640000795d */ /* 0x000fea0003800000 */
[----:B------:R-:W-:-:S05]  /*f5b0*/  UMOV UR5, 0x10 ;  /* 0x0000001000057882 */ /* 0x000fca0000000000 */
[----:B------:R-:W-:Y:S04]  /*f5c0*/  DEPBAR.LE SB1, 0x36 ;  /* 0x00009d800000791a */ /* 0x000fe80000000000 */
[----:B------:R-:W1:Y:S02]  /*f5d0*/  UTCATOMSWS.2CTA.FIND_AND_SET.ALIGN UP1, UR5, UR5 ;  /* 0x00000005000575e3 */ /* 0x000e640008220800 */
[----:B-1----:R-:W-:Y:S01]  /*f5e0*/  MOV R11, UR5 ;  /* 0x00000005000b7c02 */ /* 0x002fe20008000f00 */
[----:B------:R-:W-:Y:S05]  /*f5f0*/  BRA.U !UP1, `(.L_x_209) ;  /* 0xfffffffd09e87547 */ /* 0x000fea000b83ffff */
.L_x_208:
[----:B-----5:R-:W1:Y:S01]  /*f600*/  LDS R5, [UR6+0x10] ;  /* 0x00001006ff057984 */ /* 0x020e620008000800 */
[----:B------:R-:W-:Y:S01]  /*f610*/  IMAD.U32 R3, RZ, RZ, UR4 ;  /* 0x00000004ff037e24 */ /* 0x000fe2000f8e00ff */
[----:B------:R-:W-:-:S03]  /*f620*/  MOV R2, UR43 ;  /* 0x0000002b00027c02 */ /* 0x000fc60008000f00 */
[----:B------:R-:W-:Y:S01]  /*f630*/  VIADD R3, R3, 0x350 ;  /* 0x0000035003037836 */ /* 0x000fe20000000000 */
[----:B-1----:R-:W-:-:S04]  /*f640*/  SHF.L.U32 R5, R5, 0x1f, RZ ;  /* 0x0000001f05057819 */ /* 0x002fc800000006ff */
[----:B------:R-:W1:Y:S02]  /*f650*/  SYNCS.PHASECHK.TRANS64.TRYWAIT P0, [UR6+0x8], R5 ;  /* 0x00000805ff0075a7 */ /* 0x000e640008001106 */
[----:B-1----:R-:W-:Y:S05]  /*f660*/  @P0 BRA `(.L_x_210) ;  /* 0x0000000000080947 */ /* 0x002fea0003800000 */
[----:B------:R-:W1:Y:S02]  /*f670*/  SYNCS.PHASECHK.TRANS64.TRYWAIT P0, [UR6+0x8], R5 ;  /* 0x00000805ff0075a7 */ /* 0x000e640008001106 */
[----:B-1----:R-:W-:Y:S05]  /*f680*/  @!P0 BRA `(.L_x_211) ;  /* 0x0000001c00cc8947 */ /* 0x002fea0003800000 */
.L_x_210:
[----:B------:R-:W-:Y:S01]  /*f690*/  HFMA2 R4, -RZ, RZ, 0, 5.9604644775390625e-08 ;  /* 0x00000001ff047431 */ /* 0x000fe200000001ff */
[----:B------:R-:W-:Y:S01]  /*f6a0*/  UPRMT UR5, UR43, 0x654, UR7 ;  /* 0x000006542b057896 */ /* 0x000fe20008000007 */
[----:B------:R-:W-:Y:S01]  /*f6b0*/  IMAD.MOV.U32 R6, RZ, RZ, 0xffff ;  /* 0x0000ffffff067424 */ /* 0x000fe200078e00ff */
[----:B------:R-:W-:Y:S01]  /*f6c0*/  PRMT R2, R2, 0x654, R3 ;  /* 0x0000065402027816 */ /* 0x000fe20000000003 */
[----:B-1----:R-:W-:Y:S02]  /*f6d0*/  IMAD.MOV.U32 R0, RZ, RZ, 0x4 ;  /* 0x00000004ff007424 */ /* 0x002fe400078e00ff */
[----:B------:R-:W-:Y:S01]  /*f6e0*/  IMAD.SHL.U32 R7, R11, 0x20, RZ ;  /* 0x000000200b077824 */ /* 0x000fe200078e00ff */
[----:B------:R-:W-:Y:S02]  /*f6f0*/  MOV R3, UR5 ;  /* 0x0000000500037c02 */ /* 0x000fe40008000f00 */
[-C--:B------:R-:W-:Y:S01]  /*f700*/  SHF.L.U32 R6, R6, R11.reuse, RZ ;  /* 0x0000000b06067219 */ /* 0x080fe200000006ff */
[----:B------:R1:W-:Y:S01]  /*f710*/  SYNCS.ARRIVE.TRANS64.RED RZ, [UR5], R0 ;  /* 0x00000000ffff79a7 */ /* 0x0003e20008000405 */
[----:B------:R-:W-:Y:S01]  /*f720*/  SHF.L.U32 R5, R4, R11, RZ ;  /* 0x0000000b04057219 */ /* 0x000fe200000006ff */
[----:B------:R1:W-:Y:S04]  /*f730*/  STS [UR4+0x350], R7 ;  /* 0x00035007ff007988 */ /* 0x0003e80008000804 */
[----:B------:R1:W-:Y:S04]  /*f740*/  STAS [R2.64], R11 ;  /* 0x0000000b02007dbd */ /* 0x0003e8000c0008ff */
[----:B------:R1:W-:Y:S04]  /*f750*/  ATOMS.OR RZ, [UR6+0x14], R6 ;  /* 0x00001406ffff798c */ /* 0x0003e8000b000006 */
[----:B------:R1:W-:Y:S04]  /*f760*/  ATOMS.OR RZ, [UR6+0x18], R5 ;  /* 0x00001805ffff798c */ /* 0x0003e8000b000006 */
[----:B------:R1:W-:Y:S02]  /*f770*/  ATOMS.XOR RZ, [UR6+0x10], R4 ;  /* 0x00001004ffff798c */ /* 0x0003e4000b800006 */
.L_x_207:
[----:B------:R-:W-:Y:S05]  /*f780*/  BSYNC B0 ;  /* 0x0000000000007941 */ /* 0x000fea0003800000 */
.L_x_206:
[----:B------:R-:W-:Y:S05]  /*f790*/  BRA.U UP0, `(.L_x_212) ;  /* 0x00000001006c7547 */ /* 0x000fea000b800000 */
[----:B------:R-:W-:-:S03]  /*f7a0*/  UMOV UR5, 0xffffffff ;  /* 0xffffffff00057882 */ /* 0x000fc60000000000 */
[----:B------:R-:W-:Y:S05]  /*f7b0*/  BRA.DIV UR5, `(.L_x_213) ;  /* 0x0000001e05987947 */ /* 0x000fea000b800000 */
[----:B------:R-:W-:-:S13]  /*f7c0*/  ELECT P6, URZ, PT ;  /* 0x0000000000ff782f */ /* 0x000fda00038c0000 */
.L_x_285:
[----:B------:R-:W-:Y:S05]  /*f7d0*/  @!P6 BRA `(.L_x_212) ;  /* 0x00000000005ce947 */ /* 0x000fea0003800000 */
[----:B-1----:R-:W1:Y:S02]  /*f7e0*/  LDS R3, [UR6+0x10] ;  /* 0x00001006ff037984 */ /* 0x002e640008000800 */
[----:B-1----:R-:W-:-:S04]  /*f7f0*/  SHF.L.U32 R3, R3, 0x1f, RZ ;  /* 0x0000001f03037819 */ /* 0x002fc800000006ff */
[----:B------:R-:W1:Y:S02]  /*f800*/  SYNCS.PHASECHK.TRANS64.TRYWAIT P0, [UR6+0x8], R3 ;  /* 0x00000803ff0075a7 */ /* 0x000e640008001106 */
[----:B-1----:R-:W-:Y:S05]  /*f810*/  @P0 BRA `(.L_x_214) ;  /* 0x0000000000080947 */ /* 0x002fea0003800000 */
[----:B------:R-:W1:Y:S02]  /*f820*/  SYNCS.PHASECHK.TRANS64.TRYWAIT P0, [UR6+0x8], R3 ;  /* 0x00000803ff0075a7 */ /* 0x000e640008001106 */
[----:B-1----:R-:W-:Y:S05]  /*f830*/  @!P0 BRA `(.L_x_215) ;  /* 0x0000001c00988947 */ /* 0x002fea0003800000 */
.L_x_214:
[----:B-----5:R-:W2:Y:S01]  /*f840*/  LDS R5, [UR4+0x350] ;  /* 0x00035004ff057984 */ /* 0x020ea20008000800 */
[----:B-1----:R-:W-:Y:S02]  /*f850*/  HFMA2 R0, -RZ, RZ, 0, 5.9604644775390625e-08 ;  /* 0x00000001ff007431 */ /* 0x002fe400000001ff */
[----:B------:R-:W-:Y:S01]  /*f860*/  IMAD.MOV.U32 R2, RZ, RZ, 0xffff ;  /* 0x0000ffffff027424 */ /* 0x000fe200078e00ff */
[----:B------:R-:W-:Y:S01]  /*f870*/  UPRMT UR5, UR43, 0x654, UR7 ;  /* 0x000006542b057896 */ /* 0x000fe20008000007 */
[----:B--2---:R-:W-:-:S03]  /*f880*/  IMAD.SHL.U32 R3, R5, 0x20, RZ ;  /* 0x0000002005037824 */ /* 0x004fc600078e00ff */
[-C--:B------:R-:W-:Y:S02]  /*f890*/  SHF.L.U32 R2, R2, R5.reuse, RZ ;  /* 0x0000000502027219 */ /* 0x080fe400000006ff */
[----:B------:R-:W-:Y:S01]  /*f8a0*/  SHF.L.U32 R5, R0, R5, RZ ;  /* 0x0000000500057219 */ /* 0x000fe200000006ff */
[----:B------:R2:W-:Y:S04]  /*f8b0*/  STS [UR4+0x350], R3 ;  /* 0x00035003ff007988 */ /* 0x0005e80008000804 */
[----:B------:R2:W-:Y:S04]  /*f8c0*/  ATOMS.OR RZ, [UR6+0x14], R2 ;  /* 0x00001402ffff798c */ /* 0x0005e8000b000006 */
[----:B------:R2:W-:Y:S01]  /*f8d0*/  ATOMS.OR RZ, [UR6+0x18], R5 ;  /* 0x00001805ffff798c */ /* 0x0005e2000b000006 */
[----:B------:R-:W-:Y:S03]  /*f8e0*/  SYNCS.ARRIVE.TRANS64.RED.A1T0 RZ, [UR5], RZ ;  /* 0x000000ffffff79a7 */ /* 0x000fe60008100405 */
[----:B------:R2:W-:Y:S01]  /*f8f0*/  ATOMS.XOR RZ, [UR6+0x10], R0 ;  /* 0x00001000ffff798c */ /* 0x0005e2000b800006 */
[----:B------:R-:W-:Y:S05]  /*f900*/  BRA `(.L_x_212) ;  /* 0x0000000000107947 */ /* 0x000fea0003800000 */
.L_x_205:
[----:B------:R-:W-:Y:S02]  /*f910*/  MOV R0, 0xffffffff ;  /* 0xffffffff00007802 */ /* 0x000fe40000000f00 */
[----:B------:R-:W-:-:S03]  /*f920*/  MOV R2, 0xf950 ;  /* 0x0000f95000027802 */ /* 0x000fc60000000f00 */
[----:B------:R1:W-:Y:S04]  /*f930*/  STS [UR4+0x350], R0 ;  /* 0x00035000ff007988 */ /* 0x0003e80008000804 */
[----:B-1--45:R-:W-:Y:S05]  /*f940*/  CALL.REL.NOINC `($__internal_1_$__cuda_sm10x_tcgen05_guardrail_trap_phase_invalid_during_alloc) ;  /* 0x0000002000207944 */ /* 0x032fea0003c00000 */
.L_x_212:
[----:B------:R-:W-:Y:S05]  /*f950*/  WARPSYNC.ALL ;  /* 0x0000000000007948 */ /* 0x000fea0003800000 */
[----:B------:R-:W3:Y:S01]  /*f960*/  S2UR UR5, SR_CgaCtaId ;  /* 0x00000000000579c3 */ /* 0x000ee20000008800 */
[----:B------:R-:W-:Y:S01]  /*f970*/  UMOV UR4, 0x400 ;  /* 0x0000040000047882 */ /* 0x000fe20000000000 */
[----:B------:R-:W-:-:S06]  /*f980*/  NOP ;  /* 0x0000000000007918 */ /* 0x000fcc0000000000 */
[----:B------:R-:W-:Y:S06]  /*f990*/  BAR.ARV 0x6, 0xa0 ;  /* 0x0182800000007b1d */ /* 0x000fec0000002000 */
[----:B---3--:R-:W-:-:S04]  /*f9a0*/  ULEA UR4, UR5, UR4, 0x18 ;  /* 0x0000000405047291 */ /* 0x008fc8000f8ec0ff */
[----:B------:R-:W-:Y:S02]  /*f9b0*/  UIADD3 UR11, UPT, UPT, UR4, 0x5400, URZ ;  /* 0x00005400040b7890 */ /* 0x000fe4000fffe0ff */
[----:B------:R-:W-:Y:S02]  /*f9c0*/  UIADD3 UR12, UPT, UPT, UR4, 0x1d400, URZ ;  /* 0x0001d400040c7890 */ /* 0x000fe4000fffe0ff */
[----:B------:R-:W-:Y:S01]  /*f9d0*/  USHF.R.U32.HI UR11, URZ, 0x4, UR11 ;  /* 0x00000004ff0b7899 */ /* 0x000fe2000801160b */
[----:B-12---:R-:W1:Y:S01]  /*f9e0*/  LDS R0, [UR4+0x350] ;  /* 0x00035004ff007984 */ /* 0x006e620008000800 */
[----:B------:R-:W-:Y:S02]  /*f9f0*/  USHF.R.U32.HI UR12, URZ, 0x4, UR12 ;  /* 0x00000004ff0c7899 */ /* 0x000fe4000801160c */
[----:B------:R-:W-:Y:S02]  /*fa00*/  ULOP3.LUT UR11, UR11, 0x3fff, URZ, 0xc0, !UPT ;  /* 0x00003fff0b0b7892 */ /* 0x000fe4000f8ec0ff */
[----:B------:R-:W-:-:S02]  /*fa10*/  ULOP3.LUT UR12, UR12, 0x3fff, URZ, 0xc0, !UPT ;  /* 0x00003fff0c0c7892 */ /* 0x000fc4000f8ec0ff */
[----:B------:R-:W-:Y:S02]  /*fa20*/  ULOP3.LUT UR11, UR11, 0x10000, URZ, 0xfc, !UPT ;  /* 0x000100000b0b7892 */ /* 0x000fe4000f8efcff */
[----:B------:R-:W-:Y:S01]  /*fa30*/  ULOP3.LUT UR12, UR12, 0x10000, URZ, 0xfc, !UPT ;  /* 0x000100000c0c7892 */ /* 0x000fe2000f8efcff */
[----:B-1----:R-:W-:Y:S01]  /*fa40*/  R2UR UR20, R0 ;  /* 0x00000000001472ca */ /* 0x002fe200000e0000 */
[----:B----45:R-:W1:-:S00]  /*fa50*/  USETMAXREG.DEALLOC.CTAPOOL 0x88 ;  /* 0x00000088000079c8 */ /* 0x030e4000080e0500 */
[----:B-1----:R-:W-:Y:S01]  /*fa60*/  HFMA2 R2, -RZ, RZ, 0, 0 ;  /* 0x00000000ff027431 */ /* 0x002fe200000001ff */
[----:B------:R-:W-:Y:S01]  /*fa70*/  MOV R0, RZ ;  /* 0x000000ff00007202 */ /* 0x000fe20000000f00 */
[----:B------:R-:W-:Y:S01]  /*fa80*/  UMOV UR19, 0x1 ;  /* 0x0000000100137882 */ /* 0x000fe20000000000 */
[----:B------:R-:W-:Y:S01]  /*fa90*/  UMOV UR18, URZ ;  /* 0x000000ff00127c82 */ /* 0x000fe20008000000 */
[----:B------:R-:W-:Y:S01]  /*faa0*/  UMOV UR17, URZ ;  /* 0x000000ff00117c82 */ /* 0x000fe20008000000 */
[----:B------:R-:W-:Y:S01]  /*fab0*/  UMOV UR16, URZ ;  /* 0x000000ff00107c82 */ /* 0x000fe20008000000 */
[----:B------:R-:W-:-:S06]  /*fac0*/  UMOV UR15, URZ ;  /* 0x000000ff000f7c82 */ /* 0x000fcc0008000000 */
.L_x_226:
[----:B------:R-:W1:Y:S02]  /*fad0*/  LDC.64 R4, c[0x0][0x390] ;  /* 0x0000e400ff047b82 */ /* 0x000e640000000a00 */
[----:B-12---:R-:W-:-:S05]  /*fae0*/  IMAD.WIDE R4, R23, 0xc, R4 ;  /* 0x0000000c17047825 */ /* 0x006fca00078e0204 */
[----:B------:R-:W2:Y:S02]  /*faf0*/  LDG.E R3, desc[UR50][R4.64+0x8] ;  /* 0x0000083204037981 */ /* 0x000ea4000c1e1900 */
[----:B--2---:R-:W-:-:S13]  /*fb00*/  R2UR UR10, R3 ;  /* 0x00000000030a72ca */ /* 0x004fda00000e0000 */
[----:B------:R-:W-:Y:S02]  /*fb10*/  UISETP.GE.AND UP0, UPT, UR10, 0x1, UPT ;  /* 0x000000010a00788c */ /* 0x000fe4000bf06270 */
[----:B------:R-:W-:Y:S02]  /*fb20*/  UIADD3 UR6, UPT, UPT, UR10, 0x7f, URZ ;  /* 0x0000007f0a067890 */ /* 0x000fe4000fffe0ff */
[----:B------:R-:W-:Y:S02]  /*fb30*/  UISETP.NE.OR UP0, UPT, UR44, URZ, !UP0 ;  /* 0x000000ff2c00728c */ /* 0x000fe4000c705670 */
[----:B------:R-:W-:-:S04]  /*fb40*/  USHF.R.S32.HI UR14, URZ, 0x1f, UR6 ;  /* 0x0000001fff0e7899 */ /* 0x000fc80008011406 */
[----:B------:R-:W-:-:S03]  /*fb50*/  ULEA.HI UR14, UR14, UR6, URZ, 0x7 ;  /* 0x000000060e0e7291 */ /* 0x000fc6000f8f38ff */
[----:B------:R-:W-:Y:S09]  /*fb60*/  BRA.U UP0, `(.L_x_216) ;  /* 0x0000000500c07547 */ /* 0x000ff2000b800000 */
[----:B------:R-:W-:Y:S01]  /*fb70*/  ULEA UR6, UR16, UR4, 0x3 ;  /* 0x0000000410067291 */ /* 0x000fe2000f8e18ff */
[----:B------:R-:W-:Y:S01]  /*fb80*/  SHF.L.U32 R3, R0, 0x1f, RZ ;  /* 0x0000001f00037819 */ /* 0x000fe200000006ff */
[----:B------:R-:W-:Y:S02]  /*fb90*/  UISETP.NE.AND UP0, UPT, UR37, URZ, UPT ;  /* 0x000000ff2500728c */ /* 0x000fe4000bf05270 */
[----:B------:R-:W-:Y:S02]  /*fba0*/  USHF.R.S32.HI UR14, URZ, 0x7, UR14 ;  /* 0x00000007ff0e7899 */ /* 0x000fe4000801140e */
[----:B------:R-:W-:Y:S02]  /*fbb0*/  UISETP.NE.AND UP0, UPT, UR21, 0x4, !UP0 ;  /* 0x000000041500788c */ /* 0x000fe4000c705270 */
[----:B------:R-:W-:Y:S01]  /*fbc0*/  ULEA UR9, UR18, UR20, 0x6 ;  /* 0x0000001412097291 */ /* 0x000fe2000f8e30ff */
[----:B------:R1:W2:Y:S06]  /*fbd0*/  SYNCS.PHASECHK.TRANS64.TRYWAIT P1, [UR6], R3 ;  /* 0x00000003ff0075a7 */ /* 0x0002ac0008021106 */
[----:B------:R-:W-:Y:S05]  /*fbe0*/  BRA.U UP0, `(.L_x_217) ;  /* 0x0000000100047547 */ /* 0x000fea000b800000 */
[----:B------:R-:W-:Y:S05]  /*fbf0*/  BPT.TRAP 0x1 ;  /* 0x000000040000795c */ /* 0x000fea0000300000 */
.L_x_217:
[----:B------:R-:W-:Y:S01]  /*fc00*/  ULEA UR8, UR18, UR4, 0x3 ;  /* 0x0000000412087291 */ /* 0x000fe2000f8e18ff */
[----:B------:R-:W-:-:S04]  /*fc10*/  MOV R4, UR19 ;  /* 0x0000001300047c02 */ /* 0x000fc80008000f00 */
[----:B------:R-:W-:-:S04]  /*fc20*/  SHF.L.U32 R4, R4, 0x1f, RZ ;  /* 0x0000001f04047819 */ /* 0x000fc800000006ff */
[----:B------:R-:W3:Y:S02]  /*fc30*/  SYNCS.PHASECHK.TRANS64.TRYWAIT P0, [UR8+0x150], R4 ;  /* 0x00015004ff0075a7 */ /* 0x000ee40008001108 */
[----:B---3--:R-:W-:Y:S05]  /*fc40*/  @!P0 BRA `(.L_x_218) ;  /* 0x0000001800ac8947 */ /* 0x008fea0003800000 */
.L_x_287:
[----:B-1----:R-:W-:Y:S01]  /*fc50*/  LOP3.LUT R3, R9, 0xffff, RZ, 0xc0, !PT ;  /* 0x0000ffff09037812 */ /* 0x002fe200078ec0ff */
[----:B------:R-:W-:Y:S01]  /*fc60*/  UISETP.LT.AND UP1, UPT, UR14, 0x1, UPT ;  /* 0x000000010e00788c */ /* 0x000fe2000bf21270 */
[----:B--2---:R-:W-:Y:S01]  /*fc70*/  PLOP3.LUT P0, PT, P1, PT, PT, 0x80, 0x8 ;  /* 0x000000000008781c */ /* 0x004fe20000f0f070 */
[----:B------:R-:W-:Y:S01]  /*fc80*/  UMOV UR42, UR16 ;  /* 0x00000010002a7c82 */ /* 0x000fe20008000000 */
[----:B------:R-:W-:Y:S01]  /*fc90*/  R2UR UR6, R3 ;  /* 0x00000000030672ca */ /* 0x000fe200000e0000 */
[----:B------:R-:W-:Y:S01]  /*fca0*/  USEL UR7, UR14, 0x1, UP1 ;  /* 0x000000010e077887 */ /* 0x000fe20008800000 */
[----:B------:R-:W-:Y:S01]  /*fcb0*/  UMOV UR38, 0x0 ;  /* 0x0000000000267882 */ /* 0x000fe20000000000 */
[----:B------:R-:W-:Y:S02]  /*fcc0*/  UMOV UR39, 0x8200010 ;  /* 0x0820001000277882 */ /* 0x000fe40000000000 */
[----:B------:R-:W-:Y:S01]  /*fcd0*/  UIADD3 UR7, UPT, UPT, -UR7, UR15, UR14 ;  /* 0x0000000f07077290 */ /* 0x000fe2000fffe10e */
[----:B------:R-:W-:Y:S01]  /*fce0*/  UMOV UR34, 0x0 ;  /* 0x0000000000227882 */ /* 0x000fe20000000000 */
[----:B------:R-:W-:-:S02]  /*fcf0*/  UMOV UR35, 0x8200010 ;  /* 0x0820001000237882 */ /* 0x000fc40000000000 */
[----:B------:R-:W-:Y:S02]  /*fd00*/  UIADD3 UR7, UPT, UPT, UR7, 0x1, URZ ;  /* 0x0000000107077890 */ /* 0x000fe4000fffe0ff */
[----:B------:R-:W-:Y:S01]  /*fd10*/  UPLOP3.LUT UP3, UPT, UPT, UPT, UPT, 0x40, 0x4 ;  /* 0x000000000004789c */ /* 0x000fe20003f6e870 */
[----:B------:R-:W-:Y:S01]  /*fd20*/  UMOV UR32, 0x0 ;  /* 0x0000000000207882 */ /* 0x000fe20000000000 */
        /* <DEDUP_REMOVED lines=10> */
[----:B------:R-:W-:-:S05]  /*fdd0*/  UMOV UR23, 0x8200010 ;  /* 0x0820001000177882 */ /* 0x000fca0000000000 */
.L_x_221:
[----:B-1----:R-:W-:Y:S01]  /*fde0*/  ULEA UR13, UR42, UR4, 0x3 ;  /* 0x000000042a0d7291 */ /* 0x002fe2000f8e18ff */
[----:B--2---:R-:W-:Y:S11]  /*fdf0*/  @P0 BRA `(.L_x_219) ;  /* 0x00000000000c0947 */ /* 0x004ff60003800000 */
[----:B------:R-:W-:Y:S04]  /*fe00*/  SHF.L.U32 R4, R0, 0x1f, RZ ;  /* 0x0000001f00047819 */ /* 0x000fe800000006ff */
[----:B------:R-:W1:Y:S02]  /*fe10*/  SYNCS.PHASECHK.TRANS64.TRYWAIT P0, [UR13], R4 ;  /* 0x00000004ff0075a7 */ /* 0x000e64000800110d */
[----:B-1----:R-:W-:Y:S05]  /*fe20*/  @!P0 BRA `(.L_x_220) ;  /* 0x00000018004c8947 */ /* 0x002fea0003800000 */
.L_x_219:
[----:B------:R-:W-:Y:S01]  /*fe30*/  UISETP.NE.AND UP1, UPT, UR14, 0x1, UPT ;  /* 0x000000010e00788c */ /* 0x000fe2000bf25270 */
[----:B------:R-:W-:Y:S01]  /*fe40*/  PLOP3.LUT P0, PT, PT, PT, PT, 0x80, 0x8 ;  /* 0x000000000008781c */ /* 0x000fe20003f0f070 */
[----:B------:R-:W-:Y:S02]  /*fe50*/  UIADD3 UR16, UPT, UPT, UR42, 0x1, URZ ;  /* 0x000000012a107890 */ /* 0x000fe4000fffe0ff */
[----:B------:R-:W-:Y:S02]  /*fe60*/  ULEA UR76, UR42, UR12, 0xa ;  /* 0x0000000c2a4c7291 */ /* 0x000fe4000f8e50ff */
[----:B------:R-:W-:Y:S01]  /*fe70*/  UISETP.NE.AND UP2, UPT, UR16, 0x6, UPT ;  /* 0x000000061000788c */ /* 0x000fe2000bf45270 */
[----:B------:R-:W-:Y:S01]  /*fe80*/  PLOP3.LUT P1, PT, PT, PT, UP1, 0x80, 0x8 ;  /* 0x000000000008781c */ /* 0x000fe20003f2f018 */
[----:B------:R-:W-:Y:S02]  /*fe90*/  ULEA UR74, UR42, UR11, 0xa ;  /* 0x0000000b2a4a7291 */ /* 0x000fe4000f8e50ff */
[----:B------:R-:W-:Y:S02]  /*fea0*/  USEL UR41, URZ, 0x1, UP2 ;  /* 0x00000001ff297887 */ /* 0x000fe40009000000 */
[----:B------:R-:W-:Y:S02]  /*feb0*/  USEL UR16, UR16, URZ, UP2 ;  /* 0x000000ff10107287 */ /* 0x000fe40009000000 */
[----:B------:R-:W-:Y:S02]  /*fec0*/  UIADD3 UR72, UPT, UPT, UR76, 0x2, URZ ;  /* 0x000000024c487890 */ /* 0x000fe4000fffe0ff */
[----:B------:R-:W-:Y:S01]  /*fed0*/  @UP1 ULEA UR40, UR16, UR4, 0x3 ;  /* 0x0000000410281291 */ /* 0x000fe2000f8e18ff */
[----:B------:R-:W-:Y:S01]  /*fee0*/  LOP3.LUT R0, R0, UR41, RZ, 0x3c, !PT ;  /* 0x0000002900007c12 */ /* 0x000fe2000f8e3cff */
[----:B------:R-:W-:Y:S02]  /*fef0*/  UIADD3 UR70, UPT, UPT, UR74, 0x2, URZ ;  /* 0x000000024a467890 */ /* 0x000fe4000fffe0ff */
[----:B------:R-:W-:Y:S01]  /*ff00*/  UIADD3 UR68, UPT, UPT, UR76, 0x4, URZ ;  /* 0x000000044c447890 */ /* 0x000fe2000fffe0ff */
[----:B-1----:R-:W-:Y:S01]  /*ff10*/  @P1 SHF.L.U32 R3, R0, 0x1f, RZ ;  /* 0x0000001f00031819 */ /* 0x002fe200000006ff */
[----:B------:R-:W-:Y:S02]  /*ff20*/  UIADD3 UR66, UPT, UPT, UR74, 0x4, URZ ;  /* 0x000000044a427890 */ /* 0x000fe4000fffe0ff */
[----:B------:R-:W-:Y:S01]  /*ff30*/  UIADD3 UR64, UPT, UPT, UR76, 0x6, URZ ;  /* 0x000000064c407890 */ /* 0x000fe2000fffe0ff */
[----:B------:R1:W2:Y:S01]  /*ff40*/  @P1 SYNCS.PHASECHK.TRANS64.TRYWAIT P0, [UR40], R3 ;  /* 0x00000003ff0015a7 */ /* 0x0002a20008001128 */
[----:B------:R-:W-:Y:S02]  /*ff50*/  UIADD3 UR62, UPT, UPT, UR74, 0x6, URZ ;  /* 0x000000064a3e7890 */ /* 0x000fe4000fffe0ff */
        /* <DEDUP_REMOVED lines=10> */
[----:B------:R-:W-:Y:S02]  /*10000*/  UIADD3 UR14, UPT, UPT, UR14, -0x1, URZ ;  /* 0xffffffff0e0e7890 */ /* 0x000fe4000fffe0ff */
[----:B------:R-:W-:Y:S01]  /*10010*/  UISETP.NE.AND UP1, UPT, UR15, UR7, UPT ;  /* 0x000000070f00728c */ /* 0x000fe2000bf25270 */
[----:B------:R-:W-:Y:S01]  /*10020*/  UMOV UR77, 0x40004040 ;  /* 0x40004040004d7882 */ /* 0x000fe20000000000 */
[----:B------:R-:W-:Y:S01]  /*10030*/  UMOV UR75, 0x40004040 ;  /* 0x40004040004b7882 */ /* 0x000fe20000000000 */
[----:B------:R-:W-:Y:S01]  /*10040*/  UMOV UR73, 0x40004040 ;  /* 0x4000404000497882 */ /* 0x000fe20000000000 */
[----:B------:R1:W-:Y:S01]  /*10050*/  UTCHMMA.2CTA gdesc[UR74], gdesc[UR76], tmem[UR9], tmem[UR38], idesc[UR39], UP3 ;  /* 0x00ff264c4a0075ea */ /* 0x0003e20009a00009 */
[----:B------:R-:W-:Y:S01]  /*10060*/  UPLOP3.LUT UP3, UPT, UPT, UPT, UPT, 0x80, 0x8 ;  /* 0x000000000008789c */ /* 0x000fe20003f6f070 */
[----:B------:R-:W-:Y:S01]  /*10070*/  UMOV UR71, 0x40004040 ;  /* 0x4000404000477882 */ /* 0x000fe20000000000 */
[----:B------:R-:W-:Y:S01]  /*10080*/  UMOV UR69, 0x40004040 ;  /* 0x4000404000457882 */ /* 0x000fe20000000000 */
[----:B------:R1:W-:Y:S01]  /*10090*/  UTCHMMA.2CTA gdesc[UR70], gdesc[UR72], tmem[UR9], tmem[UR34], idesc[UR35], UPT ;  /* 0x00ff2248460075ea */ /* 0x0003e2000ba00009 */
        /* <DEDUP_REMOVED lines=14> */
[----:B------:R-:W-:Y:S01]  /*10180*/  UMOV UR41, 0x40004040 ;  /* 0x4000404000297882 */ /* 0x000fe20000000000 */
[----:B------:R1:W-:Y:S01]  /*10190*/  UTCHMMA.2CTA gdesc[UR48], gdesc[UR52], tmem[UR9], tmem[UR24], idesc[UR25], UPT ;  /* 0x00ff1834300075ea */ /* 0x0003e2000ba00009 */
[----:B------:R1:W-:Y:S01]  /*101a0*/  UTCHMMA.2CTA gdesc[UR40], gdesc[UR46], tmem[UR9], tmem[UR22], idesc[UR23], UPT ;  /* 0x00ff162e280075ea */ /* 0x0003e2000ba00009 */
[----:B------:R1:W-:Y:S01]  /*101b0*/  UTCBAR.2CTA.MULTICAST [UR13], URZ, UR6 ;  /* 0x000000ff0d0073e9 */ /* 0x0003e20008200806 */
[----:B------:R-:W-:Y:S01]  /*101c0*/  UMOV UR42, UR16 ;  /* 0x00000010002a7c82 */ /* 0x000fe20008000000 */
[----:B------:R-:W-:Y:S05]  /*101d0*/  BRA.U UP1, `(.L_x_221) ;  /* 0xfffffffd01007547 */ /* 0x000fea000b83ffff */
[----:B------:R-:W-:Y:S05]  /*101e0*/  BRA.U UP0, `(.L_x_222) ;  /* 0x0000000100047547 */ /* 0x000fea000b800000 */
[----:B-1----:R-:W-:Y:S05]  /*101f0*/  BPT.TRAP 0x1 ;  /* 0x000000040000795c */ /* 0x002fea0000300000 */
.L_x_222:
[----:B--2---:R-:W-:Y:S01]  /*10200*/  ELECT P0, URZ, PT ;  /* 0x0000000000ff782f */ /* 0x004fe20003800000 */
[----:B------:R-:W-:Y:S01]  /*10210*/  UIADD3 UR8, UPT, UPT, UR8, 0x130, URZ ;  /* 0x0000013008087890 */ /* 0x000fe2000fffe0ff */
[----:B------:R-:W-:-:S11]  /*10220*/  UMOV UR15, UR7 ;  /* 0x00000007000f7c82 */ /* 0x000fd60008000000 */
[----:B-1----:R-:W-:-:S04]  /*10230*/  @P0 LOP3.LUT R3, R8, 0xffff, RZ, 0xc0, !PT ;  /* 0x0000ffff08030812 */ /* 0x002fc800078ec0ff */
[----:B------:R-:W-:-:S13]  /*10240*/  @P0 R2UR UR6, R3 ;  /* 0x00000000030602ca */ /* 0x000fda00000e0000 */
[----:B------:R1:W-:Y:S01]  /*10250*/  UTCBAR.2CTA.MULTICAST [UR8], URZ, UR6 ;  /* 0x000000ff080073e9 */ /* 0x0003e20008200806 */
[----:B------:R-:W-:Y:S01]  /*10260*/  NOP ;  /* 0x0000000000007918 */ /* 0x000fe20000000000 */
.L_x_216:
[----:B------:R-:W-:-:S11]  /*10270*/  UISETP.GE.AND UP0, UPT, UR10, 0x1, UPT ;  /* 0x000000010a00788c */ /* 0x000fd6000bf06270 */
[----:B------:R-:W-:-:S04]  /*10280*/  @UP0 UIADD3 UR7, UPT, UPT, UR18, 0x1, URZ ;  /* 0x0000000112070890 */ /* 0x000fc8000fffe0ff */
[----:B------:R-:W-:-:S04]  /*10290*/  @UP0 UISETP.NE.AND UP1, UPT, UR7, 0x4, UPT ;  /* 0x000000040700088c */ /* 0x000fc8000bf25270 */
[----:B-1----:R-:W-:Y:S02]  /*102a0*/  @UP0 USEL UR6, URZ, 0x1, UP1 ;  /* 0x00000001ff060887 */ /* 0x002fe40008800000 */
[----:B------:R-:W-:Y:S02]  /*102b0*/  @UP0 USEL UR18, UR7, URZ, UP1 ;  /* 0x000000ff07120287 */ /* 0x000fe40008800000 */
[----:B------:R-:W-:Y:S02]  /*102c0*/  @UP0 ULOP3.LUT UR19, UR19, UR6, URZ, 0x3c, !UPT ;  /* 0x0000000613130292 */ /* 0x000fe4000f8e3cff */
[----:B------:R-:W-:-:S09]  /*102d0*/  UISETP.NE.AND UP0, UPT, UR37, 0x8, UPT ;  /* 0x000000082500788c */ /* 0x000fd2000bf05270 */
[----:B------:R-:W-:Y:S05]  /*102e0*/  BRA.U UP0, `(.L_x_223) ;  /* 0x0000000100047547 */ /* 0x000fea000b800000 */
[----:B------:R-:W-:Y:S05]  /*102f0*/  BPT.TRAP 0x1 ;  /* 0x000000040000795c */ /* 0x000fea0000300000 */
.L_x_223:
[----:B------:R-:W-:Y:S01]  /*10300*/  ULEA UR6, UR17, UR4, 0x3 ;  /* 0x0000000411067291 */ /* 0x000fe2000f8e18ff */
[----:B------:R-:W-:-:S08]  /*10310*/  SHF.L.U32 R4, R2, 0x1f, RZ ;  /* 0x0000001f02047819 */ /* 0x000fd000000006ff */
[----:B------:R-:W1:Y:S02]  /*10320*/  SYNCS.PHASECHK.TRANS64.TRYWAIT P0, [UR6+0x190], R4 ;  /* 0x00019004ff0075a7 */ /* 0x000e640008001106 */
[----:B-1----:R-:W-:Y:S05]  /*10330*/  @!P0 BRA `(.L_x_224) ;  /* 0x0000001400208947 */ /* 0x002fea0003800000 */
.L_x_290:
[----:B------:R-:W-:-:S09]  /*10340*/  UIMAD UR7, UR17, 0x14, UR36 ;  /* 0x00000014110778a4 */ /* 0x000fd2000f8e0224 */
[----:B------:R-:W2:Y:S04]  /*10350*/  LDS R23, [UR7+0x8] ;  /* 0x00000807ff177984 */ /* 0x000ea80008000800 */
[----:B-1----:R-:W1:Y:S01]  /*10360*/  LDS R3, [UR7+0xc] ;  /* 0x00000c07ff037984 */ /* 0x002e620008000800 */
[----:B------:R-:W-:Y:S01]  /*10370*/  @!PT LDS RZ, [RZ] ;  /* 0x00000000fffff984 */ /* 0x000fe20000000800 */
[----:B------:R-:W-:Y:S01]  /*10380*/  @!PT LDS RZ, [RZ] ;  /* 0x00000000fffff984 */ /* 0x000fe20000000800 */
[----:B------:R-:W-:Y:S01]  /*10390*/  @!PT LDS RZ, [RZ] ;  /* 0x00000000fffff984 */ /* 0x000fe20000000800 */
[----:B------:R-:W-:Y:S01]  /*103a0*/  @!PT LDS RZ, [RZ] ;  /* 0x00000000fffff984 */ /* 0x000fe20000000800 */
[----:B------:R3:W-:Y:S06]  /*103b0*/  MEMBAR.ALL.CTA ;  /* 0x0000000000007992 */ /* 0x0007ec0000008000 */
[----:B---3--:R-:W3:Y:S01]  /*103c0*/  FENCE.VIEW.ASYNC.S ;  /* 0x00000000000073c6 */ /* 0x008ee20000000000 */
[----:B------:R-:W-:Y:S05]  /*103d0*/  BRA.U UP0, `(.L_x_225) ;  /* 0x0000000100047547 */ /* 0x000fea000b800000 */
[----:B------:R-:W-:Y:S05]  /*103e0*/  BPT.TRAP 0x1 ;  /* 0x000000040000795c */ /* 0x000fea0000300000 */
.L_x_225:
[----:B------:R-:W-:Y:S01]  /*103f0*/  UIADD3 UR6, UPT, UPT, UR6, 0x1d0, URZ ;  /* 0x000001d006067890 */ /* 0x000fe2000fffe0ff */
[----:B-1----:R-:W-:Y:S01]  /*10400*/  ISETP.NE.AND P0, PT, R3, RZ, PT ;  /* 0x000000ff0300720c */ /* 0x002fe20003f05270 */
[----:B------:R-:W-:Y:S02]  /*10410*/  UIADD3 UR17, UPT, UPT, UR17, 0x1, URZ ;  /* 0x0000000111117890 */ /* 0x000fe4000fffe0ff */
[----:B------:R-:W-:Y:S02]  /*10420*/  UPRMT UR6, UR5, 0x654, UR6 ;  /* 0x0000065405067896 */ /* 0x000fe40008000006 */
[----:B------:R-:W-:-:S04]  /*10430*/  UISETP.NE.AND UP0, UPT, UR17, 0x8, UPT ;  /* 0x000000081100788c */ /* 0x000fc8000bf05270 */
[----:B------:R-:W-:-:S03]  /*10440*/  USEL UR17, UR17, URZ, UP0 ;  /* 0x000000ff11117287 */ /* 0x000fc60008000000 */
[----:B---3--:R-:W-:Y:S01]  /*10450*/  SYNCS.ARRIVE.TRANS64.RED.A1T0 RZ, [UR6], RZ ;  /* 0x000000ffffff79a7 */ /* 0x008fe20008100406 */
[----:B------:R-:W-:-:S06]  /*10460*/  USEL UR6, URZ, 0x1, UP0 ;  /* 0x00000001ff067887 */ /* 0x000fcc0008000000 */
[----:B------:R-:W-:Y:S01]  /*10470*/  LOP3.LUT R2, R2, UR6, RZ, 0x3c, !PT ;  /* 0x0000000602027c12 */ /* 0x000fe2000f8e3cff */
[----:B------:R-:W-:Y:S06]  /*10480*/  @P0 BRA `(.L_x_226) ;  /* 0xfffffff400900947 */ /* 0x000fec000383ffff */
[----:B------:R-:W1:Y:S01]  /*10490*/  S2UR UR5, SR_CgaCtaId ;  /* 0x00000000000579c3 */ /* 0x000e620000008800 */
[----:B------:R-:W-:Y:S01]  /*104a0*/  ELECT P0, URZ, PT ;  /* 0x0000000000ff782f */ /* 0x000fe20003800000 */
[----:B------:R-:W-:Y:S01]  /*104b0*/  HFMA2 R0, -RZ, RZ, 0, 5.9604644775390625e-08 ;  /* 0x00000001ff007431 */ /* 0x000fe200000001ff */
[----:B------:R-:W-:-:S05]  /*104c0*/  UMOV UR6, 0x40 ;  /* 0x0000004000067882 */ /* 0x000fca0000000000 */
[----:B------:R-:W-:Y:S01]  /*104d0*/  UVIRTCOUNT.DEALLOC.SMPOOL 0x80 ;  /* 0x000000800000784c */ /* 0x000fe20000000000 */
[----:B------:R-:W-:Y:S02]  /*104e0*/  UISETP.NE.AND UP2, UPT, UR44, URZ, UPT ;  /* 0x000000ff2c00728c */ /* 0x000fe4000bf45270 */
[----:B-1----:R-:W-:-:S09]  /*104f0*/  ULEA UR5, UR5, UR6, 0x18 ;  /* 0x0000000605057291 */ /* 0x002fd2000f8ec0ff */
[----:B------:R1:W-:Y:S01]  /*10500*/  @P0 STS.U8 [UR5+0x1c], R0 ;  /* 0x00001c00ff000988 */ /* 0x0003e20008000005 */
[----:B------:R-:W-:Y:S05]  /*10510*/  BRA.U UP2, `(.L_x_227) ;  /* 0x0000000102d47547 */ /* 0x000fea000b800000 */
[----:B------:R-:W-:-:S04]  /*10520*/  UISETP.NE.AND UP0, UPT, UR37, URZ, UPT ;  /* 0x000000ff2500728c */ /* 0x000fc8000bf05270 */
[----:B------:R-:W-:-:S09]  /*10530*/  UISETP.NE.AND UP0, UPT, UR21, 0x4, !UP0 ;  /* 0x000000041500788c */ /* 0x000fd2000c705270 */
[----:B------:R-:W-:Y:S05]  /*10540*/  BRA.U UP0, `(.L_x_228) ;  /* 0x0000000100047547 */ /* 0x000fea000b800000 */
[----:B------:R-:W-:Y:S05]  /*10550*/  BPT.TRAP 0x1 ;  /* 0x000000040000795c */ /* 0x000fea0000300000 */
.L_x_228:
[----:B------:R-:W-:Y:S01]  /*10560*/  ULEA UR6, UR18, UR4, 0x3 ;  /* 0x0000000412067291 */ /* 0x000fe2000f8e18ff */
[----:B------:R-:W-:Y:S01]  /*10570*/  MOV R3, UR19 ;  /* 0x0000001300037c02 */ /* 0x000fe20008000f00 */
[----:B------:R-:W-:-:S03]  /*10580*/  UIADD3 UR18, UPT, UPT, UR18, 0x1, URZ ;  /* 0x0000000112127890 */ /* 0x000fc6000fffe0ff */
[----:B------:R-:W-:-:S04]  /*10590*/  SHF.L.U32 R3, R3, 0x1f, RZ ;  /* 0x0000001f03037819 */ /* 0x000fc800000006ff */
[----:B------:R-:W3:Y:S02]  /*105a0*/  SYNCS.PHASECHK.TRANS64.TRYWAIT P0, [UR6+0x150], R3 ;  /* 0x00015003ff0075a7 */ /* 0x000ee40008001106 */
[----:B---3--:R-:W-:Y:S05]  /*105b0*/  @!P0 BRA `(.L_x_229) ;  /* 0x0000001000988947 */ /* 0x008fea0003800000 */
.L_x_292:
[----:B------:R-:W-:Y:S05]  /*105c0*/  BRA.U UP0, `(.L_x_230) ;  /* 0x0000000100047547 */ /* 0x000fea000b800000 */
[----:B------:R-:W-:Y:S05]  /*105d0*/  BPT.TRAP 0x1 ;  /* 0x000000040000795c */ /* 0x000fea0000300000 */
.L_x_230:
[----:B------:R-:W-:-:S04]  /*105e0*/  UISETP.NE.AND UP1, UPT, UR18, 0x4, UPT ;  /* 0x000000041200788c */ /* 0x000fc8000bf25270 */
[----:B------:R-:W-:Y:S02]  /*105f0*/  USEL UR8, URZ, 0x1, UP1 ;  /* 0x00000001ff087887 */ /* 0x000fe40008800000 */
[----:B------:R-:W-:Y:S02]  /*10600*/  USEL UR6, UR18, URZ, UP1 ;  /* 0x000000ff12067287 */ /* 0x000fe40008800000 */
[----:B------:R-:W-:Y:S02]  /*10610*/  ULOP3.LUT UR8, UR19, UR8, URZ, 0x3c, !UPT ;  /* 0x0000000813087292 */ /* 0x000fe4000f8e3cff */
[----:B------:R-:W-:Y:S02]  /*10620*/  ULEA UR7, UR6, UR4, 0x3 ;  /* 0x0000000406077291 */ /* 0x000fe4000f8e18ff */
[----:B------:R-:W-:Y:S02]  /*10630*/  UIADD3 UR6, UPT, UPT, UR6, 0x1, URZ ;  /* 0x0000000106067890 */ /* 0x000fe4000fffe0ff */
[----:B-1----:R-:W-:-:S04]  /*10640*/  MOV R3, UR8 ;  /* 0x0000000800037c02 */ /* 0x002fc80008000f00 */
[----:B------:R-:W-:-:S04]  /*10650*/  SHF.L.U32 R3, R3, 0x1f, RZ ;  /* 0x0000001f03037819 */ /* 0x000fc800000006ff */
[----:B------:R-:W1:Y:S02]  /*10660*/  SYNCS.PHASECHK.TRANS64.TRYWAIT P0, [UR7+0x150], R3 ;  /* 0x00015003ff0075a7 */ /* 0x000e640008001107 */
[----:B-1----:R-:W-:Y:S05]  /*10670*/  @!P0 BRA `(.L_x_231) ;  /* 0x0000001000808947 */ /* 0x002fea0003800000 */
.L_x_294:
[----:B------:R-:W-:Y:S05]  /*10680*/  BRA.U UP0, `(.L_x_232) ;  /* 0x0000000100047547 */ /* 0x000fea000b800000 */
[----:B------:R-:W-:Y:S05]  /*10690*/  BPT.TRAP 0x1 ;  /* 0x000000040000795c */ /* 0x000fea0000300000 */
.L_x_232:
        /* <DEDUP_REMOVED lines=10> */
.L_x_296:
[----:B------:R-:W-:Y:S05]  /*10740*/  BRA.U UP0, `(.L_x_234) ;  /* 0x0000000100047547 */ /* 0x000fea000b800000 */
[----:B------:R-:W-:Y:S05]  /*10750*/  BPT.TRAP 0x1 ;  /* 0x000000040000795c */ /* 0x000fea0000300000 */
.L_x_234:
[----:B------:R-:W-:-:S04]  /*10760*/  UISETP.NE.AND UP0, UPT, UR6, 0x4, UPT ;  /* 0x000000040600788c */ /* 0x000fc8000bf05270 */
[----:B------:R-:W-:Y:S02]  /*10770*/  USEL UR7, URZ, 0x1, UP0 ;  /* 0x00000001ff077887 */ /* 0x000fe40008000000 */
[----:B------:R-:W-:Y:S02]  /*10780*/  USEL UR6, UR6, URZ, UP0 ;  /* 0x000000ff06067287 */ /* 0x000fe40008000000 */
[----:B------:R-:W-:Y:S02]  /*10790*/  ULOP3.LUT UR7, UR8, UR7, URZ, 0x3c, !UPT ;  /* 0x0000000708077292 */ /* 0x000fe4000f8e3cff */
[----:B------:R-:W-:-:S04]  /*107a0*/  ULEA UR6, UR6, UR4, 0x3 ;  /* 0x0000000406067291 */ /* 0x000fc8000f8e18ff */
[----:B------:R-:W-:Y:S02]  /*107b0*/  IMAD.U32 R2, RZ, RZ, UR7 ;  /* 0x00000007ff027e24 */ /* 0x000fe4000f8e00ff */
[----:B-1----:R-:W-:-:S03]  /*107c0*/  MOV R0, UR6 ;  /* 0x0000000600007c02 */ /* 0x002fc60008000f00 */
[----:B------:R-:W-:-:S04]  /*107d0*/  SHF.L.U32 R3, R2, 0x1f, RZ ;  /* 0x0000001f02037819 */ /* 0x000fc800000006ff */
[----:B------:R1:W3:Y:S03]  /*107e0*/  SYNCS.PHASECHK.TRANS64.TRYWAIT P0, [R0+URZ+0x150], R3 ;  /* 0x00015003000075a7 */ /* 0x0002e600080011ff */
[----:B---3--:R-:W-:Y:S05]  /*107f0*/  @!P0 NANOSLEEP.SYNCS 0x989680 ;  /* 0x009896800000895d */ /* 0x008fea0003900000 */
[----:B------:R-:W3:Y:S02]  /*10800*/  @!P0 SYNCS.PHASECHK.TRANS64 P0, [R0+URZ+0x150], R3 ;  /* 0x00015003000085a7 */ /* 0x000ee400080010ff */
[----:B---3--:R-:W-:Y:S05]  /*10810*/  @P0 BRA `(.L_x_235) ;  /* 0x0000000000200947 */ /* 0x008fea0003800000 */
.L_x_236:
[----:B---3--:R3:W4:Y:S02]  /*10820*/  SYNCS.PHASECHK.TRANS64.TRYWAIT P0, [R0+URZ+0x150], R3 ;  /* 0x00015003000075a7 */ /* 0x00872400080011ff */
[----:B----4-:R-:W-:Y:S05]  /*10830*/  @!P0 NANOSLEEP.SYNCS 0x989680 ;  /* 0x009896800000895d */ /* 0x010fea0003900000 */
[----:B------:R-:W4:Y:S02]  /*10840*/  @!P0 SYNCS.PHASECHK.TRANS64 P0, [R0+URZ+0x150], R3 ;  /* 0x00015003000085a7 */ /* 0x000f2400080010ff */
[----:B----4-:R-:W-:Y:S05]  /*10850*/  @!P0 BRA `(.L_x_236) ;  /* 0xfffffffc00f08947 */ /* 0x010fea000383ffff */
[----:B------:R-:W-:Y:S05]  /*10860*/  BRA `(.L_x_235) ;  /* 0x00000000000c7947 */ /* 0x000fea0003800000 */
.L_x_227:
[----:B------:R-:W-:-:S04]  /*10870*/  UIADD3 UR6, UPT, UPT, UR4, 0x180, URZ ;  /* 0x0000018004067890 */ /* 0x000fc8000fffe0ff */
[----:B------:R-:W-:-:S09]  /*10880*/  UPRMT UR6, UR43, 0x654, UR6 ;  /* 0x000006542b067896 */ /* 0x000fd20008000006 */
[----:B------:R-:W-:Y:S03]  /*10890*/  SYNCS.ARRIVE.TRANS64.RED.A1T0 RZ, [UR6], RZ ;  /* 0x000000ffffff79a7 */ /* 0x000fe60008100406 */
.L_x_235:
[----:B-1-3--:R-:W-:Y:S01]  /*108a0*/  SHF.L.U32 R3, RZ, 0x1f, RZ ;  /* 0x0000001fff037819 */ /* 0x00afe200000006ff */
[----:B------:R-:W-:Y:S01]  /*108b0*/  UIADD3 UR6, UPT, UPT, UR4, 0x180, URZ ;  /* 0x0000018004067890 */ /* 0x000fe2000fffe0ff */
[----:B------:R-:W-:Y:S02]  /*108c0*/  PLOP3.LUT P0, PT, PT, PT, UP2, 0x80, 0x8 ;  /* 0x000000000008781c */ /* 0x000fe40003f0f028 */
[----:B------:R-:W1:Y:S02]  /*108d0*/  SYNCS.PHASECHK.TRANS64.TRYWAIT P1, [UR4+0x180], R3 ;  /* 0x00018003ff0075a7 */ /* 0x000e640008021104 */
[----:B-1----:R-:W-:Y:S09]  /*108e0*/  @!P1 BRA `(.L_x_237) ;  /* 0x0000001000149947 */ /* 0x002ff20003800000 */
.L_x_298:
[----:B------:R-:W-:Y:S01]  /*108f0*/  @!UP2 UPRMT UR6, UR43, 0x654, UR6 ;  /* 0x000006542b06a896 */ /* 0x000fe20008000006 */
[----:B------:R-:W-:Y:S01]  /*10900*/  UMOV UR8, 0xffff ;  /* 0x0000ffff00087882 */ /* 0x000fe20000000000 */
[----:B------:R-:W-:-:S07]  /*10910*/  UMOV UR4, 0x1 ;  /* 0x0000000100047882 */ /* 0x000fce0000000000 */
[----:B------:R-:W-:Y:S01]  /*10920*/  @!P0 SYNCS.ARRIVE.TRANS64.RED.A1T0 RZ, [UR6], RZ ;  /* 0x000000ffffff89a7 */ /* 0x000fe20008100406 */
[----:B------:R-:W-:Y:S01]  /*10930*/  NOP ;  /* 0x0000000000007918 */ /* 0x000fe20000000000 */
[----:B-1----:R-:W1:Y:S01]  /*10940*/  LDS R0, [UR5+0x14] ;  /* 0x00001405ff007984 */ /* 0x002e620008000800 */
[----:B------:R-:W-:-:S04]  /*10950*/  ULOP3.LUT UR6, UR20, 0xffff, URZ, 0xc0, !UPT ;  /* 0x0000ffff14067892 */ /* 0x000fc8000f8ec0ff */
[----:B------:R-:W-:-:S04]  /*10960*/  USHF.R.U32.HI UR6, URZ, 0x5, UR6 ;  /* 0x00000005ff067899 */ /* 0x000fc80008011606 */
[----:B------:R-:W-:Y:S02]  /*10970*/  USHF.L.U32 UR8, UR8, UR6, URZ ;  /* 0x0000000608087299 */ /* 0x000fe400080006ff */
[----:B------:R-:W-:-:S04]  /*10980*/  USHF.L.U32 UR4, UR4, UR6, URZ ;  /* 0x0000000604047299 */ /* 0x000fc800080006ff */
[----:B-1----:R-:W-:-:S04]  /*10990*/  LOP3.LUT R0, R0, UR8, RZ, 0xc0, !PT ;  /* 0x0000000800007c12 */ /* 0x002fc8000f8ec0ff */
[----:B------:R-:W-:-:S13]  /*109a0*/  ISETP.NE.AND P0, PT, R0, UR8, PT ;  /* 0x0000000800007c0c */ /* 0x000fda000bf05270 */
[----:B------:R-:W-:Y:S05]  /*109b0*/  @P0 BRA `(.L_x_238) ;  /* 0x0000000000580947 */ /* 0x000fea0003800000 */
[----:B------:R-:W1:Y:S02]  /*109c0*/  LDS R0, [UR5+0x18] ;  /* 0x00001805ff007984 */ /* 0x000e640008000800 */
[----:B-1----:R-:W-:-:S04]  /*109d0*/  LOP3.LUT R0, R0, UR4, RZ, 0xc0, !PT ;  /* 0x0000000400007c12 */ /* 0x002fc8000f8ec0ff */
[----:B------:R-:W-:-:S13]  /*109e0*/  ISETP.NE.AND P0, PT, R0, UR4, PT ;  /* 0x0000000400007c0c */ /* 0x000fda000bf05270 */
[----:B------:R-:W-:Y:S05]  /*109f0*/  @P0 BRA `(.L_x_239) ;  /* 0x00000000003c0947 */ /* 0x000fea0003800000 */
[----:B------:R-:W1:Y:S01]  /*10a00*/  S2R R2, SR_LANEID ;  /* 0x0000000000027919 */ /* 0x000e620000000000 */
[----:B------:R-:W-:Y:S01]  /*10a10*/  ULOP3.LUT UR8, URZ, UR8, URZ, 0x33, !UPT ;  /* 0x00000008ff087292 */ /* 0x000fe2000f8e33ff */
[----:B------:R-:W-:Y:S01]  /*10a20*/  LOP3.LUT R4, RZ, UR4, RZ, 0x33, !PT ;  /* 0x00000004ff047c12 */ /* 0x000fe2000f8e33ff */
[----:B------:R-:W-:Y:S02]  /*10a30*/  VOTEU.ANY UR7, UPT, PT ;  /* 0x0000000000077886 */ /* 0x000fe400038e0100 */
[----:B------:R-:W-:Y:S01]  /*10a40*/  UFLO.U32 UR7, UR7 ;  /* 0x00000007000772bd */ /* 0x000fe200080e0000 */
[----:B------:R-:W3:Y:S01]  /*10a50*/  REDUX UR4, R4 ;  /* 0x00000000040473c4 */ /* 0x000ee20000000000 */
[----:B------:R-:W-:-:S06]  /*10a60*/  IMAD.U32 R0, RZ, RZ, UR8 ;  /* 0x00000008ff007e24 */ /* 0x000fcc000f8e00ff */
[----:B------:R4:W-:Y:S01]  /*10a70*/  UTCATOMSWS.AND URZ, UR8 ;  /* 0x0000000800ff79e3 */ /* 0x0009e20008000000 */
[----:B------:R-:W5:Y:S01]  /*10a80*/  REDUX UR6, R0 ;  /* 0x00000000000673c4 */ /* 0x000f620000000000 */
[----:B-1----:R-:W-:Y:S01]  /*10a90*/  ISETP.EQ.U32.AND P0, PT, R2, UR7, PT ;  /* 0x0000000702007c0c */ /* 0x002fe2000bf02070 */
[----:B---3--:R-:W-:Y:S01]  /*10aa0*/  IMAD.U32 R2, RZ, RZ, UR4 ;  /* 0x00000004ff027e24 */ /* 0x008fe2000f8e00ff */
[----:B-----5:R-:W-:-:S11]  /*10ab0*/  MOV R3, UR6 ;  /* 0x0000000600037c02 */ /* 0x020fd60008000f00 */
[----:B------:R4:W-:Y:S04]  /*10ac0*/  @P0 ATOMS.AND RZ, [UR5+0x14], R3 ;  /* 0x00001403ffff098c */ /* 0x0009e8000a800005 */
[----:B------:R4:W-:Y:S01]  /*10ad0*/  @P0 ATOMS.AND RZ, [UR5+0x18], R2 ;  /* 0x00001802ffff098c */ /* 0x0009e2000a800005 */
[----:B------:R-:W-:Y:S05]  /*10ae0*/  BRA `(.L_x_240) ;  /* 0x0000000000147947 */ /* 0x000fea0003800000 */
.L_x_239:
[----:B------:R-:W-:Y:S02]  /*10af0*/  MOV R2, 0x10b10 ;  /* 0x00010b1000027802 */ /* 0x000fe40000000f00 */
[----:B--2---:R-:W-:Y:S05]  /*10b00*/  CALL.REL.NOINC `($__internal_0_$__cuda_sm10x_tcgen05_guardrail_trap_col_being_dealloced_not_returned_by_alloc) ;  /* 0x0000000c00a47944 */ /* 0x004fea0003c00000 */
[----:B------:R-:W-:Y:S05]  /*10b10*/  BRA `(.L_x_240) ;  /* 0x0000000000087947 */ /* 0x000fea0003800000 */
.L_x_238:
[----:B------:R-:W-:Y:S02]  /*10b20*/  MOV R2, 0x10b40 ;  /* 0x00010b4000027802 */ /* 0x000fe40000000f00 */
[----:B--2---:R-:W-:Y:S05]  /*10b30*/  CALL.REL.NOINC `($__internal_2_$__cuda_sm10x_tcgen05_guardrail_trap_unallocated_columns_being_dealloced) ;  /* 0x0000000c00b07944 */ /* 0x004fea0003c00000 */
.L_x_240:
[----:B------:R-:W-:Y:S01]  /*10b40*/  NOP ;  /* 0x0000000000007918 */ /* 0x000fe20000000000 */
[----:B----4-:R-:W-:Y:S05]  /*10b50*/  EXIT ;  /* 0x000000000000794d */ /* 0x010fea0003800000 */
.L_x_34:
[----:B------:R-:W-:-:S07]  /*10b60*/  MOV R0, UR17 ;  /* 0x0000001100007c02 */ /* 0x000fce0008000f00 */
.L_x_241:
[----:B--2---:R2:W3:Y:S02]  /*10b70*/  SYNCS.PHASECHK.TRANS64.TRYWAIT P0, [R0+URZ+0x30], R3 ;  /* 0x00003003000075a7 */ /* 0x0044e400080011ff */
[----:B---3--:R-:W-:Y:S05]  /*10b80*/  @!P0 NANOSLEEP.SYNCS 0x989680 ;  /* 0x009896800000895d */ /* 0x008fea0003900000 */
[----:B------:R-:W3:Y:S02]  /*10b90*/  @!P0 SYNCS.PHASECHK.TRANS64 P0, [R0+URZ+0x30], R3 ;  /* 0x00003003000085a7 */ /* 0x000ee400080010ff */
[----:B---3--:R-:W-:Y:S05]  /*10ba0*/  @!P0 BRA `(.L_x_241) ;  /* 0xfffffffc00f08947 */ /* 0x008fea000383ffff */
[----:B------:R-:W-:Y:S05]  /*10bb0*/  BRA `(.L_x_33) ;  /* 0xffffff3400d87947 */ /* 0x000fea000383ffff */
.L_x_41:
[----:B-1----:R-:W-:-:S07]  /*10bc0*/  MOV R0, UR9 ;  /* 0x0000000900007c02 */ /* 0x002fce0008000f00 */
.L_x_242:
[----:B-1----:R1:W2:Y:S02]  /*10bd0*/  SYNCS.PHASECHK.TRANS64.TRYWAIT P0, [R0+URZ+0x30], R3 ;  /* 0x00003003000075a7 */ /* 0x0022a400080011ff */
[----:B--2---:R-:W-:Y:S05]  /*10be0*/  @!P0 NANOSLEEP.SYNCS 0x989680 ;  /* 0x009896800000895d */ /* 0x004fea0003900000 */
[----:B------:R-:W2:Y:S02]  /*10bf0*/  @!P0 SYNCS.PHASECHK.TRANS64 P0, [R0+URZ+0x30], R3 ;  /* 0x00003003000085a7 */ /* 0x000ea400080010ff */
[----:B--2---:R-:W-:Y:S05]  /*10c00*/  @!P0 BRA `(.L_x_242) ;  /* 0xfffffffc00f08947 */ /* 0x004fea000383ffff */
[----:B------:R-:W-:Y:S05]  /*10c10*/  BRA `(.L_x_40) ;  /* 0xffffff38009c7947 */ /* 0x000fea000383ffff */
.L_x_47:
[----:B------:R-:W-:-:S07]  /*10c20*/  MOV R0, UR4 ;  /* 0x0000000400007c02 */ /* 0x000fce0008000f00 */
.L_x_243:
[----:B-1----:R1:W2:Y:S02]  /*10c30*/  SYNCS.PHASECHK.TRANS64.TRYWAIT P0, [R0+URZ+0x190], R3 ;  /* 0x00019003000075a7 */ /* 0x0022a400080011ff */
[----:B--2---:R-:W-:Y:S05]  /*10c40*/  @!P0 NANOSLEEP.SYNCS 0x989680 ;  /* 0x009896800000895d */ /* 0x004fea0003900000 */
[----:B------:R-:W2:Y:S02]  /*10c50*/  @!P0 SYNCS.PHASECHK.TRANS64 P0, [R0+URZ+0x190], R3 ;  /* 0x00019003000085a7 */ /* 0x000ea400080010ff */
[----:B--2---:R-:W-:Y:S05]  /*10c60*/  @!P0 BRA `(.L_x_243) ;  /* 0xfffffffc00f08947 */ /* 0x004fea000383ffff */
[----:B------:R-:W-:Y:S05]  /*10c70*/  BRA `(.L_x_244) ;  /* 0xffffff3c004c7947 */ /* 0x000fea000383ffff */
.L_x_50:
[----:B------:R-:W-:-:S07]  /*10c80*/  MOV R0, UR4 ;  /* 0x0000000400007c02 */ /* 0x000fce0008000f00 */
.L_x_245:
[----:B-1----:R1:W2:Y:S02]  /*10c90*/  SYNCS.PHASECHK.TRANS64.TRYWAIT P0, [R0+URZ], R3 ;  /* 0x00000003000075a7 */ /* 0x0022a400080011ff */
[----:B--2---:R-:W-:Y:S05]  /*10ca0*/  @!P0 NANOSLEEP.SYNCS 0x989680 ;  /* 0x009896800000895d */ /* 0x004fea0003900000 */
[----:B------:R-:W2:Y:S02]  /*10cb0*/  @!P0 SYNCS.PHASECHK.TRANS64 P0, [R0+URZ], R3 ;  /* 0x00000003000085a7 */ /* 0x000ea400080010ff */
[----:B--2---:R-:W-:Y:S05]  /*10cc0*/  @!P0 BRA `(.L_x_245) ;  /* 0xfffffffc00f08947 */ /* 0x004fea000383ffff */
[----:B------:R-:W-:Y:S05]  /*10cd0*/  BRA `(.L_x_246) ;  /* 0xffffff3c00b47947 */ /* 0x000fea000383ffff */
.L_x_51:
[----:B------:R-:W-:-:S07]  /*10ce0*/  MOV R0, UR4 ;  /* 0x0000000400007c02 */ /* 0x000fce0008000f00 */
.L_x_247:
[----:B-1----:R1:W2:Y:S02]  /*10cf0*/  SYNCS.PHASECHK.TRANS64.TRYWAIT P0, [R0+URZ], R3 ;  /* 0x00000003000075a7 */ /* 0x0022a400080011ff */
[----:B--2---:R-:W-:Y:S05]  /*10d00*/  @!P0 NANOSLEEP.SYNCS 0x989680 ;  /* 0x009896800000895d */ /* 0x004fea0003900000 */
[----:B------:R-:W2:Y:S02]  /*10d10*/  @!P0 SYNCS.PHASECHK.TRANS64 P0, [R0+URZ], R3 ;  /* 0x00000003000085a7 */ /* 0x000ea400080010ff */
[----:B--2---:R-:W-:Y:S05]  /*10d20*/  @!P0 BRA `(.L_x_247) ;  /* 0xfffffffc00f08947 */ /* 0x004fea000383ffff */
[----:B------:R-:W-:Y:S05]  /*10d30*/  BRA `(.L_x_248) ;  /* 0xffffff3c00c07947 */ /* 0x000fea000383ffff */
.L_x_52:
[----:B------:R-:W-:-:S07]  /*10d40*/  MOV R0, UR4 ;  /* 0x0000000400007c02 */ /* 0x000fce0008000f00 */
.L_x_249:
[----:B-1----:R1:W2:Y:S02]  /*10d50*/  SYNCS.PHASECHK.TRANS64.TRYWAIT P0, [R0+URZ], R3 ;  /* 0x00000003000075a7 */ /* 0x0022a400080011ff */
[----:B--2---:R-:W-:Y:S05]  /*10d60*/  @!P0 NANOSLEEP.SYNCS 0x989680 ;  /* 0x009896800000895d */ /* 0x004fea0003900000 */
[----:B------:R-:W2:Y:S02]  /*10d70*/  @!P0 SYNCS.PHASECHK.TRANS64 P0, [R0+URZ], R3 ;  /* 0x00000003000085a7 */ /* 0x000ea400080010ff */
[----:B--2---:R-:W-:Y:S05]  /*10d80*/  @!P0 BRA `(.L_x_249) ;  /* 0xfffffffc00f08947 */ /* 0x004fea000383ffff */
[----:B------:R-:W-:Y:S05]  /*10d90*/  BRA `(.L_x_250) ;  /* 0xffffff3c00cc7947 */ /* 0x000fea000383ffff */
.L_x_53:
[----:B------:R-:W-:-:S07]  /*10da0*/  MOV R0, UR4 ;  /* 0x0000000400007c02 */ /* 0x000fce0008000f00 */
.L_x_251:
[----:B-1----:R1:W2:Y:S02]  /*10db0*/  SYNCS.PHASECHK.TRANS64.TRYWAIT P0, [R0+URZ], R3 ;  /* 0x00000003000075a7 */ /* 0x0022a400080011ff */
[----:B--2---:R-:W-:Y:S05]  /*10dc0*/  @!P0 NANOSLEEP.SYNCS 0x989680 ;  /* 0x009896800000895d */ /* 0x004fea0003900000 */
[----:B------:R-:W2:Y:S02]  /*10dd0*/  @!P0 SYNCS.PHASECHK.TRANS64 P0, [R0+URZ], R3 ;  /* 0x00000003000085a7 */ /* 0x000ea400080010ff */
[----:B--2---:R-:W-:Y:S05]  /*10de0*/  @!P0 BRA `(.L_x_251) ;  /* 0xfffffffc00f08947 */ /* 0x004fea000383ffff */
[----:B------:R-:W-:Y:S05]  /*10df0*/  BRA `(.L_x_252) ;  /* 0xffffff3c00d87947 */ /* 0x000fea000383ffff */
.L_x_54:
[----:B------:R-:W-:-:S07]  /*10e00*/  MOV R0, UR4 ;  /* 0x0000000400007c02 */ /* 0x000fce0008000f00 */
.L_x_253:
[----:B-1----:R1:W2:Y:S02]  /*10e10*/  SYNCS.PHASECHK.TRANS64.TRYWAIT P0, [R0+URZ], R3 ;  /* 0x00000003000075a7 */ /* 0x0022a400080011ff */
[----:B--2---:R-:W-:Y:S05]  /*10e20*/  @!P0 NANOSLEEP.SYNCS 0x989680 ;  /* 0x009896800000895d */ /* 0x004fea0003900000 */
[----:B------:R-:W2:Y:S02]  /*10e30*/  @!P0 SYNCS.PHASECHK.TRANS64 P0, [R0+URZ], R3 ;  /* 0x00000003000085a7 */ /* 0x000ea400080010ff */
[----:B--2---:R-:W-:Y:S05]  /*10e40*/  @!P0 BRA `(.L_x_253) ;  /* 0xfffffffc00f08947 */ /* 0x004fea000383ffff */
[----:B------:R-:W-:Y:S05]  /*10e50*/  BRA `(.L_x_254) ;  /* 0xffffff3c00e47947 */ /* 0x000fea000383ffff */
.L_x_69:
[----:B------:R-:W-:-:S07]  /*10e60*/  MOV R20, UR4 ;  /* 0x0000000400147c02 */ /* 0x000fce0008000f00 */
.L_x_255:
[----:B-1----:R1:W2:Y:S02]  /*10e70*/  SYNCS.PHASECHK.TRANS64.TRYWAIT P0, [R20+URZ+0xf0], R15 ;  /* 0x0000f00f140075a7 */ /* 0x0022a400080011ff */
[----:B--2---:R-:W-:Y:S05]  /*10e80*/  @!P0 NANOSLEEP.SYNCS 0x989680 ;  /* 0x009896800000895d */ /* 0x004fea0003900000 */
[----:B------:R-:W2:Y:S02]  /*10e90*/  @!P0 SYNCS.PHASECHK.TRANS64 P0, [R20+URZ+0xf0], R15 ;  /* 0x0000f00f140085a7 */ /* 0x000ea400080010ff */
[----:B--2---:R-:W-:Y:S05]  /*10ea0*/  @!P0 BRA `(.L_x_255) ;  /* 0xfffffffc00f08947 */ /* 0x004fea000383ffff */
[----:B------:R-:W-:Y:S05]  /*10eb0*/  BRA `(.L_x_256) ;  /* 0xffffff5800d87947 */ /* 0x000fea000383ffff */
.L_x_85:
[----:B------:R-:W-:-:S07]  /*10ec0*/  MOV R11, UR4 ;  /* 0x00000004000b7c02 */ /* 0x000fce0008000f00 */
.L_x_257:
[----:B-1----:R1:W2:Y:S02]  /*10ed0*/  SYNCS.PHASECHK.TRANS64.TRYWAIT P0, [R11+URZ+0xf0], R2 ;  /* 0x0000f0020b0075a7 */ /* 0x0022a400080011ff */
[----:B--2---:R-:W-:Y:S05]  /*10ee0*/  @!P0 NANOSLEEP.SYNCS 0x989680 ;  /* 0x009896800000895d */ /* 0x004fea0003900000 */
[----:B------:R-:W2:Y:S02]  /*10ef0*/  @!P0 SYNCS.PHASECHK.TRANS64 P0, [R11+URZ+0xf0], R2 ;  /* 0x0000f0020b0085a7 */ /* 0x000ea400080010ff */
[----:B--2---:R-:W-:Y:S05]  /*10f00*/  @!P0 BRA `(.L_x_257) ;  /* 0xfffffffc00f08947 */ /* 0x004fea000383ffff */
[----:B------:R-:W-:Y:S05]  /*10f10*/  BRA `(.L_x_258) ;  /* 0xffffff7400c87947 */ /* 0x000fea000383ffff */
.L_x_94:
[----:B--2---:R2:W4:Y:S02]  /*10f20*/  SYNCS.PHASECHK.TRANS64.TRYWAIT P0, [R15+URZ+0xa8], R6 ;  /* 0x0000a8060f0075a7 */ /* 0x00452400080011ff */
[----:B----4-:R-:W-:Y:S05]  /*10f30*/  @!P0 NANOSLEEP.SYNCS 0x989680 ;  /* 0x009896800000895d */ /* 0x010fea0003900000 */
[----:B------:R-:W4:Y:S02]  /*10f40*/  @!P0 SYNCS.PHASECHK.TRANS64 P0, [R15+URZ+0xa8], R6 ;  /* 0x0000a8060f0085a7 */ /* 0x000f2400080010ff */
[----:B----4-:R-:W-:Y:S05]  /*10f50*/  @!P0 BRA `(.L_x_94) ;  /* 0xfffffffc00f08947 */ /* 0x010fea000383ffff */
[----:B------:R-:W-:Y:S05]  /*10f60*/  BRA `(.L_x_91) ;  /* 0xffffff7c00dc7947 */ /* 0x000fea000383ffff */
.L_x_98:
[----:B------:R-:W-:Y:S07]  /*10f70*/  MOV R0, UR24 ;  /* 0x0000001800007c02 */ /* 0x000fee0008000f00 */
.L_x_259:
[----:B------:R1:W1:Y:S02]  /*10f80*/  SYNCS.PHASECHK.TRANS64.TRYWAIT P0, [R0+URZ+0x80], R5 ;  /* 0x00008005000075a7 */ /* 0x00026400080011ff */
[----:B-1----:R-:W-:Y:S05]  /*10f90*/  @!P0 NANOSLEEP.SYNCS 0x989680 ;  /* 0x009896800000895d */ /* 0x002fea0003900000 */
[----:B------:R-:W1:Y:S02]  /*10fa0*/  @!P0 SYNCS.PHASECHK.TRANS64 P0, [R0+URZ+0x80], R5 ;  /* 0x00008005000085a7 */ /* 0x000e6400080010ff */
[----:B-1----:R-:W-:Y:S05]  /*10fb0*/  @!P0 BRA `(.L_x_259) ;  /* 0xfffffffc00f08947 */ /* 0x002fea000383ffff */
[----:B------:R-:W-:Y:S05]  /*10fc0*/  BRA `(.L_x_260) ;  /* 0xffffff8000607947 */ /* 0x000fea000383ffff */
.L_x_104:
[----:B------:R-:W-:Y:S07]  /*10fd0*/  MOV R0, UR24 ;  /* 0x0000001800007c02 */ /* 0x000fee0008000f00 */
.L_x_261:
[----:B-1----:R1:W4:Y:S02]  /*10fe0*/  SYNCS.PHASECHK.TRANS64.TRYWAIT P0, [R0+URZ+0x88], R5 ;  /* 0x00008805000075a7 */ /* 0x00232400080011ff */
[----:B----4-:R-:W-:Y:S05]  /*10ff0*/  @!P0 NANOSLEEP.SYNCS 0x989680 ;  /* 0x009896800000895d */ /* 0x010fea0003900000 */
[----:B------:R-:W4:Y:S02]  /*11000*/  @!P0 SYNCS.PHASECHK.TRANS64 P0, [R0+URZ+0x88], R5 ;  /* 0x00008805000085a7 */ /* 0x000f2400080010ff */
[----:B----4-:R-:W-:Y:S05]  /*11010*/  @!P0 BRA `(.L_x_261) ;  /* 0xfffffffc00f08947 */ /* 0x010fea000383ffff */
[----:B------:R-:W-:Y:S05]  /*11020*/  BRA `(.L_x_262) ;  /* 0xffffff8000b87947 */ /* 0x000fea000383ffff */
.L_x_110:
[----:B-1--4-:R-:W-:Y:S07]  /*11030*/  MOV R0, UR24 ;  /* 0x0000001800007c02 */ /* 0x012fee0008000f00 */
.L_x_263:
[----:B-1----:R1:W4:Y:S02]  /*11040*/  SYNCS.PHASECHK.TRANS64.TRYWAIT P0, [R0+URZ+0x90], R5 ;  /* 0x00009005000075a7 */ /* 0x00232400080011ff */
[----:B----4-:R-:W-:Y:S05]  /*11050*/  @!P0 NANOSLEEP.SYNCS 0x989680 ;  /* 0x009896800000895d */ /* 0x010fea0003900000 */
[----:B------:R-:W4:Y:S02]  /*11060*/  @!P0 SYNCS.PHASECHK.TRANS64 P0, [R0+URZ+0x90], R5 ;  /* 0x00009005000085a7 */ /* 0x000f2400080010ff */
[----:B----4-:R-:W-:Y:S05]  /*11070*/  @!P0 BRA `(.L_x_263) ;  /* 0xfffffffc00f08947 */ /* 0x010fea000383ffff */
[----:B------:R-:W-:Y:S05]  /*11080*/  BRA `(.L_x_264) ;  /* 0xffffff8400107947 */ /* 0x000fea000383ffff */
.L_x_116:
[----:B-1--4-:R-:W-:Y:S07]  /*11090*/  MOV R0, UR24 ;  /* 0x0000001800007c02 */ /* 0x012fee0008000f00 */
.L_x_265:
[----:B-1----:R1:W4:Y:S02]  /*110a0*/  SYNCS.PHASECHK.TRANS64.TRYWAIT P0, [R0+URZ+0x98], R5 ;  /* 0x00009805000075a7 */ /* 0x00232400080011ff */
[----:B----4-:R-:W-:Y:S05]  /*110b0*/  @!P0 NANOSLEEP.SYNCS 0x989680 ;  /* 0x009896800000895d */ /* 0x010fea0003900000 */
[----:B------:R-:W4:Y:S02]  /*110c0*/  @!P0 SYNCS.PHASECHK.TRANS64 P0, [R0+URZ+0x98], R5 ;  /* 0x00009805000085a7 */ /* 0x000f2400080010ff */
[----:B----4-:R-:W-:Y:S05]  /*110d0*/  @!P0 BRA `(.L_x_265) ;  /* 0xfffffffc00f08947 */ /* 0x010fea000383ffff */
[----:B------:R-:W-:Y:S05]  /*110e0*/  BRA `(.L_x_266) ;  /* 0xffffff8400687947 */ /* 0x000fea000383ffff */
.L_x_122:
[----:B----4-:R-:W-:Y:S07]  /*110f0*/  MOV R0, UR8 ;  /* 0x0000000800007c02 */ /* 0x010fee0008000f00 */
.L_x_267:
[----:B-1----:R1:W4:Y:S02]  /*11100*/  SYNCS.PHASECHK.TRANS64.TRYWAIT P0, [R0+URZ+0x190], R5 ;  /* 0x00019005000075a7 */ /* 0x00232400080011ff */
[----:B----4-:R-:W-:Y:S05]  /*11110*/  @!P0 NANOSLEEP.SYNCS 0x989680 ;  /* 0x009896800000895d */ /* 0x010fea0003900000 */
[----:B------:R-:W4:Y:S02]  /*11120*/  @!P0 SYNCS.PHASECHK.TRANS64 P0, [R0+URZ+0x190], R5 ;  /* 0x00019005000085a7 */ /* 0x000f2400080010ff */
[----:B----4-:R-:W-:Y:S05]  /*11130*/  @!P0 BRA `(.L_x_267) ;  /* 0xfffffffc00f08947 */ /* 0x010fea000383ffff */
[----:B------:R-:W-:Y:S05]  /*11140*/  BRA `(.L_x_268) ;  /* 0xffffff8400d07947 */ /* 0x000fea000383ffff */
.L_x_126:
[----:B------:R-:W-:-:S07]  /*11150*/  MOV R0, UR24 ;  /* 0x0000001800007c02 */ /* 0x000fce0008000f00 */
.L_x_269:
[----:B-1----:R1:W2:Y:S02]  /*11160*/  SYNCS.PHASECHK.TRANS64.TRYWAIT P0, [R0+URZ+0x80], R3 ;  /* 0x00008003000075a7 */ /* 0x0022a400080011ff */
[----:B--2---:R-:W-:Y:S05]  /*11170*/  @!P0 NANOSLEEP.SYNCS 0x989680 ;  /* 0x009896800000895d */ /* 0x004fea0003900000 */
[----:B------:R-:W2:Y:S02]  /*11180*/  @!P0 SYNCS.PHASECHK.TRANS64 P0, [R0+URZ+0x80], R3 ;  /* 0x00008003000085a7 */ /* 0x000ea400080010ff */
[----:B--2---:R-:W-:Y:S05]  /*11190*/  @!P0 BRA `(.L_x_269) ;  /* 0xfffffffc00f08947 */ /* 0x004fea000383ffff */
[----:B------:R-:W-:Y:S05]  /*111a0*/  BRA `(.L_x_270) ;  /* 0xffffff88003c7947 */ /* 0x000fea000383ffff */
.L_x_128:
[----:B-1----:R-:W-:-:S07]  /*111b0*/  MOV R0, UR24 ;  /* 0x0000001800007c02 */ /* 0x002fce0008000f00 */
.L_x_271:
[----:B-1----:R1:W2:Y:S02]  /*111c0*/  SYNCS.PHASECHK.TRANS64.TRYWAIT P0, [R0+URZ+0x88], R3 ;  /* 0x00008803000075a7 */ /* 0x0022a400080011ff */
[----:B--2---:R-:W-:Y:S05]  /*111d0*/  @!P0 NANOSLEEP.SYNCS 0x989680 ;  /* 0x009896800000895d */ /* 0x004fea0003900000 */
[----:B------:R-:W2:Y:S02]  /*111e0*/  @!P0 SYNCS.PHASECHK.TRANS64 P0, [R0+URZ+0x88], R3 ;  /* 0x00008803000085a7 */ /* 0x000ea400080010ff */
[----:B--2---:R-:W-:Y:S05]  /*111f0*/  @!P0 BRA `(.L_x_271) ;  /* 0xfffffffc00f08947 */ /* 0x004fea000383ffff */
[----:B------:R-:W-:Y:S05]  /*11200*/  BRA `(.L_x_272) ;  /* 0xffffff8800347947 */ /* 0x000fea000383ffff */
.L_x_130:
[----:B-1----:R-:W-:-:S07]  /*11210*/  MOV R0, UR24 ;  /* 0x0000001800007c02 */ /* 0x002fce0008000f00 */
.L_x_273:
[----:B-1----:R1:W2:Y:S02]  /*11220*/  SYNCS.PHASECHK.TRANS64.TRYWAIT P0, [R0+URZ+0x90], R3 ;  /* 0x00009003000075a7 */ /* 0x0022a400080011ff */
[----:B--2---:R-:W-:Y:S05]  /*11230*/  @!P0 NANOSLEEP.SYNCS 0x989680 ;  /* 0x009896800000895d */ /* 0x004fea0003900000 */
[----:B------:R-:W2:Y:S02]  /*11240*/  @!P0 SYNCS.PHASECHK.TRANS64 P0, [R0+URZ+0x90], R3 ;  /* 0x00009003000085a7 */ /* 0x000ea400080010ff */
[----:B--2---:R-:W-:Y:S05]  /*11250*/  @!P0 BRA `(.L_x_273) ;  /* 0xfffffffc00f08947 */ /* 0x004fea000383ffff */
[----:B------:R-:W-:Y:S05]  /*11260*/  BRA `(.L_x_274) ;  /* 0xffffff88002c7947 */ /* 0x000fea000383ffff */
.L_x_139:
[----:B------:R-:W-:Y:S07]  /*11270*/  MOV R0, UR6 ;  /* 0x0000000600007c02 */ /* 0x000fee0008000f00 */
.L_x_275:
[----:B---3--:R3:W1:Y:S02]  /*11280*/  SYNCS.PHASECHK.TRANS64.TRYWAIT P0, [R0+URZ+0x190], R3 ;  /* 0x00019003000075a7 */ /* 0x00866400080011ff */
[----:B-1----:R-:W-:Y:S05]  /*11290*/  @!P0 NANOSLEEP.SYNCS 0x989680 ;  /* 0x009896800000895d */ /* 0x002fea0003900000 */
[----:B------:R-:W1:Y:S02]  /*112a0*/  @!P0 SYNCS.PHASECHK.TRANS64 P0, [R0+URZ+0x190], R3 ;  /* 0x00019003000085a7 */ /* 0x000e6400080010ff */
[----:B-1----:R-:W-:Y:S05]  /*112b0*/  @!P0 BRA `(.L_x_275) ;  /* 0xfffffffc00f08947 */ /* 0x002fea000383ffff */
[----:B------:R-:W-:Y:S05]  /*112c0*/  BRA `(.L_x_276) ;  /* 0xffffff9000d87947 */ /* 0x000fea000383ffff */
.L_x_148:
[----:B------:R-:W-:Y:S07]  /*112d0*/  MOV R15, 0xffffffff ;  /* 0xffffffff000f7802 */ /* 0x000fee0000000f00 */
[----:B-12-45:R-:W-:Y:S05]  /*112e0*/  WARPSYNC.COLLECTIVE R15, `(.L_x_277) ;  /* 0x000000000f0c7348 */ /* 0x036fea0003c00000 */
[----:B------:R-:W-:Y:S02]  /*112f0*/  ELECT P6, UR79, PT ;  /* 0x00000000004f782f */ /* 0x000fe400038c0000 */
[----:B------:R-:W-:Y:S01]  /*11300*/  MOV R14, UR79 ;  /* 0x0000004f000e7c02 */ /* 0x000fe20008000f00 */
[----:B-12-45:R-:W-:Y:S10]  /*11310*/  ENDCOLLECTIVE ;  /* 0x000000000000791b */ /* 0x036ff40003800000 */
.L_x_277:
[----:B------:R-:W-:Y:S05]  /*11320*/  BRA `(.L_x_278) ;  /* 0xffffff9400e87947 */ /* 0x000fea000383ffff */
.L_x_153:
[----:B--2---:R-:W-:Y:S04]  /*11330*/  MOV R5, UR43 ;  /* 0x0000002b00057c02 */ /* 0x004fe80008000f00 */
[----:B------:R2:W1:Y:S03]  /*11340*/  SYNCS.PHASECHK.TRANS64.TRYWAIT P0, [R5+URZ+0x60], R0 ;  /* 0x00006000050075a7 */ /* 0x00046600080011ff */
[----:B-1----:R-:W-:Y:S05]  /*11350*/  @!P0 NANOSLEEP.SYNCS 0x989680 ;  /* 0x009896800000895d */ /* 0x002fea0003900000 */
[----:B------:R-:W1:Y:S02]  /*11360*/  @!P0 SYNCS.PHASECHK.TRANS64 P0, [R5+URZ+0x60], R0 ;  /* 0x00006000050085a7 */ /* 0x000e6400080010ff */
[----:B-1----:R-:W-:Y:S05]  /*11370*/  @!P0 BRA `(.L_x_153) ;  /* 0xfffffffc00ec8947 */ /* 0x002fea000383ffff */
[----:B------:R-:W-:Y:S05]  /*11380*/  BRA `(.L_x_152) ;  /* 0xffffff9800907947 */ /* 0x000fea000383ffff */
.L_x_157:
[----:B------:R1:W1:Y:S02]  /*11390*/  SYNCS.PHASECHK.TRANS64.TRYWAIT P1, [R68+URZ+0x130], R3 ;  /* 0x00013003440075a7 */ /* 0x00026400080211ff */
[----:B-1----:R-:W-:Y:S05]  /*113a0*/  @!P1 NANOSLEEP.SYNCS 0x989680 ;  /* 0x009896800000995d */ /* 0x002fea0003900000 */
[----:B------:R-:W1:Y:S02]  /*113b0*/  @!P1 SYNCS.PHASECHK.TRANS64 P1, [R68+URZ+0x130], R3 ;  /* 0x00013003440095a7 */ /* 0x000e6400080210ff */
[----:B-1----:R-:W-:Y:S05]  /*113c0*/  @!P1 BRA `(.L_x_157) ;  /* 0xfffffffc00f09947 */ /* 0x002fea000383ffff */
[----:B------:R-:W-:Y:S05]  /*113d0*/  BRA `(.L_x_156) ;  /* 0xffffff9800f07947 */ /* 0x000fea000383ffff */
.L_x_164:
[----:B--2---:R-:W-:Y:S04]  /*113e0*/  MOV R0, UR43 ;  /* 0x0000002b00007c02 */ /* 0x004fe80008000f00 */
[----:B------:R2:W4:Y:S03]  /*113f0*/  SYNCS.PHASECHK.TRANS64.TRYWAIT P1, [R0+URZ+0x68], R3 ;  /* 0x00006803000075a7 */ /* 0x00052600080211ff */
[----:B----4-:R-:W-:Y:S05]  /*11400*/  @!P1 NANOSLEEP.SYNCS 0x989680 ;  /* 0x009896800000995d */ /* 0x010fea0003900000 */
[----:B------:R-:W4:Y:S02]  /*11410*/  @!P1 SYNCS.PHASECHK.TRANS64 P1, [R0+URZ+0x68], R3 ;  /* 0x00006803000095a7 */ /* 0x000f2400080210ff */
[----:B----4-:R-:W-:Y:S05]  /*11420*/  @!P1 BRA `(.L_x_164) ;  /* 0xfffffffc00ec9947 */ /* 0x010fea000383ffff */
[----:B------:R-:W-:Y:S05]  /*11430*/  BRA `(.L_x_163) ;  /* 0xffffffa400187947 */ /* 0x000fea000383ffff */
.L_x_172:
[----:B--2---:R-:W-:Y:S04]  /*11440*/  MOV R0, UR43 ;  /* 0x0000002b00007c02 */ /* 0x004fe80008000f00 */
[----:B------:R2:W1:Y:S03]  /*11450*/  SYNCS.PHASECHK.TRANS64.TRYWAIT P1, [R0+URZ+0x70], R3 ;  /* 0x00007003000075a7 */ /* 0x00046600080211ff */
[----:B-1----:R-:W-:Y:S05]  /*11460*/  @!P1 NANOSLEEP.SYNCS 0x989680 ;  /* 0x009896800000995d */ /* 0x002fea0003900000 */
[----:B------:R-:W1:Y:S02]  /*11470*/  @!P1 SYNCS.PHASECHK.TRANS64 P1, [R0+URZ+0x70], R3 ;  /* 0x00007003000095a7 */ /* 0x000e6400080210ff */
[----:B-1----:R-:W-:Y:S05]  /*11480*/  @!P1 BRA `(.L_x_172) ;  /* 0xfffffffc00ec9947 */ /* 0x002fea000383ffff */
[----:B------:R-:W-:Y:S05]  /*11490*/  BRA `(.L_x_171) ;  /* 0xffffffac00707947 */ /* 0x000fea000383ffff */
.L_x_180:
[----:B--2---:R-:W-:Y:S04]  /*114a0*/  MOV R0, UR43 ;  /* 0x0000002b00007c02 */ /* 0x004fe80008000f00 */
[----:B------:R2:W1:Y:S03]  /*114b0*/  SYNCS.PHASECHK.TRANS64.TRYWAIT P1, [R0+URZ+0x78], R3 ;  /* 0x00007803000075a7 */ /* 0x00046600080211ff */
[----:B-1----:R-:W-:Y:S05]  /*114c0*/  @!P1 NANOSLEEP.SYNCS 0x989680 ;  /* 0x009896800000995d */ /* 0x002fea0003900000 */
[----:B------:R-:W1:Y:S02]  /*114d0*/  @!P1 SYNCS.PHASECHK.TRANS64 P1, [R0+URZ+0x78], R3 ;  /* 0x00007803000095a7 */ /* 0x000e6400080210ff */
[----:B-1----:R-:W-:Y:S05]  /*114e0*/  @!P1 BRA `(.L_x_180) ;  /* 0xfffffffc00ec9947 */ /* 0x002fea000383ffff */
[----:B------:R-:W-:Y:S05]  /*114f0*/  BRA `(.L_x_179) ;  /* 0xffffffb400d87947 */ /* 0x000fea000383ffff */
.L_x_192:
[----:B------:R-:W-:Y:S07]  /*11500*/  MOV R4, UR25 ;  /* 0x0000001900047c02 */ /* 0x000fee0008000f00 */
.L_x_279:
[----:B--2---:R2:W4:Y:S02]  /*11510*/  SYNCS.PHASECHK.TRANS64.TRYWAIT P0, [R4+URZ+0xb0], R5 ;  /* 0x0000b005040075a7 */ /* 0x00452400080011ff */
[----:B----4-:R-:W-:Y:S05]  /*11520*/  @!P0 NANOSLEEP.SYNCS 0x989680 ;  /* 0x009896800000895d */ /* 0x010fea0003900000 */
[----:B------:R-:W4:Y:S02]  /*11530*/  @!P0 SYNCS.PHASECHK.TRANS64 P0, [R4+URZ+0xb0], R5 ;  /* 0x0000b005040085a7 */ /* 0x000f2400080010ff */
[----:B----4-:R-:W-:Y:S05]  /*11540*/  @!P0 BRA `(.L_x_279) ;  /* 0xfffffffc00f08947 */ /* 0x010fea000383ffff */
[----:B------:R-:W-:Y:S05]  /*11550*/  BRA `(.L_x_280) ;  /* 0xffffffc800e47947 */ /* 0x000fea000383ffff */
.L_x_195:
[----:B------:R-:W-:Y:S07]  /*11560*/  MOV R4, UR25 ;  /* 0x0000001900047c02 */ /* 0x000fee0008000f00 */
.L_x_281:
[----:B-1----:R1:W2:Y:S02]  /*11570*/  SYNCS.PHASECHK.TRANS64.TRYWAIT P1, [R4+URZ+0x1d0], R5 ;  /* 0x0001d005040075a7 */ /* 0x0022a400080211ff */
[----:B--2---:R-:W-:Y:S05]  /*11580*/  @!P1 NANOSLEEP.SYNCS 0x989680 ;  /* 0x009896800000995d */ /* 0x004fea0003900000 */
[----:B------:R-:W2:Y:S02]  /*11590*/  @!P1 SYNCS.PHASECHK.TRANS64 P1, [R4+URZ+0x1d0], R5 ;  /* 0x0001d005040095a7 */ /* 0x000ea400080210ff */
[----:B--2---:R-:W-:Y:S05]  /*115a0*/  @!P1 BRA `(.L_x_281) ;  /* 0xfffffffc00f09947 */ /* 0x004fea000383ffff */
[----:B------:R-:W-:Y:S05]  /*115b0*/  BRA `(.L_x_282) ;  /* 0xffffffcc00407947 */ /* 0x000fea000383ffff */
.L_x_211:
[----:B-1----:R-:W-:-:S04]  /*115c0*/  MOV R0, UR6 ;  /* 0x0000000600007c02 */ /* 0x002fc80008000f00 */
[----:B------:R1:W2:Y:S03]  /*115d0*/  SYNCS.PHASECHK.TRANS64.TRYWAIT P0, [R0+URZ+0x8], R5 ;  /* 0x00000805000075a7 */ /* 0x0002a600080011ff */
[----:B--2---:R-:W-:Y:S05]  /*115e0*/  @!P0 NANOSLEEP.SYNCS 0x989680 ;  /* 0x009896800000895d */ /* 0x004fea0003900000 */
[----:B------:R-:W2:Y:S02]  /*115f0*/  @!P0 SYNCS.PHASECHK.TRANS64 P0, [R0+URZ+0x8], R5 ;  /* 0x00000805000085a7 */ /* 0x000ea400080010ff */
[----:B--2---:R-:W-:Y:S05]  /*11600*/  @!P0 BRA `(.L_x_211) ;  /* 0xfffffffc00ec8947 */ /* 0x004fea000383ffff */
[----:B------:R-:W-:Y:S05]  /*11610*/  BRA `(.L_x_210) ;  /* 0xffffffe0001c7947 */ /* 0x000fea000383ffff */
.L_x_213:
[----:B------:R-:W-:Y:S01]  /*11620*/  BSSY B0, `(.L_x_283) ;  /* 0x0000006000007945 */ /* 0x000fe20003800000 */
[----:B------:R-:W-:-:S07]  /*11630*/  MOV R15, 0xffffffff ;  /* 0xffffffff000f7802 */ /* 0x000fce0000000f00 */
[----:B-1--45:R-:W-:Y:S05]  /*11640*/  WARPSYNC.COLLECTIVE R15, `(.L_x_284) ;  /* 0x000000000f0c7348 */ /* 0x032fea0003c00000 */
[----:B------:R-:W-:Y:S02]  /*11650*/  ELECT P6, UR79, PT ;  /* 0x00000000004f782f */ /* 0x000fe400038c0000 */
[----:B------:R-:W-:Y:S01]  /*11660*/  MOV R14, UR79 ;  /* 0x0000004f000e7c02 */ /* 0x000fe20008000f00 */
[----:B-1--45:R-:W-:Y:S10]  /*11670*/  ENDCOLLECTIVE ;  /* 0x000000000000791b */ /* 0x032ff40003800000 */
.L_x_284:
[----:B------:R-:W-:Y:S05]  /*11680*/  BSYNC B0 ;  /* 0x0000000000007941 */ /* 0x000fea0003800000 */
.L_x_283:
[----:B------:R-:W-:Y:S05]  /*11690*/  BRA `(.L_x_285) ;  /* 0xffffffe0004c7947 */ /* 0x000fea000383ffff */
.L_x_215:
[----:B-1----:R-:W-:-:S04]  /*116a0*/  MOV R0, UR6 ;  /* 0x0000000600007c02 */ /* 0x002fc80008000f00 */
[----:B------:R1:W2:Y:S03]  /*116b0*/  SYNCS.PHASECHK.TRANS64.TRYWAIT P0, [R0+URZ+0x8], R3 ;  /* 0x00000803000075a7 */ /* 0x0002a600080011ff */
[----:B--2---:R-:W-:Y:S05]  /*116c0*/  @!P0 NANOSLEEP.SYNCS 0x989680 ;  /* 0x009896800000895d */ /* 0x004fea0003900000 */
[----:B------:R-:W2:Y:S02]  /*116d0*/  @!P0 SYNCS.PHASECHK.TRANS64 P0, [R0+URZ+0x8], R3 ;  /* 0x00000803000085a7 */ /* 0x000ea400080010ff */
[----:B--2---:R-:W-:Y:S05]  /*116e0*/  @!P0 BRA `(.L_x_215) ;  /* 0xfffffffc00ec8947 */ /* 0x004fea000383ffff */
[----:B------:R-:W-:Y:S05]  /*116f0*/  BRA `(.L_x_214) ;  /* 0xffffffe000507947 */ /* 0x000fea000383ffff */
.L_x_218:
[----:B-1----:R-:W-:-:S07]  /*11700*/  MOV R3, UR8 ;  /* 0x0000000800037c02 */ /* 0x002fce0008000f00 */
.L_x_286:
[----:B-1----:R1:W3:Y:S02]  /*11710*/  SYNCS.PHASECHK.TRANS64.TRYWAIT P0, [R3+URZ+0x150], R4 ;  /* 0x00015004030075a7 */ /* 0x0022e400080011ff */
[----:B---3--:R-:W-:Y:S05]  /*11720*/  @!P0 NANOSLEEP.SYNCS 0x989680 ;  /* 0x009896800000895d */ /* 0x008fea0003900000 */
[----:B------:R-:W3:Y:S02]  /*11730*/  @!P0 SYNCS.PHASECHK.TRANS64 P0, [R3+URZ+0x150], R4 ;  /* 0x00015004030085a7 */ /* 0x000ee400080010ff */
[----:B---3--:R-:W-:Y:S05]  /*11740*/  @!P0 BRA `(.L_x_286) ;  /* 0xfffffffc00f08947 */ /* 0x008fea000383ffff */
[----:B------:R-:W-:Y:S05]  /*11750*/  BRA `(.L_x_287) ;  /* 0xffffffe4003c7947 */ /* 0x000fea000383ffff */
.L_x_220:
[----:B------:R-:W-:Y:S07]  /*11760*/  MOV R3, UR13 ;  /* 0x0000000d00037c02 */ /* 0x000fee0008000f00 */
.L_x_288:
[----:B-1----:R1:W2:Y:S02]  /*11770*/  SYNCS.PHASECHK.TRANS64.TRYWAIT P0, [R3+URZ], R4 ;  /* 0x00000004030075a7 */ /* 0x0022a400080011ff */
[----:B--2---:R-:W-:Y:S05]  /*11780*/  @!P0 NANOSLEEP.SYNCS 0x989680 ;  /* 0x009896800000895d */ /* 0x004fea0003900000 */
[----:B------:R-:W2:Y:S02]  /*11790*/  @!P0 SYNCS.PHASECHK.TRANS64 P0, [R3+URZ], R4 ;  /* 0x00000004030085a7 */ /* 0x000ea400080010ff */
[----:B--2---:R-:W-:Y:S05]  /*117a0*/  @!P0 BRA `(.L_x_288) ;  /* 0xfffffffc00f08947 */ /* 0x004fea000383ffff */
[----:B------:R-:W-:Y:S05]  /*117b0*/  BRA `(.L_x_219) ;  /* 0xffffffe4009c7947 */ /* 0x000fea000383ffff */
.L_x_224:
[----:B------:R-:W-:-:S07]  /*117c0*/  MOV R3, UR6 ;  /* 0x0000000600037c02 */ /* 0x000fce0008000f00 */
.L_x_289:
[----:B-1----:R1:W2:Y:S02]  /*117d0*/  SYNCS.PHASECHK.TRANS64.TRYWAIT P0, [R3+URZ+0x190], R4 ;  /* 0x00019004030075a7 */ /* 0x0022a400080011ff */
[----:B--2---:R-:W-:Y:S05]  /*117e0*/  @!P0 NANOSLEEP.SYNCS 0x989680 ;  /* 0x009896800000895d */ /* 0x004fea0003900000 */
[----:B------:R-:W2:Y:S02]  /*117f0*/  @!P0 SYNCS.PHASECHK.TRANS64 P0, [R3+URZ+0x190], R4 ;  /* 0x00019004030085a7 */ /* 0x000ea400080010ff */
[----:B--2---:R-:W-:Y:S05]  /*11800*/  @!P0 BRA `(.L_x_289) ;  /* 0xfffffffc00f08947 */ /* 0x004fea000383ffff */
[----:B------:R-:W-:Y:S05]  /*11810*/  BRA `(.L_x_290) ;  /* 0xffffffe800c87947 */ /* 0x000fea000383ffff */
.L_x_229:
[----:B-1----:R-:W-:-:S07]  /*11820*/  MOV R0, UR6 ;  /* 0x0000000600007c02 */ /* 0x002fce0008000f00 */
.L_x_291:
[----:B-1----:R1:W3:Y:S02]  /*11830*/  SYNCS.PHASECHK.TRANS64.TRYWAIT P0, [R0+URZ+0x150], R3 ;  /* 0x00015003000075a7 */ /* 0x0022e400080011ff */
[----:B---3--:R-:W-:Y:S05]  /*11840*/  @!P0 NANOSLEEP.SYNCS 0x989680 ;  /* 0x009896800000895d */ /* 0x008fea0003900000 */
[----:B------:R-:W3:Y:S02]  /*11850*/  @!P0 SYNCS.PHASECHK.TRANS64 P0, [R0+URZ+0x150], R3 ;  /* 0x00015003000085a7 */ /* 0x000ee400080010ff */
[----:B---3--:R-:W-:Y:S05]  /*11860*/  @!P0 BRA `(.L_x_291) ;  /* 0xfffffffc00f08947 */ /* 0x008fea000383ffff */
[----:B------:R-:W-:Y:S05]  /*11870*/  BRA `(.L_x_292) ;  /* 0xffffffec00507947 */ /* 0x000fea000383ffff */
.L_x_231:
[----:B------:R-:W-:-:S07]  /*11880*/  MOV R0, UR7 ;  /* 0x0000000700007c02 */ /* 0x000fce0008000f00 */
.L_x_293:
[----:B-1----:R1:W3:Y:S02]  /*11890*/  SYNCS.PHASECHK.TRANS64.TRYWAIT P0, [R0+URZ+0x150], R3 ;  /* 0x00015003000075a7 */ /* 0x0022e400080011ff */
[----:B---3--:R-:W-:Y:S05]  /*118a0*/  @!P0 NANOSLEEP.SYNCS 0x989680 ;  /* 0x009896800000895d */ /* 0x008fea0003900000 */
[----:B------:R-:W3:Y:S02]  /*118b0*/  @!P0 SYNCS.PHASECHK.TRANS64 P0, [R0+URZ+0x150], R3 ;  /* 0x00015003000085a7 */ /* 0x000ee400080010ff */
[----:B---3--:R-:W-:Y:S05]  /*118c0*/  @!P0 BRA `(.L_x_293) ;  /* 0xfffffffc00f08947 */ /* 0x008fea000383ffff */
[----:B------:R-:W-:Y:S05]  /*118d0*/  BRA `(.L_x_294) ;  /* 0xffffffec00687947 */ /* 0x000fea000383ffff */
.L_x_233:
[----:B------:R-:W-:-:S07]  /*118e0*/  MOV R0, UR7 ;  /* 0x0000000700007c02 */ /* 0x000fce0008000f00 */
.L_x_295:
[----:B-1----:R1:W3:Y:S02]  /*118f0*/  SYNCS.PHASECHK.TRANS64.TRYWAIT P0, [R0+URZ+0x150], R3 ;  /* 0x00015003000075a7 */ /* 0x0022e400080011ff */
[----:B---3--:R-:W-:Y:S05]  /*11900*/  @!P0 NANOSLEEP.SYNCS 0x989680 ;  /* 0x009896800000895d */ /* 0x008fea0003900000 */
[----:B------:R-:W3:Y:S02]  /*11910*/  @!P0 SYNCS.PHASECHK.TRANS64 P0, [R0+URZ+0x150], R3 ;  /* 0x00015003000085a7 */ /* 0x000ee400080010ff */
[----:B---3--:R-:W-:Y:S05]  /*11920*/  @!P0 BRA `(.L_x_295) ;  /* 0xfffffffc00f08947 */ /* 0x008fea000383ffff */
[----:B------:R-:W-:Y:S05]  /*11930*/  BRA `(.L_x_296) ;  /* 0xffffffec00807947 */ /* 0x000fea000383ffff */
.L_x_237:
[----:B------:R-:W-:-:S07]  /*11940*/  MOV R0, UR4 ;  /* 0x0000000400007c02 */ /* 0x000fce0008000f00 */
.L_x_297:
[----:B-1----:R1:W3:Y:S02]  /*11950*/  SYNCS.PHASECHK.TRANS64.TRYWAIT P1, [R0+URZ+0x180], R3 ;  /* 0x00018003000075a7 */ /* 0x0022e400080211ff */
[----:B---3--:R-:W-:Y:S05]  /*11960*/  @!P1 NANOSLEEP.SYNCS 0x989680 ;  /* 0x009896800000995d */ /* 0x008fea0003900000 */
[----:B------:R-:W3:Y:S02]  /*11970*/  @!P1 SYNCS.PHASECHK.TRANS64 P1, [R0+URZ+0x180], R3 ;  /* 0x00018003000095a7 */ /* 0x000ee400080210ff */
[----:B---3--:R-:W-:Y:S05]  /*11980*/  @!P1 BRA `(.L_x_297) ;  /* 0xfffffffc00f09947 */ /* 0x008fea000383ffff */
[----:B------:R-:W-:Y:S05]  /*11990*/  BRA `(.L_x_298) ;  /* 0xffffffec00d47947 */ /* 0x000fea000383ffff */
        .weak           $__internal_0_$__cuda_sm10x_tcgen05_guardrail_trap_col_being_dealloced_not_returned_by_alloc
        .type           $__internal_0_$__cuda_sm10x_tcgen05_guardrail_trap_col_being_dealloced_not_returned_by_alloc,@function
        .size           $__internal_0_$__cuda_sm10x_tcgen05_guardrail_trap_col_being_dealloced_not_returned_by_alloc,($__internal_1_$__cuda_sm10x_tcgen05_guardrail_trap_phase_invalid_during_alloc - $__internal_0_$__cuda_sm10x_tcgen05_guardrail_trap_col_being_dealloced_not_returned_by_alloc)
$__internal_0_$__cuda_sm10x_tcgen05_guardrail_trap_col_being_dealloced_not_returned_by_alloc:
[----:B------:R-:W-:Y:S05]  /*119a0*/  BPT.TRAP 0x1 ;  /* 0x000000040000795c */ /* 0x000fea0000300000 */
[----:B------:R-:W-:-:S04]  /*119b0*/  HFMA2 R3, -RZ, RZ, 0, 0 ;  /* 0x00000000ff037431 */ /* 0x000fc800000001ff */
[----:B------:R-:W-:Y:S05]  /*119c0*/  RET.REL.NODEC R2 `(_ZN7cutlass13device_kernelINS_4gemm6kernel13GemmUniversalINS1_17GroupProblemShapeIN4cute5tupleIJiiiEEEEENS1_10collective13CollectiveMmaINS1_40MainloopSm100ArrayTmaUmmaWarpSpecializedILi6ELi8ELi4ENS6_IJNS5_1CILi2EEENSC_ILi1EEESE_EEEEENS6_IJNSC_ILi128EEESH_SH_EEENS_6half_tEPNS6_IJlSE_NSC_ILi0EEEEEESJ_SM_NS5_8TiledMMAINS5_8MMA_AtomIJNS5_26SM100_MMA_F16BF16_2x1SM_SSISJ_SJ_fLi128ELi128ELNS5_4UMMA5MajorE0ELSR_0ELNSQ_7ScaleInE0ELSS_0EEEEEENS5_6LayoutINS6_IJSE_SE_SE_EEENS6_IJSK_SK_SK_EEEEENS6_IJNS5_10UnderscoreESZ_SZ_EEEEENS5_18SM100_TMA_2SM_LOADENS5_14ComposedLayoutINS5_7SwizzleILi3ELi4ELi3EEENS5_18smem_ptr_flag_bitsILi16EEENSV_INS6_IJNSC_ILi8EEENSC_ILi64EEEEEENS6_IJS19_SE_EEEEEEEvNS5_8identityES12_S1D_vS1E_EENS_8epilogue10collective18CollectiveEpilogueINS1G_31Sm100PtrArrayTmaWarpSpecializedILi4ELi2ELi16ELb1ELb0EEEJNS6_IJS19_SH_SH_EEENS6_IJNSV_IS19_SE_EENSV_INS6_IJNSC_ILi16EEESD_EEENS6_IJSE_S19_EEEEEEEESJ_PNS6_IJSE_lSK_EEESJ_S1T_NS1G_6fusion15FusionCallbacksIS1K_NS1U_17LinearCombinationISJ_fSJ_fLNS_15FloatRoundStyleE2EEES1L_S1R_JEEENS5_5SM1004TMEM4LOAD26SM100_TMEM_LOAD_16dp256b2xENS5_13SM90_TMA_LOADENS13_IS15_S17_NSV_INS6_IJS19_S18_EEES1P_EEEENS5_17SM75_U16x8_LDSM_TENS5_14SM90_TMA_STOREES27_NS5_17SM90_U16x8_STSM_TENS5_39AutoVectorizingCopyWithAssumedAlignmentILi128EEEEEEvvEEEEvNT_6ParamsE) ;  /* 0xfffffee4028c7950 */ /* 0x000fea0003c3ffff */
        .weak           $__internal_1_$__cuda_sm10x_tcgen05_guardrail_trap_phase_invalid_during_alloc
        .type           $__internal_1_$__cuda_sm10x_tcgen05_guardrail_trap_phase_invalid_during_alloc,@function
        .size           $__internal_1_$__cuda_sm10x_tcgen05_guardrail_trap_phase_invalid_during_alloc,($__internal_2_$__cuda_sm10x_tcgen05_guardrail_trap_unallocated_columns_being_dealloced - $__internal_1_$__cuda_sm10x_tcgen05_guardrail_trap_phase_invalid_during_alloc)
$__internal_1_$__cuda_sm10x_tcgen05_guardrail_trap_phase_invalid_during_alloc:
[----:B------:R-:W-:Y:S05]  /*119d0*/  BPT.TRAP 0x1 ;  /* 0x000000040000795c */ /* 0x000fea0000300000 */
[----:B------:R-:W-:-:S04]  /*119e0*/  MOV R3, 0x0 ;  /* 0x0000000000037802 */ /* 0x000fc80000000f00 */
[----:B------:R-:W-:Y:S05]  /*119f0*/  RET.REL.NODEC R2 `(_ZN7cutlass13device_kernelINS_4gemm6kernel13GemmUniversalINS1_17GroupProblemShapeIN4cute5tupleIJiiiEEEEENS1_10collective13CollectiveMmaINS1_40MainloopSm100ArrayTmaUmmaWarpSpecializedILi6ELi8ELi4ENS6_IJNS5_1CILi2EEENSC_ILi1EEESE_EEEEENS6_IJNSC_ILi128EEESH_SH_EEENS_6half_tEPNS6_IJlSE_NSC_ILi0EEEEEESJ_SM_NS5_8TiledMMAINS5_8MMA_AtomIJNS5_26SM100_MMA_F16BF16_2x1SM_SSISJ_SJ_fLi128ELi128ELNS5_4UMMA5MajorE0ELSR_0ELNSQ_7ScaleInE0ELSS_0EEEEEENS5_6LayoutINS6_IJSE_SE_SE_EEENS6_IJSK_SK_SK_EEEEENS6_IJNS5_10UnderscoreESZ_SZ_EEEEENS5_18SM100_TMA_2SM_LOADENS5_14ComposedLayoutINS5_7SwizzleILi3ELi4ELi3EEENS5_18smem_ptr_flag_bitsILi16EEENSV_INS6_IJNSC_ILi8EEENSC_ILi64EEEEEENS6_IJS19_SE_EEEEEEEvNS5_8identityES12_S1D_vS1E_EENS_8epilogue10collective18CollectiveEpilogueINS1G_31Sm100PtrArrayTmaWarpSpecializedILi4ELi2ELi16ELb1ELb0EEEJNS6_IJS19_SH_SH_EEENS6_IJNSV_IS19_SE_EENSV_INS6_IJNSC_ILi16EEESD_EEENS6_IJSE_S19_EEEEEEEESJ_PNS6_IJSE_lSK_EEESJ_S1T_NS1G_6fusion15FusionCallbacksIS1K_NS1U_17LinearCombinationISJ_fSJ_fLNS_15FloatRoundStyleE2EEES1L_S1R_JEEENS5_5SM1004TMEM4LOAD26SM100_TMEM_LOAD_16dp256b2xENS5_13SM90_TMA_LOADENS13_IS15_S17_NSV_INS6_IJS19_S18_EEES1P_EEEENS5_17SM75_U16x8_LDSM_TENS5_14SM90_TMA_STOREES27_NS5_17SM90_U16x8_STSM_TENS5_39AutoVectorizingCopyWithAssumedAlignmentILi128EEEEEEvvEEEEvNT_6ParamsE) ;  /* 0xfffffee402807950 */ /* 0x000fea0003c3ffff */
        .weak           $__internal_2_$__cuda_sm10x_tcgen05_guardrail_trap_unallocated_columns_being_dealloced
        .type           $__internal_2_$__cuda_sm10x_tcgen05_guardrail_trap_unallocated_columns_being_dealloced,@function
        .size           $__internal_2_$__cuda_sm10x_tcgen05_guardrail_trap_unallocated_columns_being_dealloced,($__internal_3_$__cuda_sm20_div_u64 - $__internal_2_$__cuda_sm10x_tcgen05_guardrail_trap_unallocated_columns_being_dealloced)
$__internal_2_$__cuda_sm10x_tcgen05_guardrail_trap_unallocated_columns_being_dealloced:
[----:B------:R-:W-:Y:S05]  /*11a00*/  BPT.TRAP 0x1 ;  /* 0x000000040000795c */ /* 0x000fea0000300000 */
[----:B------:R-:W-:-:S04]  /*11a10*/  HFMA2 R3, -RZ, RZ, 0, 0 ;  /* 0x00000000ff037431 */ /* 0x000fc800000001ff */
[----:B------:R-:W-:Y:S05]  /*11a20*/  RET.REL.NODEC R2 `(_ZN7cutlass13device_kernelINS_4gemm6kernel13GemmUniversalINS1_17GroupProblemShapeIN4cute5tupleIJiiiEEEEENS1_10collective13CollectiveMmaINS1_40MainloopSm100ArrayTmaUmmaWarpSpecializedILi6ELi8ELi4ENS6_IJNS5_1CILi2EEENSC_ILi1EEESE_EEEEENS6_IJNSC_ILi128EEESH_SH_EEENS_6half_tEPNS6_IJlSE_NSC_ILi0EEEEEESJ_SM_NS5_8TiledMMAINS5_8MMA_AtomIJNS5_26SM100_MMA_F16BF16_2x1SM_SSISJ_SJ_fLi128ELi128ELNS5_4UMMA5MajorE0ELSR_0ELNSQ_7ScaleInE0ELSS_0EEEEEENS5_6LayoutINS6_IJSE_SE_SE_EEENS6_IJSK_SK_SK_EEEEENS6_IJNS5_10UnderscoreESZ_SZ_EEEEENS5_18SM100_TMA_2SM_LOADENS5_14ComposedLayoutINS5_7SwizzleILi3ELi4ELi3EEENS5_18smem_ptr_flag_bitsILi16EEENSV_INS6_IJNSC_ILi8EEENSC_ILi64EEEEEENS6_IJS19_SE_EEEEEEEvNS5_8identityES12_S1D_vS1E_EENS_8epilogue10collective18CollectiveEpilogueINS1G_31Sm100PtrArrayTmaWarpSpecializedILi4ELi2ELi16ELb1ELb0EEEJNS6_IJS19_SH_SH_EEENS6_IJNSV_IS19_SE_EENSV_INS6_IJNSC_ILi16EEESD_EEENS6_IJSE_S19_EEEEEEEESJ_PNS6_IJSE_lSK_EEESJ_S1T_NS1G_6fusion15FusionCallbacksIS1K_NS1U_17LinearCombinationISJ_fSJ_fLNS_15FloatRoundStyleE2EEES1L_S1R_JEEENS5_5SM1004TMEM4LOAD26SM100_TMEM_LOAD_16dp256b2xENS5_13SM90_TMA_LOADENS13_IS15_S17_NSV_INS6_IJS19_S18_EEES1P_EEEENS5_17SM75_U16x8_LDSM_TENS5_14SM90_TMA_STOREES27_NS5_17SM90_U16x8_STSM_TENS5_39AutoVectorizingCopyWithAssumedAlignmentILi128EEEEEEvvEEEEvNT_6ParamsE) ;  /* 0xfffffee402747950 */ /* 0x000fea0003c3ffff */
        .weak           $__internal_3_$__cuda_sm20_div_u64
        .type           $__internal_3_$__cuda_sm20_div_u64,@function
        .size           $__internal_3_$__cuda_sm20_div_u64,(.L_x_67 - $__internal_3_$__cuda_sm20_div_u64)
$__internal_3_$__cuda_sm20_div_u64:
[----:B------:R-:W1:Y:S08]  /*11a30*/  I2F.U64.RP R11, UR4 ;  /* 0x00000004000b7d12 */ /* 0x000e700008309000 */
[----:B-1----:R-:W1:Y:S02]  /*11a40*/  MUFU.RCP R3, R11 ;  /* 0x0000000b00037308 */ /* 0x002e640000001000 */
[----:B-1----:R-:W-:-:S06]  /*11a50*/  VIADD R3, R3, 0x1ffffffe ;  /* 0x1ffffffe03037836 */ /* 0x002fcc0000000000 */
[----:B------:R-:W1:Y:S02]  /*11a60*/  F2I.U64.TRUNC R18, R3 ;  /* 0x0000000300127311 */ /* 0x000e64000020d800 */
[----:B-1----:R-:W-:Y:S01]  /*11a70*/  R2UR UR12, R18 ;  /* 0x00000000120c72ca */ /* 0x002fe200000e0000 */
[----:B------:R-:W-:Y:S01]  /*11a80*/  IMAD.MOV.U32 R3, RZ, RZ, 0x0 ;  /* 0x00000000ff037424 */ /* 0x000fe200078e00ff */
[----:B------:R-:W-:-:S11]  /*11a90*/  R2UR UR13, R19 ;  /* 0x00000000130d72ca */ /* 0x000fd600000e0000 */
[----:B------:R-:W-:-:S04]  /*11aa0*/  UIMAD.WIDE.U32 UR14, UR12, UR4, URZ ;  /* 0x000000040c0e72a5 */ /* 0x000fc8000f8e00ff */
[----:B------:R-:W-:Y:S02]  /*11ab0*/  UIADD3 UR11, UP0, UPT, URZ, -UR14, URZ ;  /* 0x8000000eff0b7290 */ /* 0x000fe4000ff1e0ff */
[----:B------:R-:W-:Y:S02]  /*11ac0*/  UIMAD UR10, UR12, UR5, UR15 ;  /* 0x000000050c0a72a4 */ /* 0x000fe4000f8e020f */
[----:B------:R-:W-:Y:S02]  /*11ad0*/  UIMAD.WIDE.U32 UR14, UR12, UR11, URZ ;  /* 0x0000000b0c0e72a5 */ /* 0x000fe4000f8e00ff */
[----:B------:R-:W-:-:S04]  /*11ae0*/  UIMAD UR10, UR13, UR4, UR10 ;  /* 0x000000040d0a72a4 */ /* 0x000fc8000f8e020a */
[----:B------:R-:W-:Y:S01]  /*11af0*/  UIADD3.X UR10, UPT, UPT, URZ, ~UR10, URZ, UP0, !UPT ;  /* 0x8000000aff0a7290 */ /* 0x000fe200087fe4ff */
[----:B------:R-:W-:Y:S01]  /*11b00*/  UMOV UR14, UR15 ;  /* 0x0000000f000e7c82 */ /* 0x000fe20008000000 */
[----:B------:R-:W-:Y:S02]  /*11b10*/  UMOV UR15, UR12 ;  /* 0x0000000c000f7c82 */ /* 0x000fe40008000000 */
[----:B------:R-:W-:Y:S02]  /*11b20*/  UIMAD.WIDE.U32 UR18, UR13, UR10, URZ ;  /* 0x0000000a0d1272a5 */ /* 0x000fe4000f8e00ff */
[----:B------:R-:W-:Y:S02]  /*11b30*/  UIMAD.WIDE.U32 UR14, UP2, UR12, UR10, UR14 ;  /* 0x0000000a0c0e72a5 */ /* 0x000fe4000f84000e */
[----:B------:R-:W-:Y:S02]  /*11b40*/  UIMAD UR10, UR13, UR10, URZ ;  /* 0x0000000a0d0a72a4 */ /* 0x000fe4000f8e02ff */
[----:B------:R-:W-:-:S03]  /*11b50*/  UIMAD.WIDE.U32 UR14, UP1, UR13, UR11, UR14 ;  /* 0x0000000b0d0e72a5 */ /* 0x000fc6000f82000e */
[----:B------:R-:W-:Y:S01]  /*11b60*/  UMOV UR11, UR19 ;  /* 0x00000013000b7c82 */ /* 0x000fe20008000000 */
[----:B------:R-:W-:Y:S02]  /*11b70*/  UIADD3 UR15, UP0, UPT, UR10, UR15, URZ ;  /* 0x0000000f0a0f7290 */ /* 0x000fe4000ff1e0ff */
[----:B------:R-:W-:Y:S02]  /*11b80*/  UIADD3.X UR11, UPT, UPT, UR11, UR13, URZ, UP2, !UPT ;  /* 0x0000000d0b0b7290 */ /* 0x000fe400097fe4ff */
[----:B------:R-:W-:Y:S02]  /*11b90*/  UIMAD.WIDE.U32 UR18, UR15, UR4, URZ ;  /* 0x000000040f1272a5 */ /* 0x000fe4000f8e00ff */
[----:B------:R-:W-:Y:S02]  /*11ba0*/  UIADD3.X UR12, UPT, UPT, URZ, URZ, UR11, UP0, UP1 ;  /* 0x000000ffff0c7290 */ /* 0x000fe400087e240b */
[----:B------:R-:W-:Y:S02]  /*11bb0*/  UIADD3 UR10, UP0, UPT, URZ, -UR18, URZ ;  /* 0x80000012ff0a7290 */ /* 0x000fe4000ff1e0ff */
[----:B------:R-:W-:-:S02]  /*11bc0*/  UIMAD UR11, UR15, UR5, UR19 ;  /* 0x000000050f0b72a4 */ /* 0x000fc4000f8e0213 */
[----:B------:R-:W-:Y:S02]  /*11bd0*/  UIMAD.WIDE.U32 UR18, UR15, UR10, URZ ;  /* 0x0000000a0f1272a5 */ /* 0x000fe4000f8e00ff */
[----:B------:R-:W-:-:S04]  /*11be0*/  UIMAD UR11, UR12, UR4, UR11 ;  /* 0x000000040c0b72a4 */ /* 0x000fc8000f8e020b */
[----:B------:R-:W-:Y:S01]  /*11bf0*/  UIADD3.X UR11, UPT, UPT, URZ, ~UR11, URZ, UP0, !UPT ;  /* 0x8000000bff0b7290 */ /* 0x000fe200087fe4ff */
[----:B------:R-:W-:-:S03]  /*11c00*/  UMOV UR14, UR19 ;  /* 0x00000013000e7c82 */ /* 0x000fc60008000000 */
[----:B------:R-:W-:Y:S02]  /*11c10*/  UIMAD.WIDE.U32 UR18, UP2, UR15, UR11, UR14 ;  /* 0x0000000b0f1272a5 */ /* 0x000fe4000f84000e */
[----:B------:R-:W-:Y:S02]  /*11c20*/  UIMAD.WIDE.U32 UR14, UR12, UR11, URZ ;  /* 0x0000000b0c0e72a5 */ /* 0x000fe4000f8e00ff */
[----:B------:R-:W-:Y:S02]  /*11c30*/  UIMAD.WIDE.U32 UR18, UP1, UR12, UR10, UR18 ;  /* 0x0000000a0c1272a5 */ /* 0x000fe4000f820012 */
[----:B------:R-:W-:-:S05]  /*11c40*/  UIMAD UR10, UR12, UR11, URZ ;  /* 0x0000000b0c0a72a4 */ /* 0x000fca000f8e02ff */
[----:B------:R-:W-:Y:S02]  /*11c50*/  UMOV UR11, UR19 ;  /* 0x00000013000b7c82 */ /* 0x000fe40008000000 */
[----:B------:R-:W-:-:S03]  /*11c60*/  UIADD3 UR10, UP0, UPT, UR10, UR11, URZ ;  /* 0x0000000b0a0a7290 */ /* 0x000fc6000ff1e0ff */
[----:B------:R-:W-:Y:S01]  /*11c70*/  UMOV UR11, UR15 ;  /* 0x0000000f000b7c82 */ /* 0x000fe20008000000 */
[----:B------:R-:W-:Y:S02]  /*11c80*/  UIMAD.WIDE.U32 UR18, UR10, UR6, URZ ;  /* 0x000000060a1272a5 */ /* 0x000fe4000f8e00ff */
[----:B------:R-:W-:-:S04]  /*11c90*/  UIADD3.X UR11, UPT, UPT, UR11, UR12, URZ, UP2, !UPT ;  /* 0x0000000c0b0b7290 */ /* 0x000fc800097fe4ff */
[----:B------:R-:W-:Y:S01]  /*11ca0*/  UIADD3.X UR14, UPT, UPT, URZ, URZ, UR11, UP0, UP1 ;  /* 0x000000ffff0e7290 */ /* 0x000fe200087e240b */
[----:B------:R-:W-:Y:S01]  /*11cb0*/  UMOV UR18, UR19 ;  /* 0x0000001300127c82 */ /* 0x000fe20008000000 */
[----:B------:R-:W-:Y:S02]  /*11cc0*/  UMOV UR19, URZ ;  /* 0x000000ff00137c82 */ /* 0x000fe40008000000 */
[----:B------:R-:W-:Y:S02]  /*11cd0*/  UIMAD.WIDE.U32 UR12, UR14, UR9, URZ ;  /* 0x000000090e0c72a5 */ /* 0x000fe4000f8e00ff */
[----:B------:R-:W-:-:S04]  /*11ce0*/  UIMAD.WIDE.U32 UR10, UR10, UR9, UR18 ;  /* 0x000000090a0a72a5 */ /* 0x000fc8000f8e0012 */
[----:B------:R-:W-:Y:S02]  /*11cf0*/  UIMAD.WIDE.U32 UR10, UP1, UR14, UR6, UR10 ;  /* 0x000000060e0a72a5 */ /* 0x000fe4000f82000a */
[----:B------:R-:W-:-:S04]  /*11d00*/  UIMAD UR14, UR14, UR9, URZ ;  /* 0x000000090e0e72a4 */ /* 0x000fc8000f8e02ff */
[----:B------:R-:W-:-:S03]  /*11d10*/  UIADD3 UR14, UP0, UPT, UR14, UR11, URZ ;  /* 0x0000000b0e0e7290 */ /* 0x000fc6000ff1e0ff */
[----:B------:R-:W-:Y:S01]  /*11d20*/  UMOV UR11, UR13 ;  /* 0x0000000d000b7c82 */ /* 0x000fe20008000000 */
[----:B------:R-:W-:Y:S02]  /*11d30*/  UIMAD.WIDE.U32 UR18, UR14, UR4, URZ ;  /* 0x000000040e1272a5 */ /* 0x000fe4000f8e00ff */
[----:B------:R-:W-:Y:S02]  /*11d40*/  UIADD3.X UR11, UPT, UPT, UR11, URZ, URZ, UP1, !UPT ;  /* 0x000000ff0b0b7290 */ /* 0x000fe40008ffe4ff */
[----:B------:R-:W-:Y:S02]  /*11d50*/  UIADD3 UR13, UPT, UPT, UR14, 0x1, URZ ;  /* 0x000000010e0d7890 */ /* 0x000fe4000fffe0ff */
[----:B------:R-:W-:Y:S02]  /*11d60*/  UIADD3.X UR12, UPT, UPT, URZ, UR11, URZ, UP0, !UPT ;  /* 0x0000000bff0c7290 */ /* 0x000fe400087fe4ff */
[----:B------:R-:W-:Y:S02]  /*11d70*/  UIMAD UR11, UR14, UR5, UR19 ;  /* 0x000000050e0b72a4 */ /* 0x000fe4000f8e0213 */
[----:B------:R-:W-:-:S02]  /*11d80*/  UIADD3 UR10, UP0, UPT, -UR18, UR6, URZ ;  /* 0x00000006120a7290 */ /* 0x000fc4000ff1e1ff */
[----:B------:R-:W-:Y:S02]  /*11d90*/  UIMAD UR11, UR12, UR4, UR11 ;  /* 0x000000040c0b72a4 */ /* 0x000fe4000f8e020b */
[----:B------:R-:W-:Y:S02]  /*11da0*/  UISETP.GE.U32.AND UP1, UPT, UR10, UR4, UPT ;  /* 0x000000040a00728c */ /* 0x000fe4000bf26070 */
[----:B------:R-:W-:Y:S02]  /*11db0*/  UIADD3.X UR9, UPT, UPT, ~UR11, UR9, URZ, UP0, !UPT ;  /* 0x000000090b097290 */ /* 0x000fe400087fe5ff */
[----:B------:R-:W-:Y:S02]  /*11dc0*/  UIADD3 UR12, UP0, UPT, -UR4, UR10, URZ ;  /* 0x0000000a040c7290 */ /* 0x000fe4000ff1e1ff */
[----:B------:R-:W-:Y:S02]  /*11dd0*/  UISETP.GE.U32.AND.EX UP1, UPT, UR9, UR5, UPT, UP1 ;  /* 0x000000050900728c */ /* 0x000fe4000bf26110 */
[----:B------:R-:W-:-:S02]  /*11de0*/  UIADD3.X UR11, UPT, UPT, ~UR5, UR9, URZ, UP0, !UPT ;  /* 0x00000009050b7290 */ /* 0x000fc400087fe5ff */
[----:B------:R-:W-:Y:S02]  /*11df0*/  USEL UR12, UR12, UR10, UP1 ;  /* 0x0000000a0c0c7287 */ /* 0x000fe40008800000 */
[----:B------:R-:W-:Y:S02]  /*11e00*/  USEL UR11, UR11, UR9, UP1 ;  /* 0x000000090b0b7287 */ /* 0x000fe40008800000 */
[----:B------:R-:W-:Y:S02]  /*11e10*/  USEL UR13, UR13, UR14, UP1 ;  /* 0x0000000e0d0d7287 */ /* 0x000fe40008800000 */
[----:B------:R-:W-:Y:S02]  /*11e20*/  UISETP.GE.U32.AND UP1, UPT, UR12, UR4, UPT ;  /* 0x000000040c00728c */ /* 0x000fe4000bf26070 */
[----:B------:R-:W-:Y:S02]  /*11e30*/  UISETP.NE.U32.AND UP0, UPT, UR4, URZ, UPT ;  /* 0x000000ff0400728c */ /* 0x000fe4000bf05070 */
[----:B------:R-:W-:-:S02]  /*11e40*/  UIADD3 UR9, UPT, UPT, UR13, 0x1, URZ ;  /* 0x000000010d097890 */ /* 0x000fc4000fffe0ff */
[----:B------:R-:W-:Y:S02]  /*11e50*/  UISETP.GE.U32.AND.EX UP1, UPT, UR11, UR5, UPT, UP1 ;  /* 0x000000050b00728c */ /* 0x000fe4000bf26110 */
[----:B------:R-:W-:Y:S02]  /*11e60*/  UISETP.NE.AND.EX UP0, UPT, UR5, URZ, UPT, UP0 ;  /* 0x000000ff0500728c */ /* 0x000fe4000bf05300 */
[----:B------:R-:W-:-:S04]  /*11e70*/  USEL UR9, UR9, UR13, UP1 ;  /* 0x0000000d09097287 */ /* 0x000fc80008800000 */
[----:B------:R-:W-:Y:S01]  /*11e80*/  USEL UR12, UR9, 0xffffffff, UP0 ;  /* 0xffffffff090c7887 */ /* 0x000fe20008000000 */
[----:B------:R-:W-:Y:S11]  /*11e90*/  RET.REL.NODEC R2 `(_ZN7cutlass13device_kernelINS_4gemm6kernel13GemmUniversalINS1_17GroupProblemShapeIN4cute5tupleIJiiiEEEEENS1_10collective13CollectiveMmaINS1_40MainloopSm100ArrayTmaUmmaWarpSpecializedILi6ELi8ELi4ENS6_IJNS5_1CILi2EEENSC_ILi1EEESE_EEEEENS6_IJNSC_ILi128EEESH_SH_EEENS_6half_tEPNS6_IJlSE_NSC_ILi0EEEEEESJ_SM_NS5_8TiledMMAINS5_8MMA_AtomIJNS5_26SM100_MMA_F16BF16_2x1SM_SSISJ_SJ_fLi128ELi128ELNS5_4UMMA5MajorE0ELSR_0ELNSQ_7ScaleInE0ELSS_0EEEEEENS5_6LayoutINS6_IJSE_SE_SE_EEENS6_IJSK_SK_SK_EEEEENS6_IJNS5_10UnderscoreESZ_SZ_EEEEENS5_18SM100_TMA_2SM_LOADENS5_14ComposedLayoutINS5_7SwizzleILi3ELi4ELi3EEENS5_18smem_ptr_flag_bitsILi16EEENSV_INS6_IJNSC_ILi8EEENSC_ILi64EEEEEENS6_IJS19_SE_EEEEEEEvNS5_8identityES12_S1D_vS1E_EENS_8epilogue10collective18CollectiveEpilogueINS1G_31Sm100PtrArrayTmaWarpSpecializedILi4ELi2ELi16ELb1ELb0EEEJNS6_IJS19_SH_SH_EEENS6_IJNSV_IS19_SE_EENSV_INS6_IJNSC_ILi16EEESD_EEENS6_IJSE_S19_EEEEEEEESJ_PNS6_IJSE_lSK_EEESJ_S1T_NS1G_6fusion15FusionCallbacksIS1K_NS1U_17LinearCombinationISJ_fSJ_fLNS_15FloatRoundStyleE2EEES1L_S1R_JEEENS5_5SM1004TMEM4LOAD26SM100_TMEM_LOAD_16dp256b2xENS5_13SM90_TMA_LOADENS13_IS15_S17_NSV_INS6_IJS19_S18_EEES1P_EEEENS5_17SM75_U16x8_LDSM_TENS5_14SM90_TMA_STOREES27_NS5_17SM90_U16x8_STSM_TENS5_39AutoVectorizingCopyWithAssumedAlignmentILi128EEEEEEvvEEEEvNT_6ParamsE) ;  /* 0xfffffee002587950 */ /* 0x000ff60003c3ffff */
.L_x_67:
[----:B------:R-:W-:Y:S01]  /*11ea0*/  MOV R30, R18 ;  /* 0x00000012001e7202 */ /* 0x000fe20000000f00 */
[----:B------:R-:W-:-:S04]  /*11eb0*/  IMAD.MOV.U32 R31, RZ, RZ, R3 ;  /* 0x000000ffff1f7224 */ /* 0x000fc800078e0003 */
[----:B------:R-:W1:Y:S08]  /*11ec0*/  I2F.U64.RP R22, R30 ;  /* 0x0000001e00167312 */ /* 0x000e700000309000 */
[----:B-1----:R-:W1:Y:S02]  /*11ed0*/  MUFU.RCP R24, R22 ;  /* 0x0000001600187308 */ /* 0x002e640000001000 */
[----:B-1----:R-:W-:-:S06]  /*11ee0*/  IADD3 R24, PT, PT, R24, 0x1ffffffe, RZ ;  /* 0x1ffffffe18187810 */ /* 0x002fcc0007ffe0ff */
[----:B------:R-:W1:Y:S02]  /*11ef0*/  F2I.U64.TRUNC R24, R24 ;  /* 0x0000001800187311 */ /* 0x000e64000020d800 */
[----:B-1----:R-:W-:Y:S01]  /*11f00*/  IMAD.WIDE.U32 R20, R24, R18, RZ ;  /* 0x0000001218147225 */ /* 0x002fe200078e00ff */
[----:B------:R-:W-:-:S03]  /*11f10*/  MOV R29, R24 ;  /* 0x00000018001d7202 */ /* 0x000fc60000000f00 */
[----:B------:R-:W-:Y:S01]  /*11f20*/  IMAD R21, R24, R3, R21 ;  /* 0x0000000318157224 */ /* 0x000fe200078e0215 */
[----:B------:R-:W-:-:S03]  /*11f30*/  IADD3 R27, P0, PT, RZ, -R20, RZ ;  /* 0x80000014ff1b7210 */ /* 0x000fc60007f1e0ff */
[----:B------:R-:W-:Y:S02]  /*11f40*/  IMAD R20, R25, R18, R21 ;  /* 0x0000001219147224 */ /* 0x000fe400078e0215 */
[----:B------:R-:W-:-:S04]  /*11f50*/  IMAD.HI.U32 R28, R24, R27, RZ ;  /* 0x0000001b181c7227 */ /* 0x000fc800078e00ff */
[----:B------:R-:W-:-:S04]  /*11f60*/  IMAD.X R20, RZ, RZ, ~R20, P0 ;  /* 0x000000ffff147224 */ /* 0x000fc800000e0e14 */
[----:B------:R-:W-:-:S04]  /*11f70*/  IMAD.WIDE.U32 R28, P2, R24, R20, R28 ;  /* 0x00000014181c7225 */ /* 0x000fc8000784001c */
[C---:B------:R-:W-:Y:S02]  /*11f80*/  IMAD R26, R25.reuse, R20, RZ ;  /* 0x00000014191a7224 */ /* 0x040fe400078e02ff */
[----:B------:R-:W-:-:S04]  /*11f90*/  IMAD.HI.U32 R27, P1, R25, R27, R28 ;  /* 0x0000001b191b7227 */ /* 0x000fc8000782001c */
[----:B------:R-:W-:Y:S01]  /*11fa0*/  IMAD.HI.U32 R20, R25, R20, RZ ;  /* 0x0000001419147227 */ /* 0x000fe200078e00ff */
[----:B------:R-:W-:-:S03]  /*11fb0*/  IADD3 R27, P0, PT, R26, R27, RZ ;  /* 0x0000001b1a1b7210 */ /* 0x000fc60007f1e0ff */
[----:B------:R-:W-:Y:S02]  /*11fc0*/  IMAD.X R25, R20, 0x1, R25, P2 ;  /* 0x0000000114197824 */ /* 0x000fe400010e0619 */
[----:B------:R-:W-:-:S03]  /*11fd0*/  IMAD.WIDE.U32 R28, R27, R18, RZ ;  /* 0x000000121b1c7225 */ /* 0x000fc600078e00ff */
[----:B------:R-:W-:Y:S01]  /*11fe0*/  IADD3.X R25, PT, PT, RZ, RZ, R25, P0, P1 ;  /* 0x000000ffff197210 */ /* 0x000fe200007e2419 */
[----:B------:R-:W-:Y:S01]  /*11ff0*/  IMAD R20, R27, R3, R29 ;  /* 0x000000031b147224 */ /* 0x000fe200078e021d */
[----:B------:R-:W-:-:S03]  /*12000*/  IADD3 R21, P0, PT, RZ, -R28, RZ ;  /* 0x8000001cff157210 */ /* 0x000fc60007f1e0ff */
[----:B------:R-:W-:Y:S02]  /*12010*/  IMAD R20, R25, R18, R20 ;  /* 0x0000001219147224 */ /* 0x000fe400078e0214 */
[----:B------:R-:W-:-:S03]  /*12020*/  IMAD.HI.U32 R26, R27, R21, RZ ;  /* 0x000000151b1a7227 */ /* 0x000fc600078e00ff */
[----:B------:R-:W-:-:S05]  /*12030*/  IADD3.X R20, PT, PT, RZ, ~R20, RZ, P0, !PT ;  /* 0x80000014ff147210 */ /* 0x000fca00007fe4ff */
[----:B------:R-:W-:-:S04]  /*12040*/  IMAD.WIDE.U32 R26, P2, R27, R20, R26 ;  /* 0x000000141b1a7225 */ /* 0x000fc8000784001a */
[C---:B------:R-:W-:Y:S02]  /*12050*/  IMAD R22, R25.reuse, R20, RZ ;  /* 0x0000001419167224 */ /* 0x040fe400078e02ff */
[----:B------:R-:W-:-:S04]  /*12060*/  IMAD.HI.U32 R21, P1, R25, R21, R26 ;  /* 0x0000001519157227 */ /* 0x000fc8000782001a */
[----:B------:R-:W-:Y:S02]  /*12070*/  HFMA2 R27, -RZ, RZ, 0, 0 ;  /* 0x00000000ff1b7431 */ /* 0x000fe400000001ff */
[----:B------:R-:W-:Y:S01]  /*12080*/  IMAD.HI.U32 R20, R25, R20, RZ ;  /* 0x0000001419147227 */ /* 0x000fe200078e00ff */
[----:B------:R-:W-:-:S03]  /*12090*/  IADD3 R24, P0, PT, R22, R21, RZ ;  /* 0x0000001516187210 */ /* 0x000fc60007f1e0ff */
[----:B------:R-:W-:Y:S02]  /*120a0*/  IMAD.X R20, R20, 0x1, R25, P2 ;  /* 0x0000000114147824 */ /* 0x000fe400010e0619 */
[----:B------:R-:W-:-:S03]  /*120b0*/  IMAD.HI.U32 R26, R24, R19, RZ ;  /* 0x00000013181a7227 */ /* 0x000fc600078e00ff */
[----:B------:R-:W-:Y:S01]  /*120c0*/  IADD3.X R22, PT, PT, RZ, RZ, R20, P0, P1 ;  /* 0x000000ffff167210 */ /* 0x000fe200007e2414 */
[----:B------:R-:W-:-:S04]  /*120d0*/  IMAD.WIDE.U32 R24, R24, R15, R26 ;  /* 0x0000000f18187225 */ /* 0x000fc800078e001a */
[C---:B------:R-:W-:Y:S02]  /*120e0*/  IMAD R20, R22.reuse, R15, RZ ;  /* 0x0000000f16147224 */ /* 0x040fe400078e02ff */
[----:B------:R-:W-:-:S04]  /*120f0*/  IMAD.HI.U32 R25, P1, R22, R19, R24 ;  /* 0x0000001316197227 */ /* 0x000fc80007820018 */
[----:B------:R-:W-:Y:S01]  /*12100*/  IMAD.HI.U32 R21, R22, R15, RZ ;  /* 0x0000000f16157227 */ /* 0x000fe200078e00ff */
[----:B------:R-:W-:-:S04]  /*12110*/  IADD3 R20, P0, PT, R20, R25, RZ ;  /* 0x0000001914147210 */ /* 0x000fc80007f1e0ff */
[----:B------:R-:W-:Y:S01]  /*12120*/  IADD3.X R21, PT, PT, R21, RZ, RZ, P1, !PT ;  /* 0x000000ff15157210 */ /* 0x000fe20000ffe4ff */
[----:B------:R-:W-:-:S04]  /*12130*/  IMAD.WIDE.U32 R24, R20, R18, RZ ;  /* 0x0000001214187225 */ /* 0x000fc800078e00ff */
[----:B------:R-:W-:Y:S01]  /*12140*/  IMAD.X R22, RZ, RZ, R21, P0 ;  /* 0x000000ffff167224 */ /* 0x000fe200000e0615 */
[----:B------:R-:W-:Y:S01]  /*12150*/  IADD3 R19, P0, PT, -R24, R19, RZ ;  /* 0x0000001318137210 */ /* 0x000fe20007f1e1ff */
[----:B------:R-:W-:-:S03]  /*12160*/  IMAD R21, R20, R3, R25 ;  /* 0x0000000314157224 */ /* 0x000fc600078e0219 */
[-C--:B------:R-:W-:Y:S01]  /*12170*/  ISETP.GE.U32.AND P2, PT, R19, R18.reuse, PT ;  /* 0x000000121300720c */ /* 0x080fe20003f46070 */
[----:B------:R-:W-:Y:S01]  /*12180*/  IMAD R22, R22, R18, R21 ;  /* 0x0000001216167224 */ /* 0x000fe200078e0215 */
[----:B------:R-:W-:Y:S01]  /*12190*/  IADD3 R24, P1, PT, -R18, R19, RZ ;  /* 0x0000001312187210 */ /* 0x000fe20007f3e1ff */
[----:B------:R-:W-:-:S03]  /*121a0*/  VIADD R21, R20, 0x1 ;  /* 0x0000000114157836 */ /* 0x000fc60000000000 */
[----:B------:R-:W-:-:S04]  /*121b0*/  IADD3.X R22, PT, PT, ~R22, R15, RZ, P0, !PT ;  /* 0x0000000f16167210 */ /* 0x000fc800007fe5ff */
[----:B------:R-:W-:Y:S02]  /*121c0*/  ISETP.GE.U32.AND.EX P0, PT, R22, R3, PT, P2 ;  /* 0x000000031600720c */ /* 0x000fe40003f06120 */
[-C--:B------:R-:W-:Y:S02]  /*121d0*/  IADD3.X R15, PT, PT, ~R3, R22.reuse, RZ, P1, !PT ;  /* 0x00000016030f7210 */ /* 0x080fe40000ffe5ff */
[----:B------:R-:W-:Y:S02]  /*121e0*/  SEL R19, R24, R19, P0 ;  /* 0x0000001318137207 */ /* 0x000fe40000000000 */
[----:B------:R-:W-:Y:S02]  /*121f0*/  SEL R22, R15, R22, P0 ;  /* 0x000000160f167207 */ /* 0x000fe40000000000 */
[----:B------:R-:W-:Y:S02]  /*12200*/  SEL R21, R21, R20, P0 ;  /* 0x0000001415157207 */ /* 0x000fe40000000000 */
[----:B------:R-:W-:-:S02]  /*12210*/  ISETP.GE.U32.AND P1, PT, R19, R18, PT ;  /* 0x000000121300720c */ /* 0x000fc40003f26070 */
[----:B------:R-:W-:Y:S02]  /*12220*/  ISETP.NE.U32.AND P0, PT, R18, RZ, PT ;  /* 0x000000ff1200720c */ /* 0x000fe40003f05070 */
[----:B------:R-:W-:Y:S02]  /*12230*/  IADD3 R20, PT, PT, R21, 0x1, RZ ;  /* 0x0000000115147810 */ /* 0x000fe40007ffe0ff */
[----:B------:R-:W-:Y:S02]  /*12240*/  ISETP.GE.U32.AND.EX P1, PT, R22, R3, PT, P1 ;  /* 0x000000031600720c */ /* 0x000fe40003f26110 */
[----:B------:R-:W-:Y:S02]  /*12250*/  ISETP.NE.AND.EX P0, PT, R3, RZ, PT, P0 ;  /* 0x000000ff0300720c */ /* 0x000fe40003f05300 */
[----:B------:R-:W-:Y:S02]  /*12260*/  MOV R3, 0x0 ;  /* 0x0000000000037802 */ /* 0x000fe40000000f00 */
[----:B------:R-:W-:-:S04]  /*12270*/  SEL R20, R20, R21, P1 ;  /* 0x0000001514147207 */ /* 0x000fc80000800000 */
[----:B------:R-:W-:Y:S01]  /*12280*/  SEL R20, R20, 0xffffffff, P0 ;  /* 0xffffffff14147807 */ /* 0x000fe20000000000 */
[----:B------:R-:W-:Y:S06]  /*12290*/  RET.REL.NODEC R2 `(_ZN7cutlass13device_kernelINS_4gemm6kernel13GemmUniversalINS1_17GroupProblemShapeIN4cute5tupleIJiiiEEEEENS1_10collective13CollectiveMmaINS1_40MainloopSm100ArrayTmaUmmaWarpSpecializedILi6ELi8ELi4ENS6_IJNS5_1CILi2EEENSC_ILi1EEESE_EEEEENS6_IJNSC_ILi128EEESH_SH_EEENS_6half_tEPNS6_IJlSE_NSC_ILi0EEEEEESJ_SM_NS5_8TiledMMAINS5_8MMA_AtomIJNS5_26SM100_MMA_F16BF16_2x1SM_SSISJ_SJ_fLi128ELi128ELNS5_4UMMA5MajorE0ELSR_0ELNSQ_7ScaleInE0ELSS_0EEEEEENS5_6LayoutINS6_IJSE_SE_SE_EEENS6_IJSK_SK_SK_EEEEENS6_IJNS5_10UnderscoreESZ_SZ_EEEEENS5_18SM100_TMA_2SM_LOADENS5_14ComposedLayoutINS5_7SwizzleILi3ELi4ELi3EEENS5_18smem_ptr_flag_bitsILi16EEENSV_INS6_IJNSC_ILi8EEENSC_ILi64EEEEEENS6_IJS19_SE_EEEEEEEvNS5_8identityES12_S1D_vS1E_EENS_8epilogue10collective18CollectiveEpilogueINS1G_31Sm100PtrArrayTmaWarpSpecializedILi4ELi2ELi16ELb1ELb0EEEJNS6_IJS19_SH_SH_EEENS6_IJNSV_IS19_SE_EENSV_INS6_IJNSC_ILi16EEESD_EEENS6_IJSE_S19_EEEEEEEESJ_PNS6_IJSE_lSK_EEESJ_S1T_NS1G_6fusion15FusionCallbacksIS1K_NS1U_17LinearCombinationISJ_fSJ_fLNS_15FloatRoundStyleE2EEES1L_S1R_JEEENS5_5SM1004TMEM4LOAD26SM100_TMEM_LOAD_16dp256b2xENS5_13SM90_TMA_LOADENS13_IS15_S17_NSV_INS6_IJS19_S18_EEES1P_EEEENS5_17SM75_U16x8_LDSM_TENS5_14SM90_TMA_STOREES27_NS5_17SM90_U16x8_STSM_TENS5_39AutoVectorizingCopyWithAssumedAlignmentILi128EEEEEEvvEEEEvNT_6ParamsE) ;  /* 0xfffffedc02587950 */ /* 0x000fec0003c3ffff */
.L_x_299:
[----:B------:R-:W-:-:S00]  /*122a0*/  BRA `(.L_x_299) ;  /* 0xfffffffc00fc7947 */ /* 0x000fc0000383ffff */
[----:B------:R-:W-:-:S00]  /*122b0*/  NOP ;  /* 0x0000000000007918 */ /* 0x000fc00000000000 */
        /* <DEDUP_REMOVED lines=12> */
.L_x_311:


//--------------------- .nv.global.init           --------------------------
	.section	.nv.global.init,"aw",@progbits
.nv.global.init:
	.type		$str$26,@object
	.size		$str$26,($str$27 - $str$26)
$str$26:
        /*0000*/ 	.byte	0x28, 0x61, 0x64, 0x64, 0x72, 0x65, 0x73, 0x73, 0x20, 0x26, 0x20, 0x6d, 0x61, 0x73, 0x6b, 0x29
        /*0010*/ 	.byte	0x20, 0x3d, 0x3d, 0x20, 0x30, 0x00
	.type		$str$27,@object
	.size		$str$27,($str$25 - $str$27)
$str$27:
        /*0016*/ 	.byte	0x2f, 0x74, 0x6d, 0x70, 0x2f, 0x63, 0x75, 0x74, 0x6c, 0x61, 0x73, 0x73, 0x5f, 0x73, 0x77, 0x65
        /*0026*/ 	.byte	0x65, 0x70, 0x5f, 0x73, 0x72, 0x63, 0x2f, 0x69, 0x6e, 0x63, 0x6c, 0x75, 0x64, 0x65, 0x2f, 0x63
        /*0036*/ 	.byte	0x75, 0x74, 0x65, 0x2f, 0x70, 0x6f, 0x69, 0x6e, 0x74, 0x65, 0x72, 0x5f, 0x66, 0x6c, 0x61, 0x67
        /*0046*/ 	.byte	0x67, 0x65, 0x64, 0x2e, 0x68, 0x70, 0x70, 0x00
	.type		$str$25,@object
	.size		$str$25,($str$24 - $str$25)
$str$25:
        /*004e*/ 	.byte	0x2f, 0x74, 0x6d, 0x70, 0x2f, 0x63, 0x75, 0x74, 0x6c, 0x61, 0x73, 0x73, 0x5f, 0x73, 0x77, 0x65
        /*005e*/ 	.byte	0x65, 0x70, 0x5f, 0x73, 0x72, 0x63, 0x2f, 0x69, 0x6e, 0x63, 0x6c, 0x75, 0x64, 0x65, 0x2f, 0x63
        /*006e*/ 	.byte	0x75, 0x74, 0x65, 0x2f, 0x61, 0x74, 0x6f, 0x6d, 0x2f, 0x63, 0x6f, 0x70, 0x79, 0x5f, 0x74, 0x72
        /*007e*/ 	.byte	0x61, 0x69, 0x74, 0x73, 0x5f, 0x73, 0x6d, 0x31, 0x30, 0x30, 0x2e, 0x68, 0x70, 0x70, 0x00
	.type		$str$24,@object
	.size		$str$24,(__unnamed_1 - $str$24)
$str$24:
        /*008d*/ 	.byte	0x28, 0x28, 0x75, 0x69, 0x6e, 0x74, 0x33, 0x32, 0x5f, 0x74, 0x28, 0x74, 0x68, 0x72, 0x65, 0x61
        /*009d*/ 	.byte	0x64, 0x49, 0x64, 0x78, 0x2e, 0x78, 0x29, 0x20, 0x2f, 0x20, 0x33, 0x32, 0x29, 0x20, 0x25, 0x20
        /*00ad*/ 	.byte	0x34, 0x29, 0x20, 0x3d, 0x3d, 0x20, 0x28, 0x28, 0x28, 0x74, 0x6d, 0x65, 0x6d, 0x5f, 0x61, 0x64
        /*00bd*/ 	.byte	0x64, 0x72, 0x20, 0x3e, 0x3e, 0x20, 0x31, 0x36, 0x29, 0x20, 0x2f, 0x20, 0x33, 0x32, 0x29, 0x20
        /*00cd*/ 	.byte	0x25, 0x20, 0x34, 0x29, 0x00
	.type		__unnamed_1,@object
	.size		__unnamed_1,(__unnamed_2 - __unnamed_1)
__unnamed_1:
        /*00d2*/ 	.byte	0x61, 0x75, 0x74, 0x6f, 0x20, 0x63, 0x75, 0x74, 0x65, 0x3a, 0x3a, 0x61, 0x73, 0x5f, 0x70, 0x6f
        /* <DEDUP_REMOVED lines=24> */
        /*0262*/ 	.byte	0x3e, 0x3e, 0x3e, 0x5d, 0x00
	.type		__unnamed_2,@object
	.size		__unnamed_2,(.L_2 - __unnamed_2)
__unnamed_2:
        /* <DEDUP_REMOVED lines=42> */
        /*0507*/ 	.byte	0x3e, 0x5d, 0x00
.L_2:


//--------------------- .nv.shared._ZN7cutlass13device_kernelINS_4gemm6kernel13GemmUniversalINS1_17GroupProblemShapeIN4cute5tupleIJiiiEEEEENS1_10collective13CollectiveMmaINS1_40MainloopSm100ArrayTmaUmmaWarpSpecializedILi6ELi8ELi4ENS6_IJNS5_1CILi2EEENSC_ILi1EEESE_EEEEENS6_IJNSC_ILi128EEESH_SH_EEENS_6half_tEPNS6_IJlSE_NSC_ILi0EEEEEESJ_SM_NS5_8TiledMMAINS5_8MMA_AtomIJNS5_26SM100_MMA_F16BF16_2x1SM_SSISJ_SJ_fLi128ELi128ELNS5_4UMMA5MajorE0ELSR_0ELNSQ_7ScaleInE0ELSS_0EEEEEENS5_6LayoutINS6_IJSE_SE_SE_EEENS6_IJSK_SK_SK_EEEEENS6_IJNS5_10UnderscoreESZ_SZ_EEEEENS5_18SM100_TMA_2SM_LOADENS5_14ComposedLayoutINS5_7SwizzleILi3ELi4ELi3EEENS5_18smem_ptr_flag_bitsILi16EEENSV_INS6_IJNSC_ILi8EEENSC_ILi64EEEEEENS6_IJS19_SE_EEEEEEEvNS5_8identityES12_S1D_vS1E_EENS_8epilogue10collective18CollectiveEpilogueINS1G_31Sm100PtrArrayTmaWarpSpecializedILi4ELi2ELi16ELb1ELb0EEEJNS6_IJS19_SH_SH_EEENS6_IJNSV_IS19_SE_EENSV_INS6_IJNSC_ILi16EEESD_EEENS6_IJSE_S19_EEEEEEEESJ_PNS6_IJSE_lSK_EEESJ_S1T_NS1G_6fusion15FusionCallbacksIS1K_NS1U_17LinearCombinationISJ_fSJ_fLNS_15FloatRoundStyleE2EEES1L_S1R_JEEENS5_5SM1004TMEM4LOAD26SM100_TMEM_LOAD_16dp256b2xENS5_13SM90_TMA_LOADENS13_IS15_S17_NSV_INS6_IJS19_S18_EEES1P_EEEENS5_17SM75_U16x8_LDSM_TENS5_14SM90_TMA_STOREES27_NS5_17SM90_U16x8_STSM_TENS5_39AutoVectorizingCopyWithAssumedAlignmentILi128EEEEEEvvEEEEvNT_6ParamsE --------------------------
	.section	.nv.shared._ZN7cutlass13device_kernelINS_4gemm6kernel13GemmUniversalINS1_17GroupProblemShapeIN4cute5tupleIJiiiEEEEENS1_10collective13CollectiveMmaINS1_40MainloopSm100ArrayTmaUmmaWarpSpecializedILi6ELi8ELi4ENS6_IJNS5_1CILi2EEENSC_ILi1EEESE_EEEEENS6_IJNSC_ILi128EEESH_SH_EEENS_6half_tEPNS6_IJlSE_NSC_ILi0EEEEEESJ_SM_NS5_8TiledMMAINS5_8MMA_AtomIJNS5_26SM100_MMA_F16BF16_2x1SM_SSISJ_SJ_fLi128ELi128ELNS5_4UMMA5MajorE0ELSR_0ELNSQ_7ScaleInE0ELSS_0EEEEEENS5_6LayoutINS6_IJSE_SE_SE_EEENS6_IJSK_SK_SK_EEEEENS6_IJNS5_10UnderscoreESZ_SZ_EEEEENS5_18SM100_TMA_2SM_LOADENS5_14ComposedLayoutINS5_7SwizzleILi3ELi4ELi3EEENS5_18smem_ptr_flag_bitsILi16EEENSV_INS6_IJNSC_ILi8EEENSC_ILi64EEEEEENS6_IJS19_SE_EEEEEEEvNS5_8identityES12_S1D_vS1E_EENS_8epilogue10collective18CollectiveEpilogueINS1G_31Sm100PtrArrayTmaWarpSpecializedILi4ELi2ELi16ELb1ELb0EEEJNS6_IJS19_SH_SH_EEENS6_IJNSV_IS19_SE_EENSV_INS6_IJNSC_ILi16EEESD_EEENS6_IJSE_S19_EEEEEEEESJ_PNS6_IJSE_lSK_EEESJ_S1T_NS1G_6fusion15FusionCallbacksIS1K_NS1U_17LinearCombinationISJ_fSJ_fLNS_15FloatRoundStyleE2EEES1L_S1R_JEEENS5_5SM1004TMEM4LOAD26SM100_TMEM_LOAD_16dp256b2xENS5_13SM90_TMA_LOADENS13_IS15_S17_NSV_INS6_IJS19_S18_EEES1P_EEEENS5_17SM75_U16x8_LDSM_TENS5_14SM90_TMA_STOREES27_NS5_17SM90_U16x8_STSM_TENS5_39AutoVectorizingCopyWithAssumedAlignmentILi128EEEEEEvvEEEEvNT_6ParamsE,"aw",@nobits
	.sectionflags	@""
	.align	16
	.zero		1024


//--------------------- .nv.shared.reserved.0     --------------------------
	.section	.nv.shared.reserved.0,"aw",@nobits
	.weak		__nv_reservedSMEM_offset_0_alias
	.size		__nv_reservedSMEM_offset_0_alias, 0, 64
	.other		__nv_reservedSMEM_offset_0_alias,@"STO_CUDA_RESERVED_SHARED STV_DEFAULT"
__nv_reservedSMEM_offset_0_alias:
	.zero		0
.nv.shared.reserved.0:
	.zero		64
	.weak		__nv_reservedSMEM_tcgen05_partition
	.type		__nv_reservedSMEM_tcgen05_partition,@object
	.size		__nv_reservedSMEM_tcgen05_partition,(.L_0 - __nv_reservedSMEM_tcgen05_partition)
__nv_reservedSMEM_tcgen05_partition:
	.zero		32
.L_0:


//--------------------- .nv.global                --------------------------
	.section	.nv.global,"aw",@nobits
.nv.global:
	.type		_ZN39_INTERNAL_79caaeed_4_k_cu_94892533_28234cute1_E,@object
	.size		_ZN39_INTERNAL_79caaeed_4_k_cu_94892533_28234cute1_E,(_ZN39_INTERNAL_79caaeed_4_k_cu_94892533_28234cuda3std3__45__cpo6cbeginE - _ZN39_INTERNAL_79caaeed_4_k_cu_94892533_28234cute1_E)
_ZN39_INTERNAL_79caaeed_4_k_cu_94892533_28234cute1_E:
	.zero		1
	.type		_ZN39_INTERNAL_79caaeed_4_k_cu_94892533_28234cuda3std3__45__cpo6cbeginE,@object
	.size		_ZN39_INTERNAL_79caaeed_4_k_cu_94892533_28234cuda3std3__45__cpo6cbeginE,(_ZN39_INTERNAL_79caaeed_4_k_cu_94892533_28234cuda3std3__48in_placeE - _ZN39_INTERNAL_79caaeed_4_k_cu_94892533_28234cuda3std3__45__cpo6cbeginE)
_ZN39_INTERNAL_79caaeed_4_k_cu_94892533_28234cuda3std3__45__cpo6cbeginE:
	.zero		1
	.type		_ZN39_INTERNAL_79caaeed_4_k_cu_94892533_28234cuda3std3__48in_placeE,@object
	.size		_ZN39_INTERNAL_79caaeed_4_k_cu_94892533_28234cuda3std3__48in_placeE,(_ZN39_INTERNAL_79caaeed_4_k_cu_94892533_28234cuda3std6ranges3__45__cpo9iter_moveE - _ZN39_INTERNAL_79caaeed_4_k_cu_94892533_28234cuda3std3__48in_placeE)
_ZN39_INTERNAL_79caaeed_4_k_cu_94892533_28234cuda3std3__48in_placeE:
	.zero		1
	.type		_ZN39_INTERNAL_79caaeed_4_k_cu_94892533_28234cuda3std6ranges3__45__cpo9iter_moveE,@object
	.size		_ZN39_INTERNAL_79caaeed_4_k_cu_94892533_28234cuda3std6ranges3__45__cpo9iter_moveE,(_ZN39_INTERNAL_79caaeed_4_k_cu_94892533_28234cuda3std3__45__cpo5beginE - _ZN39_INTERNAL_79caaeed_4_k_cu_94892533_28234cuda3std6ranges3__45__cpo9iter_moveE)
_ZN39_INTERNAL_79caaeed_4_k_cu_94892533_28234cuda3std6ranges3__45__cpo9iter_moveE:
	.zero		1
	.type		_ZN39_INTERNAL_79caaeed_4_k_cu_94892533_28234cuda3std3__45__cpo5beginE,@object
	.size		_ZN39_INTERNAL_79caaeed_4_k_cu_94892533_28234cuda3std3__45__cpo5beginE,(_ZN39_INTERNAL_79caaeed_4_k_cu_94892533_28234cuda3std3__441_GLOBAL__N__79caaeed_4_k_cu_94892533_28236ignoreE - _ZN39_INTERNAL_79caaeed_4_k_cu_94892533_28234cuda3std3__45__cpo5beginE)
_ZN39_INTERNAL_79caaeed_4_k_cu_94892533_28234cuda3std3__45__cpo5beginE:
	.zero		1
	.type		_ZN39_INTERNAL_79caaeed_4_k_cu_94892533_28234cuda3std3__441_GLOBAL__N__79caaeed_4_k_cu_94892533_28236ignoreE,@object
	.size		_ZN39_INTERNAL_79caaeed_4_k_cu_94892533_28234cuda3std3__441_GLOBAL__N__79caaeed_4_k_cu_94892533_28236ignoreE,(_ZN39_INTERNAL_79caaeed_4_k_cu_94892533_28234cute7productE - _ZN39_INTERNAL_79caaeed_4_k_cu_94892533_28234cuda3std3__441_GLOBAL__N__79caaeed_4_k_cu_94892533_28236ignoreE)
_ZN39_INTERNAL_79caaeed_4_k_cu_94892533_28234cuda3std3__441_GLOBAL__N__79caaeed_4_k_cu_94892533_28236ignoreE:
	.zero		1
	.type		_ZN39_INTERNAL_79caaeed_4_k_cu_94892533_28234cute7productE,@object
	.size		_ZN39_INTERNAL_79caaeed_4_k_cu_94892533_28234cute7productE,(_ZN39_INTERNAL_79caaeed_4_k_cu_94892533_28234cuda3std3__45__cpo3endE - _ZN39_INTERNAL_79caaeed_4_k_cu_94892533_28234cute7productE)
_ZN39_INTERNAL_79caaeed_4_k_cu_94892533_28234cute7productE:
	.zero		1
	.type		_ZN39_INTERNAL_79caaeed_4_k_cu_94892533_28234cuda3std3__45__cpo3endE,@object
	.size		_ZN39_INTERNAL_79caaeed_4_k_cu_94892533_28234cuda3std3__45__cpo3endE,(_ZN39_INTERNAL_79caaeed_4_k_cu_94892533_28234cuda3std3__419piecewise_constructE - _ZN39_INTERNAL_79caaeed_4_k_cu_94892533_28234cuda3std3__45__cpo3endE)
_ZN39_INTERNAL_79caaeed_4_k_cu_94892533_28234cuda3std3__45__cpo3endE:
	.zero		1
	.type		_ZN39_INTERNAL_79caaeed_4_k_cu_94892533_28234cuda3std3__419piecewise_constructE,@object
	.size		_ZN39_INTERNAL_79caaeed_4_k_cu_94892533_28234cuda3std3__419piecewise_constructE,(_ZN39_INTERNAL_79caaeed_4_k_cu_94892533_28234cuda3std3__45__cpo4cendE - _ZN39_INTERNAL_79caaeed_4_k_cu_94892533_28234cuda3std3__419piecewise_constructE)
_ZN39_INTERNAL_79caaeed_4_k_cu_94892533_28234cuda3std3__419piecewise_constructE:
	.zero		1
	.type		_ZN39_INTERNAL_79caaeed_4_k_cu_94892533_28234cuda3std3__45__cpo4cendE,@object
	.size		_ZN39_INTERNAL_79caaeed_4_k_cu_94892533_28234cuda3std3__45__cpo4cendE,(_ZN39_INTERNAL_79caaeed_4_k_cu_94892533_28234cuda3std6ranges3__45__cpo4swapE - _ZN39_INTERNAL_79caaeed_4_k_cu_94892533_28234cuda3std3__45__cpo4cendE)
_ZN39_INTERNAL_79caaeed_4_k_cu_94892533_28234cuda3std3__45__cpo4cendE:
	.zero		1
	.type		_ZN39_INTERNAL_79caaeed_4_k_cu_94892533_28234cuda3std6ranges3__45__cpo4swapE,@object
	.size		_ZN39_INTERNAL_79caaeed_4_k_cu_94892533_28234cuda3std6ranges3__45__cpo4swapE,(.L_10 - _ZN39_INTERNAL_79caaeed_4_k_cu_94892533_28234cuda3std6ranges3__45__cpo4swapE)
_ZN39_INTERNAL_79caaeed_4_k_cu_94892533_28234cuda3std6ranges3__45__cpo4swapE:
	.zero		1
.L_10:


//--------------------- .nv.constant0._ZN7cutlass13device_kernelINS_4gemm6kernel13GemmUniversalINS1_17GroupProblemShapeIN4cute5tupleIJiiiEEEEENS1_10collective13CollectiveMmaINS1_40MainloopSm100ArrayTmaUmmaWarpSpecializedILi6ELi8ELi4ENS6_IJNS5_1CILi2EEENSC_ILi1EEESE_EEEEENS6_IJNSC_ILi128EEESH_SH_EEENS_6half_tEPNS6_IJlSE_NSC_ILi0EEEEEESJ_SM_NS5_8TiledMMAINS5_8MMA_AtomIJNS5_26SM100_MMA_F16BF16_2x1SM_SSISJ_SJ_fLi128ELi128ELNS5_4UMMA5MajorE0ELSR_0ELNSQ_7ScaleInE0ELSS_0EEEEEENS5_6LayoutINS6_IJSE_SE_SE_EEENS6_IJSK_SK_SK_EEEEENS6_IJNS5_10UnderscoreESZ_SZ_EEEEENS5_18SM100_TMA_2SM_LOADENS5_14ComposedLayoutINS5_7SwizzleILi3ELi4ELi3EEENS5_18smem_ptr_flag_bitsILi16EEENSV_INS6_IJNSC_ILi8EEENSC_ILi64EEEEEENS6_IJS19_SE_EEEEEEEvNS5_8identityES12_S1D_vS1E_EENS_8epilogue10collective18CollectiveEpilogueINS1G_31Sm100PtrArrayTmaWarpSpecializedILi4ELi2ELi16ELb1ELb0EEEJNS6_IJS19_SH_SH_EEENS6_IJNSV_IS19_SE_EENSV_INS6_IJNSC_ILi16EEESD_EEENS6_IJSE_S19_EEEEEEEESJ_PNS6_IJSE_lSK_EEESJ_S1T_NS1G_6fusion15FusionCallbacksIS1K_NS1U_17LinearCombinationISJ_fSJ_fLNS_15FloatRoundStyleE2EEES1L_S1R_JEEENS5_5SM1004TMEM4LOAD26SM100_TMEM_LOAD_16dp256b2xENS5_13SM90_TMA_LOADENS13_IS15_S17_NSV_INS6_IJS19_S18_EEES1P_EEEENS5_17SM75_U16x8_LDSM_TENS5_14SM90_TMA_STOREES27_NS5_17SM90_U16x8_STSM_TENS5_39AutoVectorizingCopyWithAssumedAlignmentILi128EEEEEEvvEEEEvNT_6ParamsE --------------------------
	.section	.nv.constant0._ZN7cutlass13device_kernelINS_4gemm6kernel13GemmUniversalINS1_17GroupProblemShapeIN4cute5tupleIJiiiEEEEENS1_10collective13CollectiveMmaINS1_40MainloopSm100ArrayTmaUmmaWarpSpecializedILi6ELi8ELi4ENS6_IJNS5_1CILi2EEENSC_ILi1EEESE_EEEEENS6_IJNSC_ILi128EEESH_SH_EEENS_6half_tEPNS6_IJlSE_NSC_ILi0EEEEEESJ_SM_NS5_8TiledMMAINS5_8MMA_AtomIJNS5_26SM100_MMA_F16BF16_2x1SM_SSISJ_SJ_fLi128ELi128ELNS5_4UMMA5MajorE0ELSR_0ELNSQ_7ScaleInE0ELSS_0EEEEEENS5_6LayoutINS6_IJSE_SE_SE_EEENS6_IJSK_SK_SK_EEEEENS6_IJNS5_10UnderscoreESZ_SZ_EEEEENS5_18SM100_TMA_2SM_LOADENS5_14ComposedLayoutINS5_7SwizzleILi3ELi4ELi3EEENS5_18smem_ptr_flag_bitsILi16EEENSV_INS6_IJNSC_ILi8EEENSC_ILi64EEEEEENS6_IJS19_SE_EEEEEEEvNS5_8identityES12_S1D_vS1E_EENS_8epilogue10collective18CollectiveEpilogueINS1G_31Sm100PtrArrayTmaWarpSpecializedILi4ELi2ELi16ELb1ELb0EEEJNS6_IJS19_SH_SH_EEENS6_IJNSV_IS19_SE_EENSV_INS6_IJNSC_ILi16EEESD_EEENS6_IJSE_S19_EEEEEEEESJ_PNS6_IJSE_lSK_EEESJ_S1T_NS1G_6fusion15FusionCallbacksIS1K_NS1U_17LinearCombinationISJ_fSJ_fLNS_15FloatRoundStyleE2EEES1L_S1R_JEEENS5_5SM1004TMEM4LOAD26SM100_TMEM_LOAD_16dp256b2xENS5_13SM90_TMA_LOADENS13_IS15_S17_NSV_INS6_IJS19_S18_EEES1P_EEEENS5_17SM75_U16x8_LDSM_TENS5_14SM90_TMA_STOREES27_NS5_17SM90_U16x8_STSM_TENS5_39AutoVectorizingCopyWithAssumedAlignmentILi128EEEEEEvvEEEEvNT_6ParamsE,"a",@progbits
	.sectionflags	@""
	.align	4
.nv.constant0._ZN7cutlass13device_kernelINS_4gemm6kernel13GemmUniversalINS1_17GroupProblemShapeIN4cute5tupleIJiiiEEEEENS1_10collective13CollectiveMmaINS1_40MainloopSm100ArrayTmaUmmaWarpSpecializedILi6ELi8ELi4ENS6_IJNS5_1CILi2EEENSC_ILi1EEESE_EEEEENS6_IJNSC_ILi128EEESH_SH_EEENS_6half_tEPNS6_IJlSE_NSC_ILi0EEEEEESJ_SM_NS5_8TiledMMAINS5_8MMA_AtomIJNS5_26SM100_MMA_F16BF16_2x1SM_SSISJ_SJ_fLi128ELi128ELNS5_4UMMA5MajorE0ELSR_0ELNSQ_7ScaleInE0ELSS_0EEEEEENS5_6LayoutINS6_IJSE_SE_SE_EEENS6_IJSK_SK_SK_EEEEENS6_IJNS5_10UnderscoreESZ_SZ_EEEEENS5_18SM100_TMA_2SM_LOADENS5_14ComposedLayoutINS5_7SwizzleILi3ELi4ELi3EEENS5_18smem_ptr_flag_bitsILi16EEENSV_INS6_IJNSC_ILi8EEENSC_ILi64EEEEEENS6_IJS19_SE_EEEEEEEvNS5_8identityES12_S1D_vS1E_EENS_8epilogue10collective18CollectiveEpilogueINS1G_31Sm100PtrArrayTmaWarpSpecializedILi4ELi2ELi16ELb1ELb0EEEJNS6_IJS19_SH_SH_EEENS6_IJNSV_IS19_SE_EENSV_INS6_IJNSC_ILi16EEESD_EEENS6_IJSE_S19_EEEEEEEESJ_PNS6_IJSE_lSK_EEESJ_S1T_NS1G_6fusion15FusionCallbacksIS1K_NS1U_17LinearCombinationISJ_fSJ_fLNS_15FloatRoundStyleE2EEES1L_S1R_JEEENS5_5SM1004TMEM4LOAD26SM100_TMEM_LOAD_16dp256b2xENS5_13SM90_TMA_LOADENS13_IS15_S17_NSV_INS6_IJS19_S18_EEES1P_EEEENS5_17SM75_U16x8_LDSM_TENS5_14SM90_TMA_STOREES27_NS5_17SM90_U16x8_STSM_TENS5_39AutoVectorizingCopyWithAssumedAlignmentILi128EEEEEEvvEEEEvNT_6ParamsE:
	.zero		3200


//--------------------- SYMBOLS --------------------------

	.type		.nv.reservedSmem.offset0,@object
	.size		.nv.reservedSmem.offset0,0x4
	.type		.nv.reservedSmem.cap,@object
	.size		.nv.reservedSmem.cap,0x4
	.type		__assertfail,@function
